	.target	sm_100a

	.elftype	@"ET_EXEC"


//--------------------- .note.nv.tkinfo           --------------------------
	.section	.note.nv.tkinfo,"",@"SHT_NOTE"
	.sectionflags	@"SHF_NOTE_NV_TKINFO"
	.tkinfo
        /*0018*/ 	.word	0x00000002
        /*0030*/ 	.string	""
        /*0030*/ 	.string	"ptxas"
        /*0030*/ 	.string	"Cuda compilation tools, release 13.0, V13.0.88"
        /*0030*/ 	.string	"Build cuda_13.0.r13.0/compiler.36424714_0"
        /*0030*/ 	.string	"-arch sm_100a -m 64 "



//--------------------- .note.nv.cuinfo           --------------------------
	.section	.note.nv.cuinfo,"",@"SHT_NOTE"
	.sectionflags	@"SHF_NOTE_NV_CUINFO"
        /*0018*/ 	.short	0x0002
        /*001a*/ 	.short	0x0064
        /*001c*/ 	.short	0x0082
	.zero		2


//--------------------- .nv.info                  --------------------------
	.section	.nv.info,"",@"SHT_CUDA_INFO"
	.align	4


	//----- nvinfo : EIATTR_REGCOUNT
	.align		4
        /*0000*/ 	.byte	0x04, 0x2f
        /*0002*/ 	.short	(.L_20 - .L_19)
	.align		4
.L_19:
        /*0004*/ 	.word	index@(_ZN7cutlass13device_kernelINS_4gemm6kernel13GemmUniversalIN4cute5tupleIJiiiiEEENS1_10collective13CollectiveMmaINS1_35MainloopSm100TmaUmmaWarpSpecializedILi22ELi2ELi2ENS5_IJNS4_1CILi2EEESB_NSA_ILi1EEEEEEEENS5_IJNSA_ILi256EEESF_NSA_ILi32EEEEEENS_12float_e4m3_tENS5_IJlSC_lEEESI_SJ_NS4_8TiledMMAINS4_8MMA_AtomIJNS4_10MMA_TraitsINS4_25SM100_MMA_F8F6F4_2x1SM_SSEJSI_SI_fSF_SF_NS4_17integral_constantINS4_4UMMA5MajorELSQ_0EEESR_NSO_INSP_7ScaleInELSS_0EEEST_EEEEEENS4_6LayoutINS5_IJSC_SC_SC_EEENS5_IJNSA_ILi0EEESY_SY_EEEEENS5_IJNS4_10UnderscoreES11_S11_EEEEENS4_28SM100_TMA_2SM_LOAD_MULTICASTENS4_14ComposedLayoutINS4_7SwizzleILi1ELi4ELi3EEENS4_18smem_ptr_flag_bitsILi8EEENSW_INS5_IJNSA_ILi8EEESG_EEENS5_IJSG_SC_EEEEEEEvNS4_8identityENS4_18SM100_TMA_2SM_LOADES1E_vS1F_EENS_8epilogue10collective18CollectiveEpilogueINS1I_23Sm100TmaWarpSpecializedILi4ELi2ELi64ELb0ELb0EEEJNS5_IJNSA_ILi128EEESF_SG_EEENS5_IJNSW_IS1N_SC_EENSW_INSA_ILi64EEESC_EEEEESI_SJ_SI_SJ_NS1I_6fusion15FusionCallbacksIS1M_NS1T_17LinearCombinationISI_fSI_fLNS_15FloatRoundStyleE2EEES1O_S1S_JEEENS4_5SM1004TMEM4LOAD26SM100_TMEM_LOAD_32dp32b64xENS4_13SM90_TMA_LOADENS15_INS16_ILi2ELi4ELi3EEES19_NSW_INS5_IJS1A_S1Q_EEENS5_IJS1Q_SC_EEEEEEENS4_39AutoVectorizingCopyWithAssumedAlignmentILi128EEENS4_14SM90_TMA_STOREES28_S2A_S2A_EEEvvEEEEvNT_6ParamsE)
        /*0008*/ 	.word	0x000000cf


	//----- nvinfo : EIATTR_FRAME_SIZE
	.align		4
.L_20:
        /*000c*/ 	.byte	0x04, 0x11
        /*000e*/ 	.short	(.L_22 - .L_21)
	.align		4
.L_21:
        /*0010*/ 	.word	index@($__internal_2_$__cuda_sm10x_tcgen05_guardrail_trap_unallocated_columns_being_dealloced)
        /*0014*/ 	.word	0x00000000


	//----- nvinfo : EIATTR_FRAME_SIZE
	.align		4
.L_22:
        /*0018*/ 	.byte	0x04, 0x11
        /*001a*/ 	.short	(.L_24 - .L_23)
	.align		4
.L_23:
        /*001c*/ 	.word	index@($__internal_1_$__cuda_sm10x_tcgen05_guardrail_trap_phase_invalid_during_alloc)
        /*0020*/ 	.word	0x00000000


	//----- nvinfo : EIATTR_FRAME_SIZE
	.align		4
.L_24:
        /*0024*/ 	.byte	0x04, 0x11
        /*0026*/ 	.short	(.L_26 - .L_25)
	.align		4
.L_25:
        /*0028*/ 	.word	index@($__internal_0_$__cuda_sm10x_tcgen05_guardrail_trap_col_being_dealloced_not_returned_by_alloc)
        /*002c*/ 	.word	0x00000000


	//----- nvinfo : EIATTR_FRAME_SIZE
	.align		4
.L_26:
        /*0030*/ 	.byte	0x04, 0x11
        /*0032*/ 	.short	(.L_28 - .L_27)
	.align		4
.L_27:
        /*0034*/ 	.word	index@(_ZN7cutlass13device_kernelINS_4gemm6kernel13GemmUniversalIN4cute5tupleIJiiiiEEENS1_10collective13CollectiveMmaINS1_35MainloopSm100TmaUmmaWarpSpecializedILi22ELi2ELi2ENS5_IJNS4_1CILi2EEESB_NSA_ILi1EEEEEEEENS5_IJNSA_ILi256EEESF_NSA_ILi32EEEEEENS_12float_e4m3_tENS5_IJlSC_lEEESI_SJ_NS4_8TiledMMAINS4_8MMA_AtomIJNS4_10MMA_TraitsINS4_25SM100_MMA_F8F6F4_2x1SM_SSEJSI_SI_fSF_SF_NS4_17integral_constantINS4_4UMMA5MajorELSQ_0EEESR_NSO_INSP_7ScaleInELSS_0EEEST_EEEEEENS4_6LayoutINS5_IJSC_SC_SC_EEENS5_IJNSA_ILi0EEESY_SY_EEEEENS5_IJNS4_10UnderscoreES11_S11_EEEEENS4_28SM100_TMA_2SM_LOAD_MULTICASTENS4_14ComposedLayoutINS4_7SwizzleILi1ELi4ELi3EEENS4_18smem_ptr_flag_bitsILi8EEENSW_INS5_IJNSA_ILi8EEESG_EEENS5_IJSG_SC_EEEEEEEvNS4_8identityENS4_18SM100_TMA_2SM_LOADES1E_vS1F_EENS_8epilogue10collective18CollectiveEpilogueINS1I_23Sm100TmaWarpSpecializedILi4ELi2ELi64ELb0ELb0EEEJNS5_IJNSA_ILi128EEESF_SG_EEENS5_IJNSW_IS1N_SC_EENSW_INSA_ILi64EEESC_EEEEESI_SJ_SI_SJ_NS1I_6fusion15FusionCallbacksIS1M_NS1T_17LinearCombinationISI_fSI_fLNS_15FloatRoundStyleE2EEES1O_S1S_JEEENS4_5SM1004TMEM4LOAD26SM100_TMEM_LOAD_32dp32b64xENS4_13SM90_TMA_LOADENS15_INS16_ILi2ELi4ELi3EEES19_NSW_INS5_IJS1A_S1Q_EEENS5_IJS1Q_SC_EEEEEEENS4_39AutoVectorizingCopyWithAssumedAlignmentILi128EEENS4_14SM90_TMA_STOREES28_S2A_S2A_EEEvvEEEEvNT_6ParamsE)
        /*0038*/ 	.word	0x00000000


	//----- nvinfo : EIATTR_MIN_STACK_SIZE
	.align		4
.L_28:
        /*003c*/ 	.byte	0x04, 0x12
        /*003e*/ 	.short	(.L_30 - .L_29)
	.align		4
.L_29:
        /*0040*/ 	.word	index@(_ZN7cutlass13device_kernelINS_4gemm6kernel13GemmUniversalIN4cute5tupleIJiiiiEEENS1_10collective13CollectiveMmaINS1_35MainloopSm100TmaUmmaWarpSpecializedILi22ELi2ELi2ENS5_IJNS4_1CILi2EEESB_NSA_ILi1EEEEEEEENS5_IJNSA_ILi256EEESF_NSA_ILi32EEEEEENS_12float_e4m3_tENS5_IJlSC_lEEESI_SJ_NS4_8TiledMMAINS4_8MMA_AtomIJNS4_10MMA_TraitsINS4_25SM100_MMA_F8F6F4_2x1SM_SSEJSI_SI_fSF_SF_NS4_17integral_constantINS4_4UMMA5MajorELSQ_0EEESR_NSO_INSP_7ScaleInELSS_0EEEST_EEEEEENS4_6LayoutINS5_IJSC_SC_SC_EEENS5_IJNSA_ILi0EEESY_SY_EEEEENS5_IJNS4_10UnderscoreES11_S11_EEEEENS4_28SM100_TMA_2SM_LOAD_MULTICASTENS4_14ComposedLayoutINS4_7SwizzleILi1ELi4ELi3EEENS4_18smem_ptr_flag_bitsILi8EEENSW_INS5_IJNSA_ILi8EEESG_EEENS5_IJSG_SC_EEEEEEEvNS4_8identityENS4_18SM100_TMA_2SM_LOADES1E_vS1F_EENS_8epilogue10collective18CollectiveEpilogueINS1I_23Sm100TmaWarpSpecializedILi4ELi2ELi64ELb0ELb0EEEJNS5_IJNSA_ILi128EEESF_SG_EEENS5_IJNSW_IS1N_SC_EENSW_INSA_ILi64EEESC_EEEEESI_SJ_SI_SJ_NS1I_6fusion15FusionCallbacksIS1M_NS1T_17LinearCombinationISI_fSI_fLNS_15FloatRoundStyleE2EEES1O_S1S_JEEENS4_5SM1004TMEM4LOAD26SM100_TMEM_LOAD_32dp32b64xENS4_13SM90_TMA_LOADENS15_INS16_ILi2ELi4ELi3EEES19_NSW_INS5_IJS1A_S1Q_EEENS5_IJS1Q_SC_EEEEEEENS4_39AutoVectorizingCopyWithAssumedAlignmentILi128EEENS4_14SM90_TMA_STOREES28_S2A_S2A_EEEvvEEEEvNT_6ParamsE)
        /*0044*/ 	.word	0x00000000
.L_30:


//--------------------- .nv.compat                --------------------------
	.section	.nv.compat,"",@"SHT_CUDA_COMPAT_INFO"
	.align	4
        /*0000*/ 	.byte	0x02, 0x09, 0x01, 0x00, 0x02, 0x02, 0x02, 0x00, 0x02, 0x05, 0x05, 0x00, 0x03, 0x07, 0x01, 0x01
        /*0010*/ 	.byte	0x02, 0x03, 0x01, 0x00, 0x02, 0x06, 0x01, 0x00, 0x04, 0x0b, 0x08, 0x00, 0x09, 0x00, 0x00, 0x00
        /*0020*/ 	.byte	0x00, 0x00, 0x00, 0x00


//--------------------- .nv.info._ZN7cutlass13device_kernelINS_4gemm6kernel13GemmUniversalIN4cute5tupleIJiiiiEEENS1_10collective13CollectiveMmaINS1_35MainloopSm100TmaUmmaWarpSpecializedILi22ELi2ELi2ENS5_IJNS4_1CILi2EEESB_NSA_ILi1EEEEEEEENS5_IJNSA_ILi256EEESF_NSA_ILi32EEEEEENS_12float_e4m3_tENS5_IJlSC_lEEESI_SJ_NS4_8TiledMMAINS4_8MMA_AtomIJNS4_10MMA_TraitsINS4_25SM100_MMA_F8F6F4_2x1SM_SSEJSI_SI_fSF_SF_NS4_17integral_constantINS4_4UMMA5MajorELSQ_0EEESR_NSO_INSP_7ScaleInELSS_0EEEST_EEEEEENS4_6LayoutINS5_IJSC_SC_SC_EEENS5_IJNSA_ILi0EEESY_SY_EEEEENS5_IJNS4_10UnderscoreES11_S11_EEEEENS4_28SM100_TMA_2SM_LOAD_MULTICASTENS4_14ComposedLayoutINS4_7SwizzleILi1ELi4ELi3EEENS4_18smem_ptr_flag_bitsILi8EEENSW_INS5_IJNSA_ILi8EEESG_EEENS5_IJSG_SC_EEEEEEEvNS4_8identityENS4_18SM100_TMA_2SM_LOADES1E_vS1F_EENS_8epilogue10collective18CollectiveEpilogueINS1I_23Sm100TmaWarpSpecializedILi4ELi2ELi64ELb0ELb0EEEJNS5_IJNSA_ILi128EEESF_SG_EEENS5_IJNSW_IS1N_SC_EENSW_INSA_ILi64EEESC_EEEEESI_SJ_SI_SJ_NS1I_6fusion15FusionCallbacksIS1M_NS1T_17LinearCombinationISI_fSI_fLNS_15FloatRoundStyleE2EEES1O_S1S_JEEENS4_5SM1004TMEM4LOAD26SM100_TMEM_LOAD_32dp32b64xENS4_13SM90_TMA_LOADENS15_INS16_ILi2ELi4ELi3EEES19_NSW_INS5_IJS1A_S1Q_EEENS5_IJS1Q_SC_EEEEEEENS4_39AutoVectorizingCopyWithAssumedAlignmentILi128EEENS4_14SM90_TMA_STOREES28_S2A_S2A_EEEvvEEEEvNT_6ParamsE --------------------------
	.section	.nv.info._ZN7cutlass13device_kernelINS_4gemm6kernel13GemmUniversalIN4cute5tupleIJiiiiEEENS1_10collective13CollectiveMmaINS1_35MainloopSm100TmaUmmaWarpSpecializedILi22ELi2ELi2ENS5_IJNS4_1CILi2EEESB_NSA_ILi1EEEEEEEENS5_IJNSA_ILi256EEESF_NSA_ILi32EEEEEENS_12float_e4m3_tENS5_IJlSC_lEEESI_SJ_NS4_8TiledMMAINS4_8MMA_AtomIJNS4_10MMA_TraitsINS4_25SM100_MMA_F8F6F4_2x1SM_SSEJSI_SI_fSF_SF_NS4_17integral_constantINS4_4UMMA5MajorELSQ_0EEESR_NSO_INSP_7ScaleInELSS_0EEEST_EEEEEENS4_6LayoutINS5_IJSC_SC_SC_EEENS5_IJNSA_ILi0EEESY_SY_EEEEENS5_IJNS4_10UnderscoreES11_S11_EEEEENS4_28SM100_TMA_2SM_LOAD_MULTICASTENS4_14ComposedLayoutINS4_7SwizzleILi1ELi4ELi3EEENS4_18smem_ptr_flag_bitsILi8EEENSW_INS5_IJNSA_ILi8EEESG_EEENS5_IJSG_SC_EEEEEEEvNS4_8identityENS4_18SM100_TMA_2SM_LOADES1E_vS1F_EENS_8epilogue10collective18CollectiveEpilogueINS1I_23Sm100TmaWarpSpecializedILi4ELi2ELi64ELb0ELb0EEEJNS5_IJNSA_ILi128EEESF_SG_EEENS5_IJNSW_IS1N_SC_EENSW_INSA_ILi64EEESC_EEEEESI_SJ_SI_SJ_NS1I_6fusion15FusionCallbacksIS1M_NS1T_17LinearCombinationISI_fSI_fLNS_15FloatRoundStyleE2EEES1O_S1S_JEEENS4_5SM1004TMEM4LOAD26SM100_TMEM_LOAD_32dp32b64xENS4_13SM90_TMA_LOADENS15_INS16_ILi2ELi4ELi3EEES19_NSW_INS5_IJS1A_S1Q_EEENS5_IJS1Q_SC_EEEEEEENS4_39AutoVectorizingCopyWithAssumedAlignmentILi128EEENS4_14SM90_TMA_STOREES28_S2A_S2A_EEEvvEEEEvNT_6ParamsE,"",@"SHT_CUDA_INFO"
	.sectionflags	@""
	.align	4


	//----- nvinfo : EIATTR_CUDA_API_VERSION
	.align		4
        /*0000*/ 	.byte	0x04, 0x37
        /*0002*/ 	.short	(.L_32 - .L_31)
.L_31:
        /*0004*/ 	.word	0x00000082


	//----- nvinfo : EIATTR_KPARAM_INFO
	.align		4
.L_32:
        /*0008*/ 	.byte	0x04, 0x17
        /*000a*/ 	.short	(.L_34 - .L_33)
.L_33:
        /*000c*/ 	.word	0x00000000
        /*0010*/ 	.short	0x0000
        /*0012*/ 	.short	0x0000
        /*0014*/ 	.byte	0x00, 0xf0, 0x01, 0x20


	//----- nvinfo : EIATTR_AT_ENTRY_FRAGMENTS
	.align		4
.L_34:
        /*0018*/ 	.byte	0x04, 0x4f
        /*001a*/ 	.short	(.L_36 - .L_35)


	//   ....[0]....
.L_35:
        /*001c*/ 	.word	0x00000007


	//----- nvinfo : EIATTR_RESERVED_SMEM_USED
	.align		4
.L_36:
        /*0020*/ 	.byte	0x01, 0x41
	.zero		2


	//----- nvinfo : EIATTR_SPARSE_MMA_MASK
	.align		4
        /*0024*/ 	.byte	0x03, 0x50
        /*0026*/ 	.short	0x0000


	//----- nvinfo : EIATTR_TCGEN05_2CTA_USED
	.align		4
        /*0028*/ 	.byte	0x01, 0x52
	.zero		2


	//----- nvinfo : EIATTR_MAXREG_COUNT
	.align		4
        /*002c*/ 	.byte	0x03, 0x1b
        /*002e*/ 	.short	0x00ff


	//----- nvinfo : EIATTR_NUM_BARRIERS
	.align		4
        /*0030*/ 	.byte	0x02, 0x4c
        /*0032*/ 	.byte	0x07
	.zero		1


	//----- nvinfo : EIATTR_EXTERNS
	.align		4
        /*0034*/ 	.byte	0x04, 0x0f
        /*0036*/ 	.short	(.L_38 - .L_37)


	//   ....[0]....
	.align		4
.L_37:
        /*0038*/ 	.word	index@(__assertfail)


	//----- nvinfo : EIATTR_MERCURY_ISA_VERSION
	.align		4
.L_38:
        /*003c*/ 	.byte	0x03, 0x5f
        /*003e*/ 	.short	0x0101


	//----- nvinfo : EIATTR_INT_WARP_WIDE_INSTR_OFFSETS
	.align		4
        /*0040*/ 	.byte	0x04, 0x31
        /*0042*/ 	.short	(.L_40 - .L_39)


	//   ....[0]....
.L_39:
        /*0044*/ 	.word	0x00000fa0


	//   ....[1]....
        /*0048*/ 	.word	0x00001040


	//   ....[2]....
        /*004c*/ 	.word	0x00004cc0


	//   ....[3]....
        /*0050*/ 	.word	0x00004ce0


	//   ....[4]....
        /*0054*/ 	.word	0x00004d10


	//   ....[5]....
        /*0058*/ 	.word	0x00005850


	//   ....[6]....
        /*005c*/ 	.word	0x000058c0


	//   ....[7]....
        /*0060*/ 	.word	0x000059a0


	//   ....[8]....
        /*0064*/ 	.word	0x00005a20


	//   ....[9]....
        /*0068*/ 	.word	0x00005b20


	//   ....[10]....
        /*006c*/ 	.word	0x00005ba0


	//   ....[11]....
        /*0070*/ 	.word	0x00005c90


	//   ....[12]....
        /*0074*/ 	.word	0x00005d40


	//----- nvinfo : EIATTR_COOP_GROUP_MASK_REGIDS
	.align		4
.L_40:
        /*0078*/ 	.byte	0x04, 0x29
        /*007a*/ 	.short	(.L_42 - .L_41)


	//   ....[0]....
.L_41:
        /*007c*/ 	.word	0xffffffff


	//   ....[1]....
        /*0080*/ 	.word	0xffffffff


	//   ....[2]....
        /*0084*/ 	.word	0xffffffff


	//   ....[3]....
        /*0088*/ 	.word	0xffffffff


	//   ....[4]....
        /*008c*/ 	.word	0xffffffff


	//   ....[5]....
        /*0090*/ 	.word	0xffffffff


	//   ....[6]....
        /*0094*/ 	.word	0xffffffff


	//   ....[7]....
        /*0098*/ 	.word	0xffffffff


	//   ....[8]....
        /*009c*/ 	.word	0xffffffff


	//   ....[9]....
        /*00a0*/ 	.word	0xffffffff


	//   ....[10]....
        /*00a4*/ 	.word	0xffffffff


	//   ....[11]....
        /*00a8*/ 	.word	0xffffffff


	//   ....[12]....
        /*00ac*/ 	.word	0xffffffff


	//   ....[13]....
        /*00b0*/ 	.word	0xffffffff


	//----- nvinfo : EIATTR_COOP_GROUP_INSTR_OFFSETS
	.align		4
.L_42:
        /*00b4*/ 	.byte	0x04, 0x28
        /*00b6*/ 	.short	(.L_44 - .L_43)


	//   ....[0]....
.L_43:
        /*00b8*/ 	.word	0x000000b0


	//   ....[1]....
        /*00bc*/ 	.word	0x00000520


	//   ....[2]....
        /*00c0*/ 	.word	0x00000950


	//   ....[3]....
        /*00c4*/ 	.word	0x00000ae0


	//   ....[4]....
        /*00c8*/ 	.word	0x00000bd0


	//   ....[5]....
        /*00cc*/ 	.word	0x00000d30


	//   ....[6]....
        /*00d0*/ 	.word	0x00000e80


	//   ....[7]....
        /*00d4*/ 	.word	0x000010c0


	//   ....[8]....
        /*00d8*/ 	.word	0x00002430


	//   ....[9]....
        /*00dc*/ 	.word	0x00003d10


	//   ....[10]....
        /*00e0*/ 	.word	0x000041e0


	//   ....[11]....
        /*00e4*/ 	.word	0x00004210


	//   ....[12]....
        /*00e8*/ 	.word	0x00004bc0


	//   ....[13]....
        /*00ec*/ 	.word	0x00004dd0


	//----- nvinfo : EIATTR_VRC_CTA_INIT_COUNT
	.align		4
.L_44:
        /*00f0*/ 	.byte	0x02, 0x4a
        /*00f2*/ 	.byte	0x80
	.zero		1


	//----- nvinfo : EIATTR_SYSCALL_OFFSETS
	.align		4
        /*00f4*/ 	.byte	0x04, 0x46
        /*00f6*/ 	.short	(.L_46 - .L_45)


	//   ....[0]....
.L_45:
        /*00f8*/ 	.word	0x000069c0


	//   ....[1]....
        /*00fc*/ 	.word	0x00006b00


	//   ....[2]....
        /*0100*/ 	.word	0x00007390


	//   ....[3]....
        /*0104*/ 	.word	0x000089b0


	//   ....[4]....
        /*0108*/ 	.word	0x00009f60


	//   ....[5]....
        /*010c*/ 	.word	0x0000b530


	//----- nvinfo : EIATTR_MBARRIER_INSTR_OFFSETS
	.align		4
.L_46:
        /*0110*/ 	.byte	0x04, 0x39
        /*0112*/ 	.short	(.L_48 - .L_47)


	//   ....[0]....
.L_47:
        /*0114*/ 	.word	0x00000670
        /*0118*/ 	.word	0x000000ff
        /*011c*/ 	.word	0x00000000
        /*0120*/ 	.short	0x0100
        /*0122*/ 	.byte	0x04
	.zero		1


	//   ....[1]....
        /*0124*/ 	.word	0x00000680
        /*0128*/ 	.word	0x000000ff
        /*012c*/ 	.word	0x000000b0
        /*0130*/ 	.short	0x0100
        /*0132*/ 	.byte	0x04
	.zero		1


	//   ....[2]....
        /*0134*/ 	.word	0x00000690
        /*0138*/ 	.word	0x000000ff
        /*013c*/ 	.word	0x00000008
        /*0140*/ 	.short	0x0100
        /*0142*/ 	.byte	0x04
	.zero		1


	//   ....[3]....
        /*0144*/ 	.word	0x000006a0
        /*0148*/ 	.word	0x000000ff
        /*014c*/ 	.word	0x000000b8
        /*0150*/ 	.short	0x0100
        /*0152*/ 	.byte	0x04
	.zero		1


	//   ....[4]....
        /*0154*/ 	.word	0x000006b0
        /*0158*/ 	.word	0x000000ff
        /*015c*/ 	.word	0x00000010
        /*0160*/ 	.short	0x0100
        /*0162*/ 	.byte	0x04
	.zero		1


	//   ....[5]....
        /*0164*/ 	.word	0x000006c0
        /*0168*/ 	.word	0x000000ff
        /*016c*/ 	.word	0x000000c0
        /*0170*/ 	.short	0x0100
        /*0172*/ 	.byte	0x04
	.zero		1


	//   ....[6]....
        /*0174*/ 	.word	0x000006d0
        /*0178*/ 	.word	0x000000ff
        /*017c*/ 	.word	0x00000018
        /*0180*/ 	.short	0x0100
        /*0182*/ 	.byte	0x04
	.zero		1


	//   ....[7]....
        /*0184*/ 	.word	0x000006e0
        /*0188*/ 	.word	0x000000ff
        /*018c*/ 	.word	0x000000c8
        /*0190*/ 	.short	0x0100
        /*0192*/ 	.byte	0x04
	.zero		1


	//   ....[8]....
        /*0194*/ 	.word	0x000006f0
        /*0198*/ 	.word	0x000000ff
        /*019c*/ 	.word	0x00000020
        /*01a0*/ 	.short	0x0100
        /*01a2*/ 	.byte	0x04
	.zero		1


	//   ....[9]....
        /*01a4*/ 	.word	0x00000700
        /*01a8*/ 	.word	0x000000ff
        /*01ac*/ 	.word	0x000000d0
        /*01b0*/ 	.short	0x0100
        /*01b2*/ 	.byte	0x04
	.zero		1


	//   ....[10]....
        /*01b4*/ 	.word	0x00000710
        /*01b8*/ 	.word	0x000000ff
        /*01bc*/ 	.word	0x00000028
        /*01c0*/ 	.short	0x0100
        /*01c2*/ 	.byte	0x04
	.zero		1


	//   ....[11]....
        /*01c4*/ 	.word	0x00000720
        /*01c8*/ 	.word	0x000000ff
        /*01cc*/ 	.word	0x000000d8
        /*01d0*/ 	.short	0x0100
        /*01d2*/ 	.byte	0x04
	.zero		1


	//   ....[12]....
        /*01d4*/ 	.word	0x00000730
        /*01d8*/ 	.word	0x000000ff
        /*01dc*/ 	.word	0x00000030
        /*01e0*/ 	.short	0x0100
        /*01e2*/ 	.byte	0x04
	.zero		1


	//   ....[13]....
        /*01e4*/ 	.word	0x00000740
        /*01e8*/ 	.word	0x000000ff
        /*01ec*/ 	.word	0x000000e0
        /*01f0*/ 	.short	0x0100
        /*01f2*/ 	.byte	0x04
	.zero		1


	//   ....[14]....
        /*01f4*/ 	.word	0x00000750
        /*01f8*/ 	.word	0x000000ff
        /*01fc*/ 	.word	0x00000038
        /*0200*/ 	.short	0x0100
        /*0202*/ 	.byte	0x04
	.zero		1


	//   ....[15]....
        /*0204*/ 	.word	0x00000760
        /*0208*/ 	.word	0x000000ff
        /*020c*/ 	.word	0x000000e8
        /*0210*/ 	.short	0x0100
        /*0212*/ 	.byte	0x04
	.zero		1


	//   ....[16]....
        /*0214*/ 	.word	0x00000770
        /*0218*/ 	.word	0x000000ff
        /*021c*/ 	.word	0x00000040
        /*0220*/ 	.short	0x0100
        /*0222*/ 	.byte	0x04
	.zero		1


	//   ....[17]....
        /*0224*/ 	.word	0x00000780
        /*0228*/ 	.word	0x000000ff
        /*022c*/ 	.word	0x000000f0
        /*0230*/ 	.short	0x0100
        /*0232*/ 	.byte	0x04
	.zero		1


	//   ....[18]....
        /*0234*/ 	.word	0x00000790
        /*0238*/ 	.word	0x000000ff
        /*023c*/ 	.word	0x00000048
        /*0240*/ 	.short	0x0100
        /*0242*/ 	.byte	0x04
	.zero		1


	//   ....[19]....
        /*0244*/ 	.word	0x000007a0
        /*0248*/ 	.word	0x000000ff
        /*024c*/ 	.word	0x000000f8
        /*0250*/ 	.short	0x0100
        /*0252*/ 	.byte	0x04
	.zero		1


	//   ....[20]....
        /*0254*/ 	.word	0x000007b0
        /*0258*/ 	.word	0x000000ff
        /*025c*/ 	.word	0x00000050
        /*0260*/ 	.short	0x0100
        /*0262*/ 	.byte	0x04
	.zero		1


	//   ....[21]....
        /*0264*/ 	.word	0x000007c0
        /*0268*/ 	.word	0x000000ff
        /*026c*/ 	.word	0x00000100
        /*0270*/ 	.short	0x0100
        /*0272*/ 	.byte	0x04
	.zero		1


	//   ....[22]....
        /*0274*/ 	.word	0x000007d0
        /*0278*/ 	.word	0x000000ff
        /*027c*/ 	.word	0x00000058
        /*0280*/ 	.short	0x0100
        /*0282*/ 	.byte	0x04
	.zero		1


	//   ....[23]....
        /*0284*/ 	.word	0x000007e0
        /*0288*/ 	.word	0x000000ff
        /*028c*/ 	.word	0x00000108
        /*0290*/ 	.short	0x0100
        /*0292*/ 	.byte	0x04
	.zero		1


	//   ....[24]....
        /*0294*/ 	.word	0x000007f0
        /*0298*/ 	.word	0x000000ff
        /*029c*/ 	.word	0x00000060
        /*02a0*/ 	.short	0x0100
        /*02a2*/ 	.byte	0x04
	.zero		1


	//   ....[25]....
        /*02a4*/ 	.word	0x00000800
        /*02a8*/ 	.word	0x000000ff
        /*02ac*/ 	.word	0x00000110
        /*02b0*/ 	.short	0x0100
        /*02b2*/ 	.byte	0x04
	.zero		1


	//   ....[26]....
        /*02b4*/ 	.word	0x00000810
        /*02b8*/ 	.word	0x000000ff
        /*02bc*/ 	.word	0x00000068
        /*02c0*/ 	.short	0x0100
        /*02c2*/ 	.byte	0x04
	.zero		1


	//   ....[27]....
        /*02c4*/ 	.word	0x00000820
        /*02c8*/ 	.word	0x000000ff
        /*02cc*/ 	.word	0x00000118
        /*02d0*/ 	.short	0x0100
        /*02d2*/ 	.byte	0x04
	.zero		1


	//   ....[28]....
        /*02d4*/ 	.word	0x00000830
        /*02d8*/ 	.word	0x000000ff
        /*02dc*/ 	.word	0x00000070
        /*02e0*/ 	.short	0x0100
        /*02e2*/ 	.byte	0x04
	.zero		1


	//   ....[29]....
        /*02e4*/ 	.word	0x00000840
        /*02e8*/ 	.word	0x000000ff
        /*02ec*/ 	.word	0x00000120
        /*02f0*/ 	.short	0x0100
        /*02f2*/ 	.byte	0x04
	.zero		1


	//   ....[30]....
        /*02f4*/ 	.word	0x00000850
        /*02f8*/ 	.word	0x000000ff
        /*02fc*/ 	.word	0x00000078
        /*0300*/ 	.short	0x0100
        /*0302*/ 	.byte	0x04
	.zero		1


	//   ....[31]....
        /*0304*/ 	.word	0x00000860
        /*0308*/ 	.word	0x000000ff
        /*030c*/ 	.word	0x00000128
        /*0310*/ 	.short	0x0100
        /*0312*/ 	.byte	0x04
	.zero		1


	//   ....[32]....
        /*0314*/ 	.word	0x00000870
        /*0318*/ 	.word	0x000000ff
        /*031c*/ 	.word	0x00000080
        /*0320*/ 	.short	0x0100
        /*0322*/ 	.byte	0x04
	.zero		1


	//   ....[33]....
        /*0324*/ 	.word	0x00000880
        /*0328*/ 	.word	0x000000ff
        /*032c*/ 	.word	0x00000130
        /*0330*/ 	.short	0x0100
        /*0332*/ 	.byte	0x04
	.zero		1


	//   ....[34]....
        /*0334*/ 	.word	0x00000890
        /*0338*/ 	.word	0x000000ff
        /*033c*/ 	.word	0x00000088
        /*0340*/ 	.short	0x0100
        /*0342*/ 	.byte	0x04
	.zero		1


	//   ....[35]....
        /*0344*/ 	.word	0x000008a0
        /*0348*/ 	.word	0x000000ff
        /*034c*/ 	.word	0x00000138
        /*0350*/ 	.short	0x0100
        /*0352*/ 	.byte	0x04
	.zero		1


	//   ....[36]....
        /*0354*/ 	.word	0x000008b0
        /*0358*/ 	.word	0x000000ff
        /*035c*/ 	.word	0x00000090
        /*0360*/ 	.short	0x0100
        /*0362*/ 	.byte	0x04
	.zero		1


	//   ....[37]....
        /*0364*/ 	.word	0x000008c0
        /*0368*/ 	.word	0x000000ff
        /*036c*/ 	.word	0x00000140
        /*0370*/ 	.short	0x0100
        /*0372*/ 	.byte	0x04
	.zero		1


	//   ....[38]....
        /*0374*/ 	.word	0x000008d0
        /*0378*/ 	.word	0x000000ff
        /*037c*/ 	.word	0x00000098
        /*0380*/ 	.short	0x0100
        /*0382*/ 	.byte	0x04
	.zero		1


	//   ....[39]....
        /*0384*/ 	.word	0x000008e0
        /*0388*/ 	.word	0x000000ff
        /*038c*/ 	.word	0x00000148
        /*0390*/ 	.short	0x0100
        /*0392*/ 	.byte	0x04
	.zero		1


	//   ....[40]....
        /*0394*/ 	.word	0x000008f0
        /*0398*/ 	.word	0x000000ff
        /*039c*/ 	.word	0x000000a0
        /*03a0*/ 	.short	0x0100
        /*03a2*/ 	.byte	0x04
	.zero		1


	//   ....[41]....
        /*03a4*/ 	.word	0x00000900
        /*03a8*/ 	.word	0x000000ff
        /*03ac*/ 	.word	0x00000150
        /*03b0*/ 	.short	0x0100
        /*03b2*/ 	.byte	0x04
	.zero		1


	//   ....[42]....
        /*03b4*/ 	.word	0x00000910
        /*03b8*/ 	.word	0x000000ff
        /*03bc*/ 	.word	0x000000a8
        /*03c0*/ 	.short	0x0100
        /*03c2*/ 	.byte	0x04
	.zero		1


	//   ....[43]....
        /*03c4*/ 	.word	0x00000920
        /*03c8*/ 	.word	0x000000ff
        /*03cc*/ 	.word	0x00000158
        /*03d0*/ 	.short	0x0100
        /*03d2*/ 	.byte	0x04
	.zero		1


	//   ....[44]....
        /*03d4*/ 	.word	0x00000a50
        /*03d8*/ 	.word	0x000000ff
        /*03dc*/ 	.word	0x00000160
        /*03e0*/ 	.short	0x0100
        /*03e2*/ 	.byte	0x04
	.zero		1


	//   ....[45]....
        /*03e4*/ 	.word	0x00000a60
        /*03e8*/ 	.word	0x000000ff
        /*03ec*/ 	.word	0x00000180
        /*03f0*/ 	.short	0x0100
        /*03f2*/ 	.byte	0x04
	.zero		1


	//   ....[46]....
        /*03f4*/ 	.word	0x00000a70
        /*03f8*/ 	.word	0x000000ff
        /*03fc*/ 	.word	0x00000168
        /*0400*/ 	.short	0x0100
        /*0402*/ 	.byte	0x04
	.zero		1


	//   ....[47]....
        /*0404*/ 	.word	0x00000a80
        /*0408*/ 	.word	0x000000ff
        /*040c*/ 	.word	0x00000188
        /*0410*/ 	.short	0x0100
        /*0412*/ 	.byte	0x04
	.zero		1


	//   ....[48]....
        /*0414*/ 	.word	0x00000a90
        /*0418*/ 	.word	0x000000ff
        /*041c*/ 	.word	0x00000170
        /*0420*/ 	.short	0x0100
        /*0422*/ 	.byte	0x04
	.zero		1


	//   ....[49]....
        /*0424*/ 	.word	0x00000aa0
        /*0428*/ 	.word	0x000000ff
        /*042c*/ 	.word	0x00000190
        /*0430*/ 	.short	0x0100
        /*0432*/ 	.byte	0x04
	.zero		1


	//   ....[50]....
        /*0434*/ 	.word	0x00000ab0
        /*0438*/ 	.word	0x000000ff
        /*043c*/ 	.word	0x00000178
        /*0440*/ 	.short	0x0100
        /*0442*/ 	.byte	0x04
	.zero		1


	//   ....[51]....
        /*0444*/ 	.word	0x00000ac0
        /*0448*/ 	.word	0x000000ff
        /*044c*/ 	.word	0x00000198
        /*0450*/ 	.short	0x0100
        /*0452*/ 	.byte	0x04
	.zero		1


	//   ....[52]....
        /*0454*/ 	.word	0x00000ba0
        /*0458*/ 	.word	0x000000ff
        /*045c*/ 	.word	0x000001a0
        /*0460*/ 	.short	0x0100
        /*0462*/ 	.byte	0x06
	.zero		1


	//   ....[53]....
        /*0464*/ 	.word	0x00000bb0
        /*0468*/ 	.word	0x000000ff
        /*046c*/ 	.word	0x000001a8
        /*0470*/ 	.short	0x0100
        /*0472*/ 	.byte	0x06
	.zero		1


	//   ....[54]....
        /*0474*/ 	.word	0x00000ce0
        /*0478*/ 	.word	0x000000ff
        /*047c*/ 	.word	0x000001b0
        /*0480*/ 	.short	0x0100
        /*0482*/ 	.byte	0x06
	.zero		1


	//   ....[55]....
        /*0484*/ 	.word	0x00000cf0
        /*0488*/ 	.word	0x000000ff
        /*048c*/ 	.word	0x000001c0
        /*0490*/ 	.short	0x0100
        /*0492*/ 	.byte	0x06
	.zero		1


	//   ....[56]....
        /*0494*/ 	.word	0x00000d00
        /*0498*/ 	.word	0x000000ff
        /*049c*/ 	.word	0x000001b8
        /*04a0*/ 	.short	0x0100
        /*04a2*/ 	.byte	0x06
	.zero		1


	//   ....[57]....
        /*04a4*/ 	.word	0x00000d10
        /*04a8*/ 	.word	0x000000ff
        /*04ac*/ 	.word	0x000001c8
        /*04b0*/ 	.short	0x0100
        /*04b2*/ 	.byte	0x06
	.zero		1


	//   ....[58]....
        /*04b4*/ 	.word	0x00000e30
        /*04b8*/ 	.word	0x000000ff
        /*04bc*/ 	.word	0x000001d0
        /*04c0*/ 	.short	0x0100
        /*04c2*/ 	.byte	0x04
	.zero		1


	//   ....[59]....
        /*04c4*/ 	.word	0x00000e40
        /*04c8*/ 	.word	0x000000ff
        /*04cc*/ 	.word	0x000001e0
        /*04d0*/ 	.short	0x0100
        /*04d2*/ 	.byte	0x04
	.zero		1


	//   ....[60]....
        /*04d4*/ 	.word	0x00000e50
        /*04d8*/ 	.word	0x000000ff
        /*04dc*/ 	.word	0x000001d8
        /*04e0*/ 	.short	0x0100
        /*04e2*/ 	.byte	0x04
	.zero		1


	//   ....[61]....
        /*04e4*/ 	.word	0x00000e60
        /*04e8*/ 	.word	0x000000ff
        /*04ec*/ 	.word	0x000001e8
        /*04f0*/ 	.short	0x0100
        /*04f2*/ 	.byte	0x04
	.zero		1


	//   ....[62]....
        /*04f4*/ 	.word	0x00000f50
        /*04f8*/ 	.word	0x000000ff
        /*04fc*/ 	.word	0x000001f0
        /*0500*/ 	.short	0x0100
        /*0502*/ 	.byte	0x04
	.zero		1


	//   ....[63]....
        /*0504*/ 	.word	0x00000f60
        /*0508*/ 	.word	0x000000ff
        /*050c*/ 	.word	0x00000200
        /*0510*/ 	.short	0x0100
        /*0512*/ 	.byte	0x04
	.zero		1


	//   ....[64]....
        /*0514*/ 	.word	0x00000f70
        /*0518*/ 	.word	0x000000ff
        /*051c*/ 	.word	0x000001f8
        /*0520*/ 	.short	0x0100
        /*0522*/ 	.byte	0x04
	.zero		1


	//   ....[65]....
        /*0524*/ 	.word	0x00000f80
        /*0528*/ 	.word	0x000000ff
        /*052c*/ 	.word	0x00000208
        /*0530*/ 	.short	0x0100
        /*0532*/ 	.byte	0x04
	.zero		1


	//   ....[66]....
        /*0534*/ 	.word	0x00001080
        /*0538*/ 	.word	0x000000ff
        /*053c*/ 	.word	0x00000210
        /*0540*/ 	.short	0x0100
        /*0542*/ 	.byte	0x06
	.zero		1


	//   ....[67]....
        /*0544*/ 	.word	0x00001c50
        /*0548*/ 	.word	0x00000003
        /*054c*/ 	.word	0x00000200
        /*0550*/ 	.short	0x010a
        /*0552*/ 	.byte	0xff
	.zero		1


	//   ....[68]....
        /*0554*/ 	.word	0x00001c80
        /*0558*/ 	.word	0x00000003
        /*055c*/ 	.word	0x000001f0
        /*0560*/ 	.short	0x0101
        /*0562*/ 	.byte	0xff
	.zero		1


	//   ....[69]....
        /*0564*/ 	.word	0x00001d40
        /*0568*/ 	.word	0x000000ff
        /*056c*/ 	.word	0x000000b0
        /*0570*/ 	.short	0x010a
        /*0572*/ 	.byte	0x04
	.zero		1


	//   ....[70]....
        /*0574*/ 	.word	0x00001e10
        /*0578*/ 	.word	0x000000ff
        /*057c*/ 	.word	0x000000b0
        /*0580*/ 	.short	0x010a
        /*0582*/ 	.byte	0x21
	.zero		1


	//   ....[71]....
        /*0584*/ 	.word	0x00001fc0
        /*0588*/ 	.word	0x000000ff
        /*058c*/ 	.word	0x000000b0
        /*0590*/ 	.short	0x010a
        /*0592*/ 	.byte	0x05
	.zero		1


	//   ....[72]....
        /*0594*/ 	.word	0x000020d0
        /*0598*/ 	.word	0x000000ff
        /*059c*/ 	.word	0x000001a8
        /*05a0*/ 	.short	0x0101
        /*05a2*/ 	.byte	0x06
	.zero		1


	//   ....[73]....
        /*05a4*/ 	.word	0x000020f0
        /*05a8*/ 	.word	0x000000ff
        /*05ac*/ 	.word	0x000000b0
        /*05b0*/ 	.short	0x010a
        /*05b2*/ 	.byte	0x04
	.zero		1


	//   ....[74]....
        /*05b4*/ 	.word	0x00002170
        /*05b8*/ 	.word	0x000000ff
        /*05bc*/ 	.word	0x000000b0
        /*05c0*/ 	.short	0x010a
        /*05c2*/ 	.byte	0x11
	.zero		1


	//   ....[75]....
        /*05c4*/ 	.word	0x00002300
        /*05c8*/ 	.word	0x000000ff
        /*05cc*/ 	.word	0x000000b0
        /*05d0*/ 	.short	0x010a
        /*05d2*/ 	.byte	0x05
	.zero		1


	//   ....[76]....
        /*05d4*/ 	.word	0x00002460
        /*05d8*/ 	.word	0x00000003
        /*05dc*/ 	.word	0x000001b0
        /*05e0*/ 	.short	0x010a
        /*05e2*/ 	.byte	0xff
	.zero		1


	//   ....[77]....
        /*05e4*/ 	.word	0x000025b0
        /*05e8*/ 	.word	0x00000000
        /*05ec*/ 	.word	0x00000000
        /*05f0*/ 	.short	0x0101
        /*05f2*/ 	.byte	0xff
	.zero		1


	//   ....[78]....
        /*05f4*/ 	.word	0x00002b70
        /*05f8*/ 	.word	0x000000ff
        /*05fc*/ 	.word	0x00000000
        /*0600*/ 	.short	0x010a
        /*0602*/ 	.byte	0x04
	.zero		1


	//   ....[79]....
        /*0604*/ 	.word	0x00002c00
        /*0608*/ 	.word	0x000000ff
        /*060c*/ 	.word	0x00000000
        /*0610*/ 	.short	0x010a
        /*0612*/ 	.byte	0x05
	.zero		1


	//   ....[80]....
        /*0614*/ 	.word	0x00002c90
        /*0618*/ 	.word	0x000000ff
        /*061c*/ 	.word	0x00000000
        /*0620*/ 	.short	0x010a
        /*0622*/ 	.byte	0x05
	.zero		1


	//   ....[81]....
        /*0624*/ 	.word	0x00002d20
        /*0628*/ 	.word	0x000000ff
        /*062c*/ 	.word	0x00000000
        /*0630*/ 	.short	0x010a
        /*0632*/ 	.byte	0x05
	.zero		1


	//   ....[82]....
        /*0634*/ 	.word	0x00002db0
        /*0638*/ 	.word	0x000000ff
        /*063c*/ 	.word	0x00000000
        /*0640*/ 	.short	0x010a
        /*0642*/ 	.byte	0x05
	.zero		1


	//   ....[83]....
        /*0644*/ 	.word	0x00002e40
        /*0648*/ 	.word	0x000000ff
        /*064c*/ 	.word	0x00000000
        /*0650*/ 	.short	0x010a
        /*0652*/ 	.byte	0x05
	.zero		1


	//   ....[84]....
        /*0654*/ 	.word	0x00002ed0
        /*0658*/ 	.word	0x000000ff
        /*065c*/ 	.word	0x00000000
        /*0660*/ 	.short	0x010a
        /*0662*/ 	.byte	0x05
	.zero		1


	//   ....[85]....
        /*0664*/ 	.word	0x00002f60
        /*0668*/ 	.word	0x000000ff
        /*066c*/ 	.word	0x00000000
        /*0670*/ 	.short	0x010a
        /*0672*/ 	.byte	0x05
	.zero		1


	//   ....[86]....
        /*0674*/ 	.word	0x00002ff0
        /*0678*/ 	.word	0x000000ff
        /*067c*/ 	.word	0x00000000
        /*0680*/ 	.short	0x010a
        /*0682*/ 	.byte	0x05
	.zero		1


	//   ....[87]....
        /*0684*/ 	.word	0x00003080
        /*0688*/ 	.word	0x000000ff
        /*068c*/ 	.word	0x00000000
        /*0690*/ 	.short	0x010a
        /*0692*/ 	.byte	0x05
	.zero		1


	//   ....[88]....
        /*0694*/ 	.word	0x00003110
        /*0698*/ 	.word	0x000000ff
        /*069c*/ 	.word	0x00000000
        /*06a0*/ 	.short	0x010a
        /*06a2*/ 	.byte	0x05
	.zero		1


	//   ....[89]....
        /*06a4*/ 	.word	0x000031a0
        /*06a8*/ 	.word	0x000000ff
        /*06ac*/ 	.word	0x00000000
        /*06b0*/ 	.short	0x010a
        /*06b2*/ 	.byte	0x05
	.zero		1


	//   ....[90]....
        /*06b4*/ 	.word	0x00003230
        /*06b8*/ 	.word	0x000000ff
        /*06bc*/ 	.word	0x00000000
        /*06c0*/ 	.short	0x010a
        /*06c2*/ 	.byte	0x05
	.zero		1


	//   ....[91]....
        /*06c4*/ 	.word	0x000032c0
        /*06c8*/ 	.word	0x000000ff
        /*06cc*/ 	.word	0x00000000
        /*06d0*/ 	.short	0x010a
        /*06d2*/ 	.byte	0x05
	.zero		1


	//   ....[92]....
        /*06d4*/ 	.word	0x00003350
        /*06d8*/ 	.word	0x000000ff
        /*06dc*/ 	.word	0x00000000
        /*06e0*/ 	.short	0x010a
        /*06e2*/ 	.byte	0x05
	.zero		1


	//   ....[93]....
        /*06e4*/ 	.word	0x000033e0
        /*06e8*/ 	.word	0x000000ff
        /*06ec*/ 	.word	0x00000000
        /*06f0*/ 	.short	0x010a
        /*06f2*/ 	.byte	0x05
	.zero		1


	//   ....[94]....
        /*06f4*/ 	.word	0x00003470
        /*06f8*/ 	.word	0x000000ff
        /*06fc*/ 	.word	0x00000000
        /*0700*/ 	.short	0x010a
        /*0702*/ 	.byte	0x05
	.zero		1


	//   ....[95]....
        /*0704*/ 	.word	0x00003500
        /*0708*/ 	.word	0x000000ff
        /*070c*/ 	.word	0x00000000
        /*0710*/ 	.short	0x010a
        /*0712*/ 	.byte	0x05
	.zero		1


	//   ....[96]....
        /*0714*/ 	.word	0x00003590
        /*0718*/ 	.word	0x000000ff
        /*071c*/ 	.word	0x00000000
        /*0720*/ 	.short	0x010a
        /*0722*/ 	.byte	0x05
	.zero		1


	//   ....[97]....
        /*0724*/ 	.word	0x00003620
        /*0728*/ 	.word	0x000000ff
        /*072c*/ 	.word	0x00000000
        /*0730*/ 	.short	0x010a
        /*0732*/ 	.byte	0x05
	.zero		1


	//   ....[98]....
        /*0734*/ 	.word	0x000036b0
        /*0738*/ 	.word	0x000000ff
        /*073c*/ 	.word	0x00000000
        /*0740*/ 	.short	0x010a
        /*0742*/ 	.byte	0x05
	.zero		1


	//   ....[99]....
        /*0744*/ 	.word	0x00003750
        /*0748*/ 	.word	0x00000000
        /*074c*/ 	.word	0x00000000
        /*0750*/ 	.short	0x010a
        /*0752*/ 	.byte	0xff
	.zero		1


	//   ....[100]....
        /*0754*/ 	.word	0x00003870
        /*0758*/ 	.word	0x00000000
        /*075c*/ 	.word	0x000001f0
        /*0760*/ 	.short	0x010a
        /*0762*/ 	.byte	0xff
	.zero		1


	//   ....[101]....
        /*0764*/ 	.word	0x000038e0
        /*0768*/ 	.word	0x00000004
        /*076c*/ 	.word	0x00000000
        /*0770*/ 	.short	0x0101
        /*0772*/ 	.byte	0xff
	.zero		1


	//   ....[102]....
        /*0774*/ 	.word	0x00003900
        /*0778*/ 	.word	0x000000ff
        /*077c*/ 	.word	0x000001c0
        /*0780*/ 	.short	0x010a
        /*0782*/ 	.byte	0x04
	.zero		1


	//   ....[103]....
        /*0784*/ 	.word	0x00003a20
        /*0788*/ 	.word	0x00000000
        /*078c*/ 	.word	0x000001b0
        /*0790*/ 	.short	0x010a
        /*0792*/ 	.byte	0xff
	.zero		1


	//   ....[104]....
        /*0794*/ 	.word	0x00003b20
        /*0798*/ 	.word	0x00000000
        /*079c*/ 	.word	0x00000000
        /*07a0*/ 	.short	0x0101
        /*07a2*/ 	.byte	0xff
	.zero		1


	//   ....[105]....
        /*07a4*/ 	.word	0x00003bb0
        /*07a8*/ 	.word	0x000000ff
        /*07ac*/ 	.word	0x000001c0
        /*07b0*/ 	.short	0x0106
        /*07b2*/ 	.byte	0x04
	.zero		1


	//   ....[106]....
        /*07b4*/ 	.word	0x00003bd0
        /*07b8*/ 	.word	0x000000ff
        /*07bc*/ 	.word	0x000001c0
        /*07c0*/ 	.short	0x010a
        /*07c2*/ 	.byte	0x04
	.zero		1


	//   ....[107]....
        /*07c4*/ 	.word	0x00003c60
        /*07c8*/ 	.word	0x000000ff
        /*07cc*/ 	.word	0x000001c0
        /*07d0*/ 	.short	0x0106
        /*07d2*/ 	.byte	0x07
	.zero		1


	//   ....[108]....
        /*07d4*/ 	.word	0x00003ca0
        /*07d8*/ 	.word	0x00000000
        /*07dc*/ 	.word	0x000001c0
        /*07e0*/ 	.short	0x010a
        /*07e2*/ 	.byte	0xff
	.zero		1


	//   ....[109]....
        /*07e4*/ 	.word	0x00003ee0
        /*07e8*/ 	.word	0x000000ff
        /*07ec*/ 	.word	0x00000008
        /*07f0*/ 	.short	0x010a
        /*07f2*/ 	.byte	0x05
	.zero		1


	//   ....[110]....
        /*07f4*/ 	.word	0x00003f00
        /*07f8*/ 	.word	0x000000ff
        /*07fc*/ 	.word	0x00000008
        /*0800*/ 	.short	0x010a
        /*0802*/ 	.byte	0x05
	.zero		1


	//   ....[111]....
        /*0804*/ 	.word	0x00004090
        /*0808*/ 	.word	0x000000ff
        /*080c*/ 	.word	0x00000008
        /*0810*/ 	.short	0x010a
        /*0812*/ 	.byte	0x05
	.zero		1


	//   ....[112]....
        /*0814*/ 	.word	0x000040b0
        /*0818*/ 	.word	0x000000ff
        /*081c*/ 	.word	0x00000008
        /*0820*/ 	.short	0x010a
        /*0822*/ 	.byte	0x05
	.zero		1


	//   ....[113]....
        /*0824*/ 	.word	0x00004170
        /*0828*/ 	.word	0x000000ff
        /*082c*/ 	.word	0x00000000
        /*0830*/ 	.short	0x0101
        /*0832*/ 	.byte	0x04
	.zero		1


	//   ....[114]....
        /*0834*/ 	.word	0x00004450
        /*0838*/ 	.word	0x00000000
        /*083c*/ 	.word	0x000001b0
        /*0840*/ 	.short	0x010a
        /*0842*/ 	.byte	0xff
	.zero		1


	//   ....[115]....
        /*0844*/ 	.word	0x00004510
        /*0848*/ 	.word	0x00000000
        /*084c*/ 	.word	0x00000000
        /*0850*/ 	.short	0x0101
        /*0852*/ 	.byte	0xff
	.zero		1


	//   ....[116]....
        /*0854*/ 	.word	0x000045c0
        /*0858*/ 	.word	0x000000ff
        /*085c*/ 	.word	0x00000000
        /*0860*/ 	.short	0x010a
        /*0862*/ 	.byte	0x04
	.zero		1


	//   ....[117]....
        /*0864*/ 	.word	0x000045d0
        /*0868*/ 	.word	0x000000ff
        /*086c*/ 	.word	0x000001e0
        /*0870*/ 	.short	0x010a
        /*0872*/ 	.byte	0x13
	.zero		1


	//   ....[118]....
        /*0874*/ 	.word	0x00004690
        /*0878*/ 	.word	0x000000ff
        /*087c*/ 	.word	0x00000000
        /*0880*/ 	.short	0x010a
        /*0882*/ 	.byte	0x06
	.zero		1


	//   ....[119]....
        /*0884*/ 	.word	0x000047b0
        /*0888*/ 	.word	0x000000ff
        /*088c*/ 	.word	0x00000000
        /*0890*/ 	.short	0x010a
        /*0892*/ 	.byte	0x04
	.zero		1


	//   ....[120]....
        /*0894*/ 	.word	0x000049d0
        /*0898*/ 	.word	0x000000ff
        /*089c*/ 	.word	0x00000000
        /*08a0*/ 	.short	0x010a
        /*08a2*/ 	.byte	0x04
	.zero		1


	//   ....[121]....
        /*08a4*/ 	.word	0x00004a70
        /*08a8*/ 	.word	0x00000000
        /*08ac*/ 	.word	0x00000000
        /*08b0*/ 	.short	0x010a
        /*08b2*/ 	.byte	0xff
	.zero		1


	//   ....[122]....
        /*08b4*/ 	.word	0x00004ab0
        /*08b8*/ 	.word	0x00000000
        /*08bc*/ 	.word	0x00000000
        /*08c0*/ 	.short	0x010a
        /*08c2*/ 	.byte	0xff
	.zero		1


	//   ....[123]....
        /*08c4*/ 	.word	0x00004b20
        /*08c8*/ 	.word	0x000000ff
        /*08cc*/ 	.word	0x00000000
        /*08d0*/ 	.short	0x0101
        /*08d2*/ 	.byte	0x04
	.zero		1


	//   ....[124]....
        /*08d4*/ 	.word	0x00004b60
        /*08d8*/ 	.word	0x000000ff
        /*08dc*/ 	.word	0x00000210
        /*08e0*/ 	.short	0x010a
        /*08e2*/ 	.byte	0x0d
	.zero		1


	//   ....[125]....
        /*08e4*/ 	.word	0x00004bb0
        /*08e8*/ 	.word	0x000000ff
        /*08ec*/ 	.word	0x00000000
        /*08f0*/ 	.short	0x0101
        /*08f2*/ 	.byte	0x04
	.zero		1


	//   ....[126]....
        /*08f4*/ 	.word	0x00005050
        /*08f8*/ 	.word	0x0000000c
        /*08fc*/ 	.word	0x000001b0
        /*0900*/ 	.short	0x010a
        /*0902*/ 	.byte	0xff
	.zero		1


	//   ....[127]....
        /*0904*/ 	.word	0x000051c0
        /*0908*/ 	.word	0x00000000
        /*090c*/ 	.word	0x00000000
        /*0910*/ 	.short	0x0101
        /*0912*/ 	.byte	0xff
	.zero		1


	//   ....[128]....
        /*0914*/ 	.word	0x00005650
        /*0918*/ 	.word	0x000000ff
        /*091c*/ 	.word	0x000001a8
        /*0920*/ 	.short	0x010a
        /*0922*/ 	.byte	0x15
	.zero		1


	//   ....[129]....
        /*0924*/ 	.word	0x000057d0
        /*0928*/ 	.word	0x000000ff
        /*092c*/ 	.word	0x00000180
        /*0930*/ 	.short	0x010a
        /*0932*/ 	.byte	0x15
	.zero		1


	//   ....[130]....
        /*0934*/ 	.word	0x00005950
        /*0938*/ 	.word	0x000000ff
        /*093c*/ 	.word	0x00000160
        /*0940*/ 	.short	0x010b
        /*0942*/ 	.byte	0x15
	.zero		1


	//   ....[131]....
        /*0944*/ 	.word	0x00005960
        /*0948*/ 	.word	0x000000ff
        /*094c*/ 	.word	0x00000000
        /*0950*/ 	.short	0x0101
        /*0952*/ 	.byte	0x06
	.zero		1


	//   ....[132]....
        /*0954*/ 	.word	0x00005970
        /*0958*/ 	.word	0x000000ff
        /*095c*/ 	.word	0x00000188
        /*0960*/ 	.short	0x010a
        /*0962*/ 	.byte	0x15
	.zero		1


	//   ....[133]....
        /*0964*/ 	.word	0x00005ad0
        /*0968*/ 	.word	0x000000ff
        /*096c*/ 	.word	0x00000168
        /*0970*/ 	.short	0x010b
        /*0972*/ 	.byte	0x15
	.zero		1


	//   ....[134]....
        /*0974*/ 	.word	0x00005ae0
        /*0978*/ 	.word	0x000000ff
        /*097c*/ 	.word	0x00000000
        /*0980*/ 	.short	0x0101
        /*0982*/ 	.byte	0x06
	.zero		1


	//   ....[135]....
        /*0984*/ 	.word	0x00005af0
        /*0988*/ 	.word	0x000000ff
        /*098c*/ 	.word	0x00000190
        /*0990*/ 	.short	0x010a
        /*0992*/ 	.byte	0x15
	.zero		1


	//   ....[136]....
        /*0994*/ 	.word	0x00005c40
        /*0998*/ 	.word	0x000000ff
        /*099c*/ 	.word	0x00000170
        /*09a0*/ 	.short	0x010b
        /*09a2*/ 	.byte	0x15
	.zero		1


	//   ....[137]....
        /*09a4*/ 	.word	0x00005c50
        /*09a8*/ 	.word	0x000000ff
        /*09ac*/ 	.word	0x00000000
        /*09b0*/ 	.short	0x0101
        /*09b2*/ 	.byte	0x06
	.zero		1


	//   ....[138]....
        /*09b4*/ 	.word	0x00005c60
        /*09b8*/ 	.word	0x000000ff
        /*09bc*/ 	.word	0x00000198
        /*09c0*/ 	.short	0x010a
        /*09c2*/ 	.byte	0x15
	.zero		1


	//   ....[139]....
        /*09c4*/ 	.word	0x00005e60
        /*09c8*/ 	.word	0x000000ff
        /*09cc*/ 	.word	0x00000178
        /*09d0*/ 	.short	0x010b
        /*09d2*/ 	.byte	0x15
	.zero		1


	//   ....[140]....
        /*09d4*/ 	.word	0x00005e70
        /*09d8*/ 	.word	0x000000ff
        /*09dc*/ 	.word	0x00000000
        /*09e0*/ 	.short	0x0101
        /*09e2*/ 	.byte	0x25
	.zero		1


	//   ....[141]....
        /*09e4*/ 	.word	0x00005ea0
        /*09e8*/ 	.word	0x000000ff
        /*09ec*/ 	.word	0x00000180
        /*09f0*/ 	.short	0x010a
        /*09f2*/ 	.byte	0x15
	.zero		1


	//   ....[142]....
        /*09f4*/ 	.word	0x00005ec0
        /*09f8*/ 	.word	0x000000ff
        /*09fc*/ 	.word	0x00000188
        /*0a00*/ 	.short	0x010a
        /*0a02*/ 	.byte	0x15
	.zero		1


	//   ....[143]....
        /*0a04*/ 	.word	0x00005ee0
        /*0a08*/ 	.word	0x000000ff
        /*0a0c*/ 	.word	0x00000190
        /*0a10*/ 	.short	0x010a
        /*0a12*/ 	.byte	0x15
	.zero		1


	//   ....[144]....
        /*0a14*/ 	.word	0x00005f20
        /*0a18*/ 	.word	0x00000000
        /*0a1c*/ 	.word	0x00000198
        /*0a20*/ 	.short	0x010a
        /*0a22*/ 	.byte	0xff
	.zero		1


	//   ....[145]....
        /*0a24*/ 	.word	0x00006250
        /*0a28*/ 	.word	0x00000003
        /*0a2c*/ 	.word	0x000001b0
        /*0a30*/ 	.short	0x010a
        /*0a32*/ 	.byte	0xff
	.zero		1


	//   ....[146]....
        /*0a34*/ 	.word	0x000063d0
        /*0a38*/ 	.word	0x00000000
        /*0a3c*/ 	.word	0x00000000
        /*0a40*/ 	.short	0x0101
        /*0a42*/ 	.byte	0xff
	.zero		1


	//   ....[147]....
        /*0a44*/ 	.word	0x00006f30
        /*0a48*/ 	.word	0x00000003
        /*0a4c*/ 	.word	0x00000160
        /*0a50*/ 	.short	0x010a
        /*0a52*/ 	.byte	0xff
	.zero		1


	//   ....[148]....
        /*0a54*/ 	.word	0x00006f70
        /*0a58*/ 	.word	0x000000a3
        /*0a5c*/ 	.word	0x000001d0
        /*0a60*/ 	.short	0x010a
        /*0a62*/ 	.byte	0xff
	.zero		1


	//   ....[149]....
        /*0a64*/ 	.word	0x000070a0
        /*0a68*/ 	.word	0x00000003
        /*0a6c*/ 	.word	0x00000160
        /*0a70*/ 	.short	0x010a
        /*0a72*/ 	.byte	0xff
	.zero		1


	//   ....[150]....
        /*0a74*/ 	.word	0x000071e0
        /*0a78*/ 	.word	0x00000000
        /*0a7c*/ 	.word	0x00000000
        /*0a80*/ 	.short	0x0101
        /*0a82*/ 	.byte	0xff
	.zero		1


	//   ....[151]....
        /*0a84*/ 	.word	0x00007260
        /*0a88*/ 	.word	0x000000a3
        /*0a8c*/ 	.word	0x000001d0
        /*0a90*/ 	.short	0x010a
        /*0a92*/ 	.byte	0xff
	.zero		1


	//   ....[152]....
        /*0a94*/ 	.word	0x00008610
        /*0a98*/ 	.word	0x000000bf
        /*0a9c*/ 	.word	0x00000160
        /*0aa0*/ 	.short	0x010a
        /*0aa2*/ 	.byte	0xff
	.zero		1


	//   ....[153]....
        /*0aa4*/ 	.word	0x000086e0
        /*0aa8*/ 	.word	0x000000bf
        /*0aac*/ 	.word	0x00000160
        /*0ab0*/ 	.short	0x010a
        /*0ab2*/ 	.byte	0xff
	.zero		1


	//   ....[154]....
        /*0ab4*/ 	.word	0x00008820
        /*0ab8*/ 	.word	0x00000000
        /*0abc*/ 	.word	0x00000000
        /*0ac0*/ 	.short	0x0101
        /*0ac2*/ 	.byte	0xff
	.zero		1


	//   ....[155]....
        /*0ac4*/ 	.word	0x00009bc0
        /*0ac8*/ 	.word	0x00000000
        /*0acc*/ 	.word	0x00000160
        /*0ad0*/ 	.short	0x010a
        /*0ad2*/ 	.byte	0xff
	.zero		1


	//   ....[156]....
        /*0ad4*/ 	.word	0x00009c90
        /*0ad8*/ 	.word	0x00000000
        /*0adc*/ 	.word	0x00000160
        /*0ae0*/ 	.short	0x010a
        /*0ae2*/ 	.byte	0xff
	.zero		1


	//   ....[157]....
        /*0ae4*/ 	.word	0x00009dd0
        /*0ae8*/ 	.word	0x00000000
        /*0aec*/ 	.word	0x00000000
        /*0af0*/ 	.short	0x0101
        /*0af2*/ 	.byte	0xff
	.zero		1


	//   ....[158]....
        /*0af4*/ 	.word	0x0000b1a0
        /*0af8*/ 	.word	0x00000000
        /*0afc*/ 	.word	0x00000160
        /*0b00*/ 	.short	0x010a
        /*0b02*/ 	.byte	0xff
	.zero		1


	//   ....[159]....
        /*0b04*/ 	.word	0x0000b270
        /*0b08*/ 	.word	0x00000000
        /*0b0c*/ 	.word	0x00000160
        /*0b10*/ 	.short	0x010a
        /*0b12*/ 	.byte	0xff
	.zero		1


	//   ....[160]....
        /*0b14*/ 	.word	0x0000b3b0
        /*0b18*/ 	.word	0x00000000
        /*0b1c*/ 	.word	0x00000000
        /*0b20*/ 	.short	0x0101
        /*0b22*/ 	.byte	0xff
	.zero		1


	//   ....[161]....
        /*0b24*/ 	.word	0x0000b7e0
        /*0b28*/ 	.word	0x000000a3
        /*0b2c*/ 	.word	0x00000000
        /*0b30*/ 	.short	0x0101
        /*0b32*/ 	.byte	0xff
	.zero		1


	//   ....[162]....
        /*0b34*/ 	.word	0x0000c850
        /*0b38*/ 	.word	0x00000003
        /*0b3c*/ 	.word	0x00000200
        /*0b40*/ 	.short	0x010a
        /*0b42*/ 	.byte	0xff
	.zero		1


	//   ....[163]....
        /*0b44*/ 	.word	0x0000c8b0
        /*0b48*/ 	.word	0x00000000
        /*0b4c*/ 	.word	0x000000b0
        /*0b50*/ 	.short	0x010a
        /*0b52*/ 	.byte	0xff
	.zero		1


	//   ....[164]....
        /*0b54*/ 	.word	0x0000c910
        /*0b58*/ 	.word	0x00000000
        /*0b5c*/ 	.word	0x000000b0
        /*0b60*/ 	.short	0x010a
        /*0b62*/ 	.byte	0xff
	.zero		1


	//   ....[165]....
        /*0b64*/ 	.word	0x0000c960
        /*0b68*/ 	.word	0x00000003
        /*0b6c*/ 	.word	0x000001b0
        /*0b70*/ 	.short	0x010a
        /*0b72*/ 	.byte	0xff
	.zero		1


	//   ....[166]....
        /*0b74*/ 	.word	0x0000c9c0
        /*0b78*/ 	.word	0x00000000
        /*0b7c*/ 	.word	0x00000000
        /*0b80*/ 	.short	0x010a
        /*0b82*/ 	.byte	0xff
	.zero		1


	//   ....[167]....
        /*0b84*/ 	.word	0x0000ca20
        /*0b88*/ 	.word	0x00000000
        /*0b8c*/ 	.word	0x00000000
        /*0b90*/ 	.short	0x010a
        /*0b92*/ 	.byte	0xff
	.zero		1


	//   ....[168]....
        /*0b94*/ 	.word	0x0000ca80
        /*0b98*/ 	.word	0x00000000
        /*0b9c*/ 	.word	0x00000000
        /*0ba0*/ 	.short	0x010a
        /*0ba2*/ 	.byte	0xff
	.zero		1


	//   ....[169]....
        /*0ba4*/ 	.word	0x0000cae0
        /*0ba8*/ 	.word	0x00000000
        /*0bac*/ 	.word	0x00000000
        /*0bb0*/ 	.short	0x010a
        /*0bb2*/ 	.byte	0xff
	.zero		1


	//   ....[170]....
        /*0bb4*/ 	.word	0x0000cb40
        /*0bb8*/ 	.word	0x00000000
        /*0bbc*/ 	.word	0x00000000
        /*0bc0*/ 	.short	0x010a
        /*0bc2*/ 	.byte	0xff
	.zero		1


	//   ....[171]....
        /*0bc4*/ 	.word	0x0000cba0
        /*0bc8*/ 	.word	0x00000000
        /*0bcc*/ 	.word	0x00000000
        /*0bd0*/ 	.short	0x010a
        /*0bd2*/ 	.byte	0xff
	.zero		1


	//   ....[172]....
        /*0bd4*/ 	.word	0x0000cc00
        /*0bd8*/ 	.word	0x00000000
        /*0bdc*/ 	.word	0x00000000
        /*0be0*/ 	.short	0x010a
        /*0be2*/ 	.byte	0xff
	.zero		1


	//   ....[173]....
        /*0be4*/ 	.word	0x0000cc60
        /*0be8*/ 	.word	0x00000000
        /*0bec*/ 	.word	0x00000000
        /*0bf0*/ 	.short	0x010a
        /*0bf2*/ 	.byte	0xff
	.zero		1


	//   ....[174]....
        /*0bf4*/ 	.word	0x0000ccc0
        /*0bf8*/ 	.word	0x00000000
        /*0bfc*/ 	.word	0x00000000
        /*0c00*/ 	.short	0x010a
        /*0c02*/ 	.byte	0xff
	.zero		1


	//   ....[175]....
        /*0c04*/ 	.word	0x0000cd20
        /*0c08*/ 	.word	0x00000000
        /*0c0c*/ 	.word	0x00000000
        /*0c10*/ 	.short	0x010a
        /*0c12*/ 	.byte	0xff
	.zero		1


	//   ....[176]....
        /*0c14*/ 	.word	0x0000cd80
        /*0c18*/ 	.word	0x00000000
        /*0c1c*/ 	.word	0x00000000
        /*0c20*/ 	.short	0x010a
        /*0c22*/ 	.byte	0xff
	.zero		1


	//   ....[177]....
        /*0c24*/ 	.word	0x0000cde0
        /*0c28*/ 	.word	0x00000000
        /*0c2c*/ 	.word	0x00000000
        /*0c30*/ 	.short	0x010a
        /*0c32*/ 	.byte	0xff
	.zero		1


	//   ....[178]....
        /*0c34*/ 	.word	0x0000ce40
        /*0c38*/ 	.word	0x00000000
        /*0c3c*/ 	.word	0x00000000
        /*0c40*/ 	.short	0x010a
        /*0c42*/ 	.byte	0xff
	.zero		1


	//   ....[179]....
        /*0c44*/ 	.word	0x0000cea0
        /*0c48*/ 	.word	0x00000000
        /*0c4c*/ 	.word	0x00000000
        /*0c50*/ 	.short	0x010a
        /*0c52*/ 	.byte	0xff
	.zero		1


	//   ....[180]....
        /*0c54*/ 	.word	0x0000cf00
        /*0c58*/ 	.word	0x00000000
        /*0c5c*/ 	.word	0x00000000
        /*0c60*/ 	.short	0x010a
        /*0c62*/ 	.byte	0xff
	.zero		1


	//   ....[181]....
        /*0c64*/ 	.word	0x0000cf60
        /*0c68*/ 	.word	0x00000000
        /*0c6c*/ 	.word	0x00000000
        /*0c70*/ 	.short	0x010a
        /*0c72*/ 	.byte	0xff
	.zero		1


	//   ....[182]....
        /*0c74*/ 	.word	0x0000cfc0
        /*0c78*/ 	.word	0x00000000
        /*0c7c*/ 	.word	0x00000000
        /*0c80*/ 	.short	0x010a
        /*0c82*/ 	.byte	0xff
	.zero		1


	//   ....[183]....
        /*0c84*/ 	.word	0x0000d020
        /*0c88*/ 	.word	0x00000000
        /*0c8c*/ 	.word	0x00000000
        /*0c90*/ 	.short	0x010a
        /*0c92*/ 	.byte	0xff
	.zero		1


	//   ....[184]....
        /*0c94*/ 	.word	0x0000d080
        /*0c98*/ 	.word	0x00000000
        /*0c9c*/ 	.word	0x00000000
        /*0ca0*/ 	.short	0x010a
        /*0ca2*/ 	.byte	0xff
	.zero		1


	//   ....[185]....
        /*0ca4*/ 	.word	0x0000d0e0
        /*0ca8*/ 	.word	0x00000000
        /*0cac*/ 	.word	0x00000000
        /*0cb0*/ 	.short	0x010a
        /*0cb2*/ 	.byte	0xff
	.zero		1


	//   ....[186]....
        /*0cb4*/ 	.word	0x0000d140
        /*0cb8*/ 	.word	0x00000000
        /*0cbc*/ 	.word	0x00000000
        /*0cc0*/ 	.short	0x010a
        /*0cc2*/ 	.byte	0xff
	.zero		1


	//   ....[187]....
        /*0cc4*/ 	.word	0x0000d190
        /*0cc8*/ 	.word	0x00000000
        /*0ccc*/ 	.word	0x000001f0
        /*0cd0*/ 	.short	0x010a
        /*0cd2*/ 	.byte	0xff
	.zero		1


	//   ....[188]....
        /*0cd4*/ 	.word	0x0000d1f0
        /*0cd8*/ 	.word	0x00000000
        /*0cdc*/ 	.word	0x000001c0
        /*0ce0*/ 	.short	0x010a
        /*0ce2*/ 	.byte	0xff
	.zero		1


	//   ....[189]....
        /*0ce4*/ 	.word	0x0000d240
        /*0ce8*/ 	.word	0x00000000
        /*0cec*/ 	.word	0x000001b0
        /*0cf0*/ 	.short	0x010a
        /*0cf2*/ 	.byte	0xff
	.zero		1


	//   ....[190]....
        /*0cf4*/ 	.word	0x0000d2a0
        /*0cf8*/ 	.word	0x00000000
        /*0cfc*/ 	.word	0x000001c0
        /*0d00*/ 	.short	0x010a
        /*0d02*/ 	.byte	0xff
	.zero		1


	//   ....[191]....
        /*0d04*/ 	.word	0x0000d300
        /*0d08*/ 	.word	0x00000005
        /*0d0c*/ 	.word	0x00000008
        /*0d10*/ 	.short	0x010a
        /*0d12*/ 	.byte	0xff
	.zero		1


	//   ....[192]....
        /*0d14*/ 	.word	0x0000d3f0
        /*0d18*/ 	.word	0x00000003
        /*0d1c*/ 	.word	0x00000008
        /*0d20*/ 	.short	0x010a
        /*0d22*/ 	.byte	0xff
	.zero		1


	//   ....[193]....
        /*0d24*/ 	.word	0x0000d440
        /*0d28*/ 	.word	0x00000000
        /*0d2c*/ 	.word	0x000001b0
        /*0d30*/ 	.short	0x010a
        /*0d32*/ 	.byte	0xff
	.zero		1


	//   ....[194]....
        /*0d34*/ 	.word	0x0000d4a0
        /*0d38*/ 	.word	0x00000000
        /*0d3c*/ 	.word	0x000001e0
        /*0d40*/ 	.short	0x010a
        /*0d42*/ 	.byte	0xff
	.zero		1


	//   ....[195]....
        /*0d44*/ 	.word	0x0000d500
        /*0d48*/ 	.word	0x00000000
        /*0d4c*/ 	.word	0x00000000
        /*0d50*/ 	.short	0x010a
        /*0d52*/ 	.byte	0xff
	.zero		1


	//   ....[196]....
        /*0d54*/ 	.word	0x0000d560
        /*0d58*/ 	.word	0x00000000
        /*0d5c*/ 	.word	0x00000000
        /*0d60*/ 	.short	0x010a
        /*0d62*/ 	.byte	0xff
	.zero		1


	//   ....[197]....
        /*0d64*/ 	.word	0x0000d5c0
        /*0d68*/ 	.word	0x00000000
        /*0d6c*/ 	.word	0x00000210
        /*0d70*/ 	.short	0x010a
        /*0d72*/ 	.byte	0xff
	.zero		1


	//   ....[198]....
        /*0d74*/ 	.word	0x0000d610
        /*0d78*/ 	.word	0x0000000c
        /*0d7c*/ 	.word	0x000001b0
        /*0d80*/ 	.short	0x010a
        /*0d82*/ 	.byte	0xff
	.zero		1


	//   ....[199]....
        /*0d84*/ 	.word	0x0000d670
        /*0d88*/ 	.word	0x00000000
        /*0d8c*/ 	.word	0x000001a8
        /*0d90*/ 	.short	0x010a
        /*0d92*/ 	.byte	0xff
	.zero		1


	//   ....[200]....
        /*0d94*/ 	.word	0x0000d6d0
        /*0d98*/ 	.word	0x00000000
        /*0d9c*/ 	.word	0x00000180
        /*0da0*/ 	.short	0x010a
        /*0da2*/ 	.byte	0xff
	.zero		1


	//   ....[201]....
        /*0da4*/ 	.word	0x0000d730
        /*0da8*/ 	.word	0x00000000
        /*0dac*/ 	.word	0x00000188
        /*0db0*/ 	.short	0x010a
        /*0db2*/ 	.byte	0xff
	.zero		1


	//   ....[202]....
        /*0db4*/ 	.word	0x0000d790
        /*0db8*/ 	.word	0x00000000
        /*0dbc*/ 	.word	0x00000190
        /*0dc0*/ 	.short	0x010a
        /*0dc2*/ 	.byte	0xff
	.zero		1


	//   ....[203]....
        /*0dc4*/ 	.word	0x0000d7f0
        /*0dc8*/ 	.word	0x00000000
        /*0dcc*/ 	.word	0x00000198
        /*0dd0*/ 	.short	0x010a
        /*0dd2*/ 	.byte	0xff
	.zero		1


	//   ....[204]....
        /*0dd4*/ 	.word	0x0000d850
        /*0dd8*/ 	.word	0x00000000
        /*0ddc*/ 	.word	0x00000180
        /*0de0*/ 	.short	0x010a
        /*0de2*/ 	.byte	0xff
	.zero		1


	//   ....[205]....
        /*0de4*/ 	.word	0x0000d8b0
        /*0de8*/ 	.word	0x00000000
        /*0dec*/ 	.word	0x00000188
        /*0df0*/ 	.short	0x010a
        /*0df2*/ 	.byte	0xff
	.zero		1


	//   ....[206]....
        /*0df4*/ 	.word	0x0000d910
        /*0df8*/ 	.word	0x00000000
        /*0dfc*/ 	.word	0x00000190
        /*0e00*/ 	.short	0x010a
        /*0e02*/ 	.byte	0xff
	.zero		1


	//   ....[207]....
        /*0e04*/ 	.word	0x0000d960
        /*0e08*/ 	.word	0x00000003
        /*0e0c*/ 	.word	0x000001b0
        /*0e10*/ 	.short	0x010a
        /*0e12*/ 	.byte	0xff
	.zero		1


	//   ....[208]....
        /*0e14*/ 	.word	0x0000d9b0
        /*0e18*/ 	.word	0x00000003
        /*0e1c*/ 	.word	0x00000160
        /*0e20*/ 	.short	0x010a
        /*0e22*/ 	.byte	0xff
	.zero		1


	//   ....[209]....
        /*0e24*/ 	.word	0x0000da00
        /*0e28*/ 	.word	0x000000a3
        /*0e2c*/ 	.word	0x000001d0
        /*0e30*/ 	.short	0x010a
        /*0e32*/ 	.byte	0xff
	.zero		1


	//   ....[210]....
        /*0e34*/ 	.word	0x0000da50
        /*0e38*/ 	.word	0x000000bf
        /*0e3c*/ 	.word	0x00000160
        /*0e40*/ 	.short	0x010a
        /*0e42*/ 	.byte	0xff
	.zero		1


	//   ....[211]....
        /*0e44*/ 	.word	0x0000daa0
        /*0e48*/ 	.word	0x00000000
        /*0e4c*/ 	.word	0x00000160
        /*0e50*/ 	.short	0x010a
        /*0e52*/ 	.byte	0xff
	.zero		1


	//   ....[212]....
        /*0e54*/ 	.word	0x0000daf0
        /*0e58*/ 	.word	0x00000000
        /*0e5c*/ 	.word	0x00000160
        /*0e60*/ 	.short	0x010a
        /*0e62*/ 	.byte	0xff
	.zero		1


	//----- nvinfo : EIATTR_NUM_MBARRIERS
	.align		4
.L_48:
        /*0e64*/ 	.byte	0x03, 0x38
        /*0e66*/ 	.short	0x0043


	//----- nvinfo : EIATTR_EXIT_INSTR_OFFSETS
	.align		4
        /*0e68*/ 	.byte	0x04, 0x1c
        /*0e6a*/ 	.short	(.L_50 - .L_49)


	//   ....[0]....
.L_49:
        /*0e6c*/ 	.word	0x00003780


	//   ....[1]....
        /*0e70*/ 	.word	0x00003c70


	//   ....[2]....
        /*0e74*/ 	.word	0x00003cd0


	//   ....[3]....
        /*0e78*/ 	.word	0x00004de0


	//   ....[4]....
        /*0e7c*/ 	.word	0x00005f50


	//   ....[5]....
        /*0e80*/ 	.word	0x00005f90


	//   ....[6]....
        /*0e84*/ 	.word	0x0000c840


	//----- nvinfo : EIATTR_MAX_THREADS
	.align		4
.L_50:
        /*0e88*/ 	.byte	0x04, 0x05
        /*0e8a*/ 	.short	(.L_52 - .L_51)
.L_51:
        /*0e8c*/ 	.word	0x00000100
        /*0e90*/ 	.word	0x00000001
        /*0e94*/ 	.word	0x00000001


	//----- nvinfo : EIATTR_CRS_STACK_SIZE
	.align		4
.L_52:
        /*0e98*/ 	.byte	0x04, 0x1e
        /*0e9a*/ 	.short	(.L_54 - .L_53)
.L_53:
        /*0e9c*/ 	.word	0x00000000


	//----- nvinfo : EIATTR_CBANK_PARAM_SIZE
	.align		4
.L_54:
        /*0ea0*/ 	.byte	0x03, 0x19
        /*0ea2*/ 	.short	0x0800


	//----- nvinfo : EIATTR_PARAM_CBANK
	.align		4
        /*0ea4*/ 	.byte	0x04, 0x0a
        /*0ea6*/ 	.short	(.L_56 - .L_55)
	.align		4
.L_55:
        /*0ea8*/ 	.word	index@(.nv.constant0._ZN7cutlass13device_kernelINS_4gemm6kernel13GemmUniversalIN4cute5tupleIJiiiiEEENS1_10collective13CollectiveMmaINS1_35MainloopSm100TmaUmmaWarpSpecializedILi22ELi2ELi2ENS5_IJNS4_1CILi2EEESB_NSA_ILi1EEEEEEEENS5_IJNSA_ILi256EEESF_NSA_ILi32EEEEEENS_12float_e4m3_tENS5_IJlSC_lEEESI_SJ_NS4_8TiledMMAINS4_8MMA_AtomIJNS4_10MMA_TraitsINS4_25SM100_MMA_F8F6F4_2x1SM_SSEJSI_SI_fSF_SF_NS4_17integral_constantINS4_4UMMA5MajorELSQ_0EEESR_NSO_INSP_7ScaleInELSS_0EEEST_EEEEEENS4_6LayoutINS5_IJSC_SC_SC_EEENS5_IJNSA_ILi0EEESY_SY_EEEEENS5_IJNS4_10UnderscoreES11_S11_EEEEENS4_28SM100_TMA_2SM_LOAD_MULTICASTENS4_14ComposedLayoutINS4_7SwizzleILi1ELi4ELi3EEENS4_18smem_ptr_flag_bitsILi8EEENSW_INS5_IJNSA_ILi8EEESG_EEENS5_IJSG_SC_EEEEEEEvNS4_8identityENS4_18SM100_TMA_2SM_LOADES1E_vS1F_EENS_8epilogue10collective18CollectiveEpilogueINS1I_23Sm100TmaWarpSpecializedILi4ELi2ELi64ELb0ELb0EEEJNS5_IJNSA_ILi128EEESF_SG_EEENS5_IJNSW_IS1N_SC_EENSW_INSA_ILi64EEESC_EEEEESI_SJ_SI_SJ_NS1I_6fusion15FusionCallbacksIS1M_NS1T_17LinearCombinationISI_fSI_fLNS_15FloatRoundStyleE2EEES1O_S1S_JEEENS4_5SM1004TMEM4LOAD26SM100_TMEM_LOAD_32dp32b64xENS4_13SM90_TMA_LOADENS15_INS16_ILi2ELi4ELi3EEES19_NSW_INS5_IJS1A_S1Q_EEENS5_IJS1Q_SC_EEEEEEENS4_39AutoVectorizingCopyWithAssumedAlignmentILi128EEENS4_14SM90_TMA_STOREES28_S2A_S2A_EEEvvEEEEvNT_6ParamsE)
        /*0eac*/ 	.short	0x0380
        /*0eae*/ 	.short	0x0800


	//----- nvinfo : EIATTR_SW_WAR
	.align		4
.L_56:
        /*0eb0*/ 	.byte	0x04, 0x36
        /*0eb2*/ 	.short	(.L_58 - .L_57)
.L_57:
        /*0eb4*/ 	.word	0x00000008
.L_58:


//--------------------- .nv.callgraph             --------------------------
	.section	.nv.callgraph,"",@"SHT_CUDA_CALLGRAPH"
	.align	4
	.sectionentsize	8
	.align		4
        /*0000*/ 	.word	0x00000000
	.align		4
        /*0004*/ 	.word	0xffffffff
	.align		4
        /*0008*/ 	.word	index@(_ZN7cutlass13device_kernelINS_4gemm6kernel13GemmUniversalIN4cute5tupleIJiiiiEEENS1_10collective13CollectiveMmaINS1_35MainloopSm100TmaUmmaWarpSpecializedILi22ELi2ELi2ENS5_IJNS4_1CILi2EEESB_NSA_ILi1EEEEEEEENS5_IJNSA_ILi256EEESF_NSA_ILi32EEEEEENS_12float_e4m3_tENS5_IJlSC_lEEESI_SJ_NS4_8TiledMMAINS4_8MMA_AtomIJNS4_10MMA_TraitsINS4_25SM100_MMA_F8F6F4_2x1SM_SSEJSI_SI_fSF_SF_NS4_17integral_constantINS4_4UMMA5MajorELSQ_0EEESR_NSO_INSP_7ScaleInELSS_0EEEST_EEEEEENS4_6LayoutINS5_IJSC_SC_SC_EEENS5_IJNSA_ILi0EEESY_SY_EEEEENS5_IJNS4_10UnderscoreES11_S11_EEEEENS4_28SM100_TMA_2SM_LOAD_MULTICASTENS4_14ComposedLayoutINS4_7SwizzleILi1ELi4ELi3EEENS4_18smem_ptr_flag_bitsILi8EEENSW_INS5_IJNSA_ILi8EEESG_EEENS5_IJSG_SC_EEEEEEEvNS4_8identityENS4_18SM100_TMA_2SM_LOADES1E_vS1F_EENS_8epilogue10collective18CollectiveEpilogueINS1I_23Sm100TmaWarpSpecializedILi4ELi2ELi64ELb0ELb0EEEJNS5_IJNSA_ILi128EEESF_SG_EEENS5_IJNSW_IS1N_SC_EENSW_INSA_ILi64EEESC_EEEEESI_SJ_SI_SJ_NS1I_6fusion15FusionCallbacksIS1M_NS1T_17LinearCombinationISI_fSI_fLNS_15FloatRoundStyleE2EEES1O_S1S_JEEENS4_5SM1004TMEM4LOAD26SM100_TMEM_LOAD_32dp32b64xENS4_13SM90_TMA_LOADENS15_INS16_ILi2ELi4ELi3EEES19_NSW_INS5_IJS1A_S1Q_EEENS5_IJS1Q_SC_EEEEEEENS4_39AutoVectorizingCopyWithAssumedAlignmentILi128EEENS4_14SM90_TMA_STOREES28_S2A_S2A_EEEvvEEEEvNT_6ParamsE)
	.align		4
        /*000c*/ 	.word	index@(__assertfail)
	.align		4
        /*0010*/ 	.word	0x00000000
	.align		4
        /*0014*/ 	.word	0xfffffffe
	.align		4
        /*0018*/ 	.word	0x00000000
	.align		4
        /*001c*/ 	.word	0xfffffffd
	.align		4
        /*0020*/ 	.word	0x00000000
	.align		4
        /*0024*/ 	.word	0xfffffffc


//--------------------- .nv.constant4             --------------------------
	.section	.nv.constant4,"a",@progbits
	.align	8
	.align		8
.nv.constant4:
        /*0000*/ 	.dword	__assertfail
	.align		8
        /*0008*/ 	.dword	__unnamed_1
	.align		8
        /*0010*/ 	.dword	__unnamed_2
	.align		8
        /*0018*/ 	.dword	__unnamed_3
	.align		8
        /*0020*/ 	.dword	_ZN39_INTERNAL_a1df0c11_4_k_cu_ef226e27_88464cuda3std3__45__cpo5beginE
	.align		8
        /*0028*/ 	.dword	_ZN39_INTERNAL_a1df0c11_4_k_cu_ef226e27_88464cuda3std3__45__cpo3endE
	.align		8
        /*0030*/ 	.dword	_ZN39_INTERNAL_a1df0c11_4_k_cu_ef226e27_88464cuda3std3__45__cpo6cbeginE
	.align		8
        /*0038*/ 	.dword	_ZN39_INTERNAL_a1df0c11_4_k_cu_ef226e27_88464cuda3std3__45__cpo4cendE
	.align		8
        /*0040*/ 	.dword	_ZN39_INTERNAL_a1df0c11_4_k_cu_ef226e27_88464cuda3std3__441_GLOBAL__N__a1df0c11_4_k_cu_ef226e27_88466ignoreE
	.align		8
        /*0048*/ 	.dword	_ZN39_INTERNAL_a1df0c11_4_k_cu_ef226e27_88464cuda3std3__419piecewise_constructE
	.align		8
        /*0050*/ 	.dword	_ZN39_INTERNAL_a1df0c11_4_k_cu_ef226e27_88464cuda3std3__48in_placeE
	.align		8
        /*0058*/ 	.dword	_ZN39_INTERNAL_a1df0c11_4_k_cu_ef226e27_88464cuda3std6ranges3__45__cpo4swapE
	.align		8
        /*0060*/ 	.dword	_ZN39_INTERNAL_a1df0c11_4_k_cu_ef226e27_88464cuda3std6ranges3__45__cpo9iter_moveE
	.align		8
        /*0068*/ 	.dword	_ZN39_INTERNAL_a1df0c11_4_k_cu_ef226e27_88464cute7productE
	.align		8
        /*0070*/ 	.dword	_ZN39_INTERNAL_a1df0c11_4_k_cu_ef226e27_88464cute1_E
	.align		8
        /*0078*/ 	.dword	$str$25
	.align		8
        /*0080*/ 	.dword	$str$26
	.align		8
        /*0088*/ 	.dword	$str$27
	.align		8
        /*0090*/ 	.dword	$str$28


//--------------------- .text._ZN7cutlass13device_kernelINS_4gemm6kernel13GemmUniversalIN4cute5tupleIJiiiiEEENS1_10collective13CollectiveMmaINS1_35MainloopSm100TmaUmmaWarpSpecializedILi22ELi2ELi2ENS5_IJNS4_1CILi2EEESB_NSA_ILi1EEEEEEEENS5_IJNSA_ILi256EEESF_NSA_ILi32EEEEEENS_12float_e4m3_tENS5_IJlSC_lEEESI_SJ_NS4_8TiledMMAINS4_8MMA_AtomIJNS4_10MMA_TraitsINS4_25SM100_MMA_F8F6F4_2x1SM_SSEJSI_SI_fSF_SF_NS4_17integral_constantINS4_4UMMA5MajorELSQ_0EEESR_NSO_INSP_7ScaleInELSS_0EEEST_EEEEEENS4_6LayoutINS5_IJSC_SC_SC_EEENS5_IJNSA_ILi0EEESY_SY_EEEEENS5_IJNS4_10UnderscoreES11_S11_EEEEENS4_28SM100_TMA_2SM_LOAD_MULTICASTENS4_14ComposedLayoutINS4_7SwizzleILi1ELi4ELi3EEENS4_18smem_ptr_flag_bitsILi8EEENSW_INS5_IJNSA_ILi8EEESG_EEENS5_IJSG_SC_EEEEEEEvNS4_8identityENS4_18SM100_TMA_2SM_LOADES1E_vS1F_EENS_8epilogue10collective18CollectiveEpilogueINS1I_23Sm100TmaWarpSpecializedILi4ELi2ELi64ELb0ELb0EEEJNS5_IJNSA_ILi128EEESF_SG_EEENS5_IJNSW_IS1N_SC_EENSW_INSA_ILi64EEESC_EEEEESI_SJ_SI_SJ_NS1I_6fusion15FusionCallbacksIS1M_NS1T_17LinearCombinationISI_fSI_fLNS_15FloatRoundStyleE2EEES1O_S1S_JEEENS4_5SM1004TMEM4LOAD26SM100_TMEM_LOAD_32dp32b64xENS4_13SM90_TMA_LOADENS15_INS16_ILi2ELi4ELi3EEES19_NSW_INS5_IJS1A_S1Q_EEENS5_IJS1Q_SC_EEEEEEENS4_39AutoVectorizingCopyWithAssumedAlignmentILi128EEENS4_14SM90_TMA_STOREES28_S2A_S2A_EEEvvEEEEvNT_6ParamsE --------------------------
	.section	.text._ZN7cutlass13device_kernelINS_4gemm6kernel13GemmUniversalIN4cute5tupleIJiiiiEEENS1_10collective13CollectiveMmaINS1_35MainloopSm100TmaUmmaWarpSpecializedILi22ELi2ELi2ENS5_IJNS4_1CILi2EEESB_NSA_ILi1EEEEEEEENS5_IJNSA_ILi256EEESF_NSA_ILi32EEEEEENS_12float_e4m3_tENS5_IJlSC_lEEESI_SJ_NS4_8TiledMMAINS4_8MMA_AtomIJNS4_10MMA_TraitsINS4_25SM100_MMA_F8F6F4_2x1SM_SSEJSI_SI_fSF_SF_NS4_17integral_constantINS4_4UMMA5MajorELSQ_0EEESR_NSO_INSP_7ScaleInELSS_0EEEST_EEEEEENS4_6LayoutINS5_IJSC_SC_SC_EEENS5_IJNSA_ILi0EEESY_SY_EEEEENS5_IJNS4_10UnderscoreES11_S11_EEEEENS4_28SM100_TMA_2SM_LOAD_MULTICASTENS4_14ComposedLayoutINS4_7SwizzleILi1ELi4ELi3EEENS4_18smem_ptr_flag_bitsILi8EEENSW_INS5_IJNSA_ILi8EEESG_EEENS5_IJSG_SC_EEEEEEEvNS4_8identityENS4_18SM100_TMA_2SM_LOADES1E_vS1F_EENS_8epilogue10collective18CollectiveEpilogueINS1I_23Sm100TmaWarpSpecializedILi4ELi2ELi64ELb0ELb0EEEJNS5_IJNSA_ILi128EEESF_SG_EEENS5_IJNSW_IS1N_SC_EENSW_INSA_ILi64EEESC_EEEEESI_SJ_SI_SJ_NS1I_6fusion15FusionCallbacksIS1M_NS1T_17LinearCombinationISI_fSI_fLNS_15FloatRoundStyleE2EEES1O_S1S_JEEENS4_5SM1004TMEM4LOAD26SM100_TMEM_LOAD_32dp32b64xENS4_13SM90_TMA_LOADENS15_INS16_ILi2ELi4ELi3EEES19_NSW_INS5_IJS1A_S1Q_EEENS5_IJS1Q_SC_EEEEEEENS4_39AutoVectorizingCopyWithAssumedAlignmentILi128EEENS4_14SM90_TMA_STOREES28_S2A_S2A_EEEvvEEEEvNT_6ParamsE,"ax",@progbits
	.align	128
.text._ZN7cutlass13device_kernelINS_4gemm6kernel13GemmUniversalIN4cute5tupleIJiiiiEEENS1_10collective13CollectiveMmaINS1_35MainloopSm100TmaUmmaWarpSpecializedILi22ELi2ELi2ENS5_IJNS4_1CILi2EEESB_NSA_ILi1EEEEEEEENS5_IJNSA_ILi256EEESF_NSA_ILi32EEEEEENS_12float_e4m3_tENS5_IJlSC_lEEESI_SJ_NS4_8TiledMMAINS4_8MMA_AtomIJNS4_10MMA_TraitsINS4_25SM100_MMA_F8F6F4_2x1SM_SSEJSI_SI_fSF_SF_NS4_17integral_constantINS4_4UMMA5MajorELSQ_0EEESR_NSO_INSP_7ScaleInELSS_0EEEST_EEEEEENS4_6LayoutINS5_IJSC_SC_SC_EEENS5_IJNSA_ILi0EEESY_SY_EEEEENS5_IJNS4_10UnderscoreES11_S11_EEEEENS4_28SM100_TMA_2SM_LOAD_MULTICASTENS4_14ComposedLayoutINS4_7SwizzleILi1ELi4ELi3EEENS4_18smem_ptr_flag_bitsILi8EEENSW_INS5_IJNSA_ILi8EEESG_EEENS5_IJSG_SC_EEEEEEEvNS4_8identityENS4_18SM100_TMA_2SM_LOADES1E_vS1F_EENS_8epilogue10collective18CollectiveEpilogueINS1I_23Sm100TmaWarpSpecializedILi4ELi2ELi64ELb0ELb0EEEJNS5_IJNSA_ILi128EEESF_SG_EEENS5_IJNSW_IS1N_SC_EENSW_INSA_ILi64EEESC_EEEEESI_SJ_SI_SJ_NS1I_6fusion15FusionCallbacksIS1M_NS1T_17LinearCombinationISI_fSI_fLNS_15FloatRoundStyleE2EEES1O_S1S_JEEENS4_5SM1004TMEM4LOAD26SM100_TMEM_LOAD_32dp32b64xENS4_13SM90_TMA_LOADENS15_INS16_ILi2ELi4ELi3EEES19_NSW_INS5_IJS1A_S1Q_EEENS5_IJS1Q_SC_EEEEEEENS4_39AutoVectorizingCopyWithAssumedAlignmentILi128EEENS4_14SM90_TMA_STOREES28_S2A_S2A_EEEvvEEEEvNT_6ParamsE:
        .type           _ZN7cutlass13device_kernelINS_4gemm6kernel13GemmUniversalIN4cute5tupleIJiiiiEEENS1_10collective13CollectiveMmaINS1_35MainloopSm100TmaUmmaWarpSpecializedILi22ELi2ELi2ENS5_IJNS4_1CILi2EEESB_NSA_ILi1EEEEEEEENS5_IJNSA_ILi256EEESF_NSA_ILi32EEEEEENS_12float_e4m3_tENS5_IJlSC_lEEESI_SJ_NS4_8TiledMMAINS4_8MMA_AtomIJNS4_10MMA_TraitsINS4_25SM100_MMA_F8F6F4_2x1SM_SSEJSI_SI_fSF_SF_NS4_17integral_constantINS4_4UMMA5MajorELSQ_0EEESR_NSO_INSP_7ScaleInELSS_0EEEST_EEEEEENS4_6LayoutINS5_IJSC_SC_SC_EEENS5_IJNSA_ILi0EEESY_SY_EEEEENS5_IJNS4_10UnderscoreES11_S11_EEEEENS4_28SM100_TMA_2SM_LOAD_MULTICASTENS4_14ComposedLayoutINS4_7SwizzleILi1ELi4ELi3EEENS4_18smem_ptr_flag_bitsILi8EEENSW_INS5_IJNSA_ILi8EEESG_EEENS5_IJSG_SC_EEEEEEEvNS4_8identityENS4_18SM100_TMA_2SM_LOADES1E_vS1F_EENS_8epilogue10collective18CollectiveEpilogueINS1I_23Sm100TmaWarpSpecializedILi4ELi2ELi64ELb0ELb0EEEJNS5_IJNSA_ILi128EEESF_SG_EEENS5_IJNSW_IS1N_SC_EENSW_INSA_ILi64EEESC_EEEEESI_SJ_SI_SJ_NS1I_6fusion15FusionCallbacksIS1M_NS1T_17LinearCombinationISI_fSI_fLNS_15FloatRoundStyleE2EEES1O_S1S_JEEENS4_5SM1004TMEM4LOAD26SM100_TMEM_LOAD_32dp32b64xENS4_13SM90_TMA_LOADENS15_INS16_ILi2ELi4ELi3EEES19_NSW_INS5_IJS1A_S1Q_EEENS5_IJS1Q_SC_EEEEEEENS4_39AutoVectorizingCopyWithAssumedAlignmentILi128EEENS4_14SM90_TMA_STOREES28_S2A_S2A_EEEvvEEEEvNT_6ParamsE,@function
        .size           _ZN7cutlass13device_kernelINS_4gemm6kernel13GemmUniversalIN4cute5tupleIJiiiiEEENS1_10collective13CollectiveMmaINS1_35MainloopSm100TmaUmmaWarpSpecializedILi22ELi2ELi2ENS5_IJNS4_1CILi2EEESB_NSA_ILi1EEEEEEEENS5_IJNSA_ILi256EEESF_NSA_ILi32EEEEEENS_12float_e4m3_tENS5_IJlSC_lEEESI_SJ_NS4_8TiledMMAINS4_8MMA_AtomIJNS4_10MMA_TraitsINS4_25SM100_MMA_F8F6F4_2x1SM_SSEJSI_SI_fSF_SF_NS4_17integral_constantINS4_4UMMA5MajorELSQ_0EEESR_NSO_INSP_7ScaleInELSS_0EEEST_EEEEEENS4_6LayoutINS5_IJSC_SC_SC_EEENS5_IJNSA_ILi0EEESY_SY_EEEEENS5_IJNS4_10UnderscoreES11_S11_EEEEENS4_28SM100_TMA_2SM_LOAD_MULTICASTENS4_14ComposedLayoutINS4_7SwizzleILi1ELi4ELi3EEENS4_18smem_ptr_flag_bitsILi8EEENSW_INS5_IJNSA_ILi8EEESG_EEENS5_IJSG_SC_EEEEEEEvNS4_8identityENS4_18SM100_TMA_2SM_LOADES1E_vS1F_EENS_8epilogue10collective18CollectiveEpilogueINS1I_23Sm100TmaWarpSpecializedILi4ELi2ELi64ELb0ELb0EEEJNS5_IJNSA_ILi128EEESF_SG_EEENS5_IJNSW_IS1N_SC_EENSW_INSA_ILi64EEESC_EEEEESI_SJ_SI_SJ_NS1I_6fusion15FusionCallbacksIS1M_NS1T_17LinearCombinationISI_fSI_fLNS_15FloatRoundStyleE2EEES1O_S1S_JEEENS4_5SM1004TMEM4LOAD26SM100_TMEM_LOAD_32dp32b64xENS4_13SM90_TMA_LOADENS15_INS16_ILi2ELi4ELi3EEES19_NSW_INS5_IJS1A_S1Q_EEENS5_IJS1Q_SC_EEEEEEENS4_39AutoVectorizingCopyWithAssumedAlignmentILi128EEENS4_14SM90_TMA_STOREES28_S2A_S2A_EEEvvEEEEvNT_6ParamsE,(.L_x_243 - _ZN7cutlass13device_kernelINS_4gemm6kernel13GemmUniversalIN4cute5tupleIJiiiiEEENS1_10collective13CollectiveMmaINS1_35MainloopSm100TmaUmmaWarpSpecializedILi22ELi2ELi2ENS5_IJNS4_1CILi2EEESB_NSA_ILi1EEEEEEEENS5_IJNSA_ILi256EEESF_NSA_ILi32EEEEEENS_12float_e4m3_tENS5_IJlSC_lEEESI_SJ_NS4_8TiledMMAINS4_8MMA_AtomIJNS4_10MMA_TraitsINS4_25SM100_MMA_F8F6F4_2x1SM_SSEJSI_SI_fSF_SF_NS4_17integral_constantINS4_4UMMA5MajorELSQ_0EEESR_NSO_INSP_7ScaleInELSS_0EEEST_EEEEEENS4_6LayoutINS5_IJSC_SC_SC_EEENS5_IJNSA_ILi0EEESY_SY_EEEEENS5_IJNS4_10UnderscoreES11_S11_EEEEENS4_28SM100_TMA_2SM_LOAD_MULTICASTENS4_14ComposedLayoutINS4_7SwizzleILi1ELi4ELi3EEENS4_18smem_ptr_flag_bitsILi8EEENSW_INS5_IJNSA_ILi8EEESG_EEENS5_IJSG_SC_EEEEEEEvNS4_8identityENS4_18SM100_TMA_2SM_LOADES1E_vS1F_EENS_8epilogue10collective18CollectiveEpilogueINS1I_23Sm100TmaWarpSpecializedILi4ELi2ELi64ELb0ELb0EEEJNS5_IJNSA_ILi128EEESF_SG_EEENS5_IJNSW_IS1N_SC_EENSW_INSA_ILi64EEESC_EEEEESI_SJ_SI_SJ_NS1I_6fusion15FusionCallbacksIS1M_NS1T_17LinearCombinationISI_fSI_fLNS_15FloatRoundStyleE2EEES1O_S1S_JEEENS4_5SM1004TMEM4LOAD26SM100_TMEM_LOAD_32dp32b64xENS4_13SM90_TMA_LOADENS15_INS16_ILi2ELi4ELi3EEES19_NSW_INS5_IJS1A_S1Q_EEENS5_IJS1Q_SC_EEEEEEENS4_39AutoVectorizingCopyWithAssumedAlignmentILi128EEENS4_14SM90_TMA_STOREES28_S2A_S2A_EEEvvEEEEvNT_6ParamsE)
        .other          _ZN7cutlass13device_kernelINS_4gemm6kernel13GemmUniversalIN4cute5tupleIJiiiiEEENS1_10collective13CollectiveMmaINS1_35MainloopSm100TmaUmmaWarpSpecializedILi22ELi2ELi2ENS5_IJNS4_1CILi2EEESB_NSA_ILi1EEEEEEEENS5_IJNSA_ILi256EEESF_NSA_ILi32EEEEEENS_12float_e4m3_tENS5_IJlSC_lEEESI_SJ_NS4_8TiledMMAINS4_8MMA_AtomIJNS4_10MMA_TraitsINS4_25SM100_MMA_F8F6F4_2x1SM_SSEJSI_SI_fSF_SF_NS4_17integral_constantINS4_4UMMA5MajorELSQ_0EEESR_NSO_INSP_7ScaleInELSS_0EEEST_EEEEEENS4_6LayoutINS5_IJSC_SC_SC_EEENS5_IJNSA_ILi0EEESY_SY_EEEEENS5_IJNS4_10UnderscoreES11_S11_EEEEENS4_28SM100_TMA_2SM_LOAD_MULTICASTENS4_14ComposedLayoutINS4_7SwizzleILi1ELi4ELi3EEENS4_18smem_ptr_flag_bitsILi8EEENSW_INS5_IJNSA_ILi8EEESG_EEENS5_IJSG_SC_EEEEEEEvNS4_8identityENS4_18SM100_TMA_2SM_LOADES1E_vS1F_EENS_8epilogue10collective18CollectiveEpilogueINS1I_23Sm100TmaWarpSpecializedILi4ELi2ELi64ELb0ELb0EEEJNS5_IJNSA_ILi128EEESF_SG_EEENS5_IJNSW_IS1N_SC_EENSW_INSA_ILi64EEESC_EEEEESI_SJ_SI_SJ_NS1I_6fusion15FusionCallbacksIS1M_NS1T_17LinearCombinationISI_fSI_fLNS_15FloatRoundStyleE2EEES1O_S1S_JEEENS4_5SM1004TMEM4LOAD26SM100_TMEM_LOAD_32dp32b64xENS4_13SM90_TMA_LOADENS15_INS16_ILi2ELi4ELi3EEES19_NSW_INS5_IJS1A_S1Q_EEENS5_IJS1Q_SC_EEEEEEENS4_39AutoVectorizingCopyWithAssumedAlignmentILi128EEENS4_14SM90_TMA_STOREES28_S2A_S2A_EEEvvEEEEvNT_6ParamsE,@"STO_CUDA_ENTRY STV_DEFAULT"
_ZN7cutlass13device_kernelINS_4gemm6kernel13GemmUniversalIN4cute5tupleIJiiiiEEENS1_10collective13CollectiveMmaINS1_35MainloopSm100TmaUmmaWarpSpecializedILi22ELi2ELi2ENS5_IJNS4_1CILi2EEESB_NSA_ILi1EEEEEEEENS5_IJNSA_ILi256EEESF_NSA_ILi32EEEEEENS_12float_e4m3_tENS5_IJlSC_lEEESI_SJ_NS4_8TiledMMAINS4_8MMA_AtomIJNS4_10MMA_TraitsINS4_25SM100_MMA_F8F6F4_2x1SM_SSEJSI_SI_fSF_SF_NS4_17integral_constantINS4_4UMMA5MajorELSQ_0EEESR_NSO_INSP_7ScaleInELSS_0EEEST_EEEEEENS4_6LayoutINS5_IJSC_SC_SC_EEENS5_IJNSA_ILi0EEESY_SY_EEEEENS5_IJNS4_10UnderscoreES11_S11_EEEEENS4_28SM100_TMA_2SM_LOAD_MULTICASTENS4_14ComposedLayoutINS4_7SwizzleILi1ELi4ELi3EEENS4_18smem_ptr_flag_bitsILi8EEENSW_INS5_IJNSA_ILi8EEESG_EEENS5_IJSG_SC_EEEEEEEvNS4_8identityENS4_18SM100_TMA_2SM_LOADES1E_vS1F_EENS_8epilogue10collective18CollectiveEpilogueINS1I_23Sm100TmaWarpSpecializedILi4ELi2ELi64ELb0ELb0EEEJNS5_IJNSA_ILi128EEESF_SG_EEENS5_IJNSW_IS1N_SC_EENSW_INSA_ILi64EEESC_EEEEESI_SJ_SI_SJ_NS1I_6fusion15FusionCallbacksIS1M_NS1T_17LinearCombinationISI_fSI_fLNS_15FloatRoundStyleE2EEES1O_S1S_JEEENS4_5SM1004TMEM4LOAD26SM100_TMEM_LOAD_32dp32b64xENS4_13SM90_TMA_LOADENS15_INS16_ILi2ELi4ELi3EEES19_NSW_INS5_IJS1A_S1Q_EEENS5_IJS1Q_SC_EEEEEEENS4_39AutoVectorizingCopyWithAssumedAlignmentILi128EEENS4_14SM90_TMA_STOREES28_S2A_S2A_EEEvvEEEEvNT_6ParamsE:
[----:B------:R-:W1:Y:S01]  /*0000*/  LDC R1, c[0x0][0x37c] ;  /* 0x0000df00ff017b82 */ /* 0x000e620000000800 */
[----:B------:R-:W2:Y:S01]  /*0010*/  S2R R172, SR_TID.X ;  /* 0x0000000000ac7919 */ /* 0x000ea20000002100 */
[----:B------:R-:W3:Y:S06]  /*0020*/  LDCU.64 UR8, c[0x0][0x890] ;  /* 0x00011200ff0877ac */ /* 0x000eec0008000a00 */
[----:B------:R-:W4:Y:S01]  /*0030*/  S2UR UR45, SR_CgaCtaId ;  /* 0x00000000002d79c3 */ /* 0x000f220000008800 */
[----:B------:R-:W-:Y:S02]  /*0040*/  PRMT R158, RZ, 0x7610, R158 ;  /* 0x00007610ff9e7816 */ /* 0x000fe4000000009e */
[----:B------:R-:W-:Y:S01]  /*0050*/  ELECT P1, URZ, PT ;  /* 0x0000000000ff782f */ /* 0x000fe20003820000 */
[----:B---3--:R-:W-:-:S04]  /*0060*/  UISETP.NE.U32.AND UP0, UPT, UR8, URZ, UPT ;  /* 0x000000ff0800728c */ /* 0x008fc8000bf05070 */
[----:B------:R-:W-:Y:S02]  /*0070*/  UISETP.NE.AND.EX UP0, UPT, UR9, URZ, UPT, UP0 ;  /* 0x000000ff0900728c */ /* 0x000fe4000bf05300 */
[----:B----4-:R-:W-:Y:S02]  /*0080*/  ULOP3.LUT UR27, UR45, 0x1, URZ, 0xc0, !UPT ;  /* 0x000000012d1b7892 */ /* 0x010fe4000f8ec0ff */
[----:B------:R-:W-:Y:S01]  /*0090*/  ULOP3.LUT UR28, UR45, 0x1, URZ, 0x3c, !UPT ;  /* 0x000000012d1c7892 */ /* 0x000fe2000f8e3cff */
[----:B--2---:R-:W-:-:S05]  /*00a0*/  SHF.R.U32.HI R159, RZ, 0x5, R172 ;  /* 0x00000005ff9f7819 */ /* 0x004fca00000116ac */
[----:B------:R-:W2:Y:S02]  /*00b0*/  SHFL.IDX PT, R0, R159, RZ, 0x1f ;  /* 0x00001fff9f007589 */ /* 0x000ea400000e0000 */
[----:B--2---:R-:W-:Y:S01]  /*00c0*/  R2UR UR17, R0 ;  /* 0x00000000001172ca */ /* 0x004fe200000e0000 */
[----:B-1----:R-:W-:-:S14]  /*00d0*/  BRA.U UP0, `(.L_x_0) ;  /* 0x0000000100307547 */ /* 0x002fdc000b800000 */
[----:B------:R-:W1:Y:S02]  /*00e0*/  LDCU.64 UR4, c[0x0][0x888] ;  /* 0x00011100ff0477ac */ /* 0x000e640008000a00 */
[----:B-1----:R-:W-:-:S04]  /*00f0*/  UISETP.NE.U32.AND UP0, UPT, UR4, URZ, UPT ;  /* 0x000000ff0400728c */ /* 0x002fc8000bf05070 */
[----:B------:R-:W-:-:S09]  /*0100*/  UISETP.NE.AND.EX UP0, UPT, UR5, URZ, UPT, UP0 ;  /* 0x000000ff0500728c */ /* 0x000fd2000bf05300 */
[----:B------:R-:W-:Y:S05]  /*0110*/  BRA.U !UP0, `(.L_x_1) ;  /* 0x0000000108147547 */ /* 0x000fea000b800000 */
[----:B------:R-:W1:Y:S01]  /*0120*/  LDC.64 R2, c[0x0][0x888] ;  /* 0x00022200ff027b82 */ /* 0x000e620000000a00 */
[----:B------:R-:W1:Y:S02]  /*0130*/  LDCU.64 UR4, c[0x0][0x358] ;  /* 0x00006b00ff0477ac */ /* 0x000e640008000a00 */
[----:B-1----:R1:W5:Y:S01]  /*0140*/  LDG.E R73, desc[UR4][R2.64] ;  /* 0x0000000402497981 */ /* 0x002362000c1e1900 */
[----:B------:R-:W-:Y:S01]  /*0150*/  HFMA2 R158, -RZ, RZ, 0, 5.9604644775390625e-08 ;  /* 0x00000001ff9e7431 */ /* 0x000fe200000001ff */
[----:B------:R-:W-:Y:S05]  /*0160*/  BRA `(.L_x_0) ;  /* 0x00000000000c7947 */ /* 0x000fea0003800000 */
.L_x_1:
[----:B------:R-:W1:Y:S01]  /*0170*/  LDCU UR4, c[0x0][0x880] ;  /* 0x00011000ff0477ac */ /* 0x000e620008000800 */
[----:B------:R-:W-:Y:S01]  /*0180*/  HFMA2 R158, -RZ, RZ, 0, 5.9604644775390625e-08 ;  /* 0x00000001ff9e7431 */ /* 0x000fe200000001ff */
[----:B-1----:R-:W-:-:S07]  /*0190*/  MOV R73, UR4 ;  /* 0x0000000400497c02 */ /* 0x002fce0008000f00 */
.L_x_0:
[----:B------:R-:W2:Y:S02]  /*01a0*/  LDCU.64 UR4, c[0x0][0x8b0] ;  /* 0x00011600ff0477ac */ /* 0x000ea40008000a00 */
[----:B--2---:R-:W-:-:S04]  /*01b0*/  UISETP.NE.U32.AND UP0, UPT, UR4, URZ, UPT ;  /* 0x000000ff0400728c */ /* 0x004fc8000bf05070 */
[----:B------:R-:W-:-:S09]  /*01c0*/  UISETP.NE.AND.EX UP0, UPT, UR5, URZ, UPT, UP0 ;  /* 0x000000ff0500728c */ /* 0x000fd2000bf05300 */
[----:B------:R-:W-:Y:S05]  /*01d0*/  BRA.U UP0, `(.L_x_2) ;  /* 0x0000000100287547 */ /* 0x000fea000b800000 */
[----:B------:R-:W2:Y:S02]  /*01e0*/  LDCU.64 UR4, c[0x0][0x8a8] ;  /* 0x00011500ff0477ac */ /* 0x000ea40008000a00 */
[----:B--2---:R-:W-:-:S04]  /*01f0*/  UISETP.NE.U32.AND UP0, UPT, UR4, URZ, UPT ;  /* 0x000000ff0400728c */ /* 0x004fc8000bf05070 */
[----:B------:R-:W-:-:S09]  /*0200*/  UISETP.NE.AND.EX UP0, UPT, UR5, URZ, UPT, UP0 ;  /* 0x000000ff0500728c */ /* 0x000fd2000bf05300 */
[----:B------:R-:W-:Y:S05]  /*0210*/  BRA.U !UP0, `(.L_x_3) ;  /* 0x0000000108107547 */ /* 0x000fea000b800000 */
[----:B------:R-:W2:Y:S01]  /*0220*/  LDC.64 R70, c[0x0][0x8a8] ;  /* 0x00022a00ff467b82 */ /* 0x000ea20000000a00 */
[----:B------:R-:W2:Y:S02]  /*0230*/  LDCU.64 UR4, c[0x0][0x358] ;  /* 0x00006b00ff0477ac */ /* 0x000ea40008000a00 */
[----:B--2---:R2:W5:Y:S01]  /*0240*/  LDG.E R70, desc[UR4][R70.64] ;  /* 0x0000000446467981 */ /* 0x004562000c1e1900 */
[----:B------:R-:W-:Y:S05]  /*0250*/  BRA `(.L_x_2) ;  /* 0x0000000000087947 */ /* 0x000fea0003800000 */
.L_x_3:
[----:B------:R-:W2:Y:S02]  /*0260*/  LDCU UR4, c[0x0][0x8a0] ;  /* 0x00011400ff0477ac */ /* 0x000ea40008000800 */
[----:B--2---:R-:W-:Y:S02]  /*0270*/  MOV R70, UR4 ;  /* 0x0000000400467c02 */ /* 0x004fe40008000f00 */
.L_x_2:
[----:B------:R-:W-:Y:S01]  /*0280*/  IMAD.U32 R0, RZ, RZ, UR17 ;  /* 0x00000011ff007e24 */ /* 0x000fe2000f8e00ff */
[----:B------:R-:W-:Y:S04]  /*0290*/  BSSY.RECONVERGENT B0, `(.L_x_4) ;  /* 0x000000c000007945 */ /* 0x000fe80003800200 */
[C---:B------:R-:W-:Y:S02]  /*02a0*/  ISETP.NE.OR P2, PT, R0.reuse, 0x1, !P1 ;  /* 0x000000010000780c */ /* 0x040fe40004f45670 */
[----:B------:R-:W-:-:S11]  /*02b0*/  ISETP.NE.OR P0, PT, R0, 0x3, !P1 ;  /* 0x000000030000780c */ /* 0x000fd60004f05670 */
[----:B------:R-:W-:Y:S05]  /*02c0*/  @P2 BRA `(.L_x_5) ;  /* 0x0000000000202947 */ /* 0x000fea0003800000 */
[----:B------:R-:W3:Y:S02]  /*02d0*/  LDCU.64 UR4, c[0x0][0x348] ;  /* 0x00006900ff0477ac */ /* 0x000ee40008000a00 */
[----:B---3--:R-:W-:Y:S02]  /*02e0*/  UIADD3 UR6, UP1, UPT, UR4, 0x80, URZ ;  /* 0x0000008004067890 */ /* 0x008fe4000ff3e0ff */
[----:B------:R-:W-:Y:S02]  /*02f0*/  UIADD3 UR4, UP0, UPT, UR4, 0x180, URZ ;  /* 0x0000018004047890 */ /* 0x000fe4000ff1e0ff */
[----:B------:R-:W-:Y:S02]  /*0300*/  UIADD3.X UR7, UPT, UPT, URZ, UR5, URZ, UP1, !UPT ;  /* 0x00000005ff077290 */ /* 0x000fe40008ffe4ff */
[----:B------:R-:W-:-:S07]  /*0310*/  UIADD3.X UR5, UPT, UPT, URZ, UR5, URZ, UP0, !UPT ;  /* 0x00000005ff057290 */ /* 0x000fce00087fe4ff */
[----:B------:R3:W-:Y:S02]  /*0320*/  UTMACCTL.PF [UR6] ;  /* 0x00000000060079b9 */ /* 0x0007e40008040000 */
[----:B------:R3:W-:Y:S02]  /*0330*/  UTMACCTL.PF [UR4] ;  /* 0x00000000040079b9 */ /* 0x0007e40008040000 */
[----:B---3--:R-:W-:Y:S01]  /*0340*/  NOP ;  /* 0x0000000000007918 */ /* 0x008fe20000000000 */
.L_x_5:
[----:B------:R-:W-:Y:S05]  /*0350*/  BSYNC.RECONVERGENT B0 ;  /* 0x0000000000007941 */ /* 0x000fea0003800200 */
.L_x_4:
[----:B------:R-:W-:Y:S04]  /*0360*/  BSSY.RECONVERGENT B0, `(.L_x_6) ;  /* 0x000000a000007945 */ /* 0x000fe80003800200 */
        /* <DEDUP_REMOVED lines=9> */
.L_x_7:
[----:B------:R-:W-:Y:S05]  /*0400*/  BSYNC.RECONVERGENT B0 ;  /* 0x0000000000007941 */ /* 0x000fea0003800200 */
.L_x_6:
[----:B------:R-:W3:Y:S01]  /*0410*/  LDCU.64 UR4, c[0x0][0x888] ;  /* 0x00011100ff0477ac */ /* 0x000ee20008000a00 */
[----:B------:R-:W-:Y:S02]  /*0420*/  UISETP.EQ.U32.AND UP1, UPT, UR8, URZ, UPT ;  /* 0x000000ff0800728c */ /* 0x000fe4000bf22070 */
[----:B------:R-:W-:Y:S02]  /*0430*/  UPLOP3.LUT UP3, UPT, UPT, UPT, UPT, 0x80, 0x8 ;  /* 0x000000000008789c */ /* 0x000fe40003f6f070 */
[----:B---3--:R-:W-:-:S04]  /*0440*/  UISETP.NE.U32.AND UP0, UPT, UR4, URZ, UPT ;  /* 0x000000ff0400728c */ /* 0x008fc8000bf05070 */
[----:B------:R-:W-:-:S04]  /*0450*/  UISETP.NE.AND.EX UP0, UPT, UR5, URZ, UPT, UP0 ;  /* 0x000000ff0500728c */ /* 0x000fc8000bf05300 */
[----:B------:R-:W-:-:S04]  /*0460*/  UISETP.EQ.OR.EX UP2, UPT, UR9, URZ, !UP0, UP1 ;  /* 0x000000ff0900728c */ /* 0x000fc8000c742710 */
[----:B------:R-:W-:-:S06]  /*0470*/  UP2UR UR4, UPR, URZ, 0x4 ;  /* 0x00000004ff047883 */ /* 0x000fcc0008000000 */
[----:B------:R-:W-:Y:S01]  /*0480*/  MOV R162, UR4 ;  /* 0x0000000400a27c02 */ /* 0x000fe20008000f00 */
[----:B------:R-:W-:Y:S06]  /*0490*/  BRA.U !UP2, `(.L_x_8) ;  /* 0x000000010a207547 */ /* 0x000fec000b800000 */
[----:B------:R-:W-:Y:S01]  /*04a0*/  UISETP.NE.U32.AND UP1, UPT, UR8, URZ, UPT ;  /* 0x000000ff0800728c */ /* 0x000fe2000bf25070 */
[----:B-----5:R-:W-:Y:S01]  /*04b0*/  FSETP.NEU.AND P0, PT, R73, RZ, PT ;  /* 0x000000ff4900720b */ /* 0x020fe20003f0d000 */
[----:B------:R-:W-:Y:S02]  /*04c0*/  USEL UR4, URZ, 0xffffffff, UP0 ;  /* 0xffffffffff047887 */ /* 0x000fe40008000000 */
[----:B------:R-:W-:-:S10]  /*04d0*/  UISETP.NE.AND.EX UP1, UPT, UR9, URZ, UPT, UP1 ;  /* 0x000000ff0900728c */ /* 0x000fd4000bf25310 */
[----:B------:R-:W-:Y:S01]  /*04e0*/  VOTEU.ANY UP0, P0 ;  /* 0x0000000000ff7886 */ /* 0x000fe20000000100 */
[----:B------:R-:W-:-:S04]  /*04f0*/  @!UP1 USEL UR4, URZ, 0xffffffff, UP0 ;  /* 0xffffffffff049887 */ /* 0x000fc80008000000 */
[----:B------:R-:W-:-:S04]  /*0500*/  ULOP3.LUT UR4, UR4, 0x1, URZ, 0xc0, !UPT ;  /* 0x0000000104047892 */ /* 0x000fc8000f8ec0ff */
[----:B------:R-:W-:-:S11]  /*0510*/  UISETP.NE.U32.AND UP3, UPT, UR4, 0x1, UPT ;  /* 0x000000010400788c */ /* 0x000fd6000bf65070 */
.L_x_8:
[----:B------:R-:W3:Y:S01]  /*0520*/  SHFL.IDX PT, R0, R159, RZ, 0x1f ;  /* 0x00001fff9f007589 */ /* 0x000ee200000e0000 */
[----:B------:R-:W-:-:S04]  /*0530*/  UISETP.NE.AND UP0, UPT, UR17, 0x2, UPT ;  /* 0x000000021100788c */ /* 0x000fc8000bf05270 */
[----:B------:R-:W-:Y:S02]  /*0540*/  UISETP.EQ.AND UP1, UPT, UR27, URZ, !UP0 ;  /* 0x000000ff1b00728c */ /* 0x000fe4000c722270 */
[----:B------:R-:W-:-:S04]  /*0550*/  USEL UR41, URZ, 0x1, UP0 ;  /* 0x00000001ff297887 */ /* 0x000fc80008000000 */
[----:B------:R-:W-:Y:S02]  /*0560*/  PLOP3.LUT P3, PT, P1, PT, UP1, 0x80, 0x8 ;  /* 0x000000000008781c */ /* 0x000fe40000f6f018 */
[----:B---3--:R-:W-:-:S13]  /*0570*/  ISETP.NE.AND P0, PT, R0, RZ, PT ;  /* 0x000000ff0000720c */ /* 0x008fda0003f05270 */
[----:B------:R-:W-:Y:S05]  /*0580*/  @P0 BRA `(.L_x_9) ;  /* 0x0000000000f00947 */ /* 0x000fea0003800000 */
[----:B------:R-:W-:Y:S01]  /*0590*/  ELECT P0, URZ, PT ;  /* 0x0000000000ff782f */ /* 0x000fe20003800000 */
[----:B------:R-:W-:-:S12]  /*05a0*/  BSSY.RECONVERGENT B0, `(.L_x_9) ;  /* 0x000003a000007945 */ /* 0x000fd80003800200 */
[----:B------:R-:W-:Y:S05]  /*05b0*/  @!P0 BRA `(.L_x_10) ;  /* 0x0000000000e08947 */ /* 0x000fea0003800000 */
[----:B------:R-:W-:Y:S01]  /*05c0*/  UMOV UR4, 0x400 ;  /* 0x0000040000047882 */ /* 0x000fe20000000000 */
[----:B------:R-:W-:Y:S01]  /*05d0*/  UMOV UR8, 0x1 ;  /* 0x0000000100087882 */ /* 0x000fe20000000000 */
[----:B------:R-:W-:Y:S01]  /*05e0*/  UMOV UR6, 0x2 ;  /* 0x0000000200067882 */ /* 0x000fe20000000000 */
[----:B------:R-:W-:Y:S02]  /*05f0*/  ULEA UR4, UR45, UR4, 0x18 ;  /* 0x000000042d047291 */ /* 0x000fe4000f8ec0ff */
[----:B------:R-:W-:-:S04]  /*0600*/  UIADD3 UR8, UPT, UPT, -UR8, 0x100000, URZ ;  /* 0x0010000008087890 */ /* 0x000fc8000fffe1ff */
[----:B------:R-:W-:Y:S02]  /*0610*/  USHF.L.U32 UR9, UR8, 0xb, URZ ;  /* 0x0000000b08097899 */ /* 0x000fe400080006ff */
[----:B------:R-:W-:Y:S02]  /*0620*/  USHF.L.U32 UR8, UR8, 0x1, URZ ;  /* 0x0000000108087899 */ /* 0x000fe400080006ff */
[----:B------:R-:W-:-:S04]  /*0630*/  UIADD3 UR6, UPT, UPT, -UR6, 0x100000, URZ ;  /* 0x0010000006067890 */ /* 0x000fc8000fffe1ff */
[----:B------:R-:W-:Y:S02]  /*0640*/  USHF.L.U32 UR7, UR6, 0xb, URZ ;  /* 0x0000000b06077899 */ /* 0x000fe400080006ff */
[----:B------:R-:W-:Y:S01]  /*0650*/  USHF.L.U32 UR6, UR6, 0x1, URZ ;  /* 0x0000000106067899 */ /* 0x000fe200080006ff */
[----:B------:R-:W3:Y:S03]  /*0660*/  FENCE.VIEW.ASYNC.S ;  /* 0x00000000000073c6 */ /* 0x000ee60000000000 */
[----:B---3--:R3:W4:Y:S08]  /*0670*/  SYNCS.EXCH.64 URZ, [UR4], UR8 ;  /* 0x0000000804ff75b2 */ /* 0x0087300008000100 */
[----:B------:R3:W1:Y:S01]  /*0680*/  SYNCS.EXCH.64 URZ, [UR4+0xb0], UR6 ;  /* 0x0000b00604ff75b2 */ /* 0x0006620008000100 */
        /* <DEDUP_REMOVED lines=41> */
[----:B------:R3:W1:Y:S02]  /*0920*/  SYNCS.EXCH.64 URZ, [UR4+0x158], UR6 ;  /* 0x0001580604ff75b2 */ /* 0x0006640008000100 */
[----:B---34-:R-:W-:Y:S01]  /*0930*/  NOP ;  /* 0x0000000000007918 */ /* 0x018fe20000000000 */
.L_x_10:
[----:B------:R-:W-:Y:S05]  /*0940*/  BSYNC.RECONVERGENT B0 ;  /* 0x0000000000007941 */ /* 0x000fea0003800200 */
.L_x_9:
[----:B------:R-:W3:Y:S01]  /*0950*/  SHFL.IDX PT, R0, R159, RZ, 0x1f ;  /* 0x00001fff9f007589 */ /* 0x000ee200000e0000 */
[----:B------:R-:W-:Y:S01]  /*0960*/  NOP ;  /* 0x0000000000007918 */ /* 0x000fe20000000000 */
[----:B---3--:R-:W-:-:S13]  /*0970*/  ISETP.NE.AND P0, PT, R0, 0x1, PT ;  /* 0x000000010000780c */ /* 0x008fda0003f05270 */
[----:B------:R-:W-:Y:S05]  /*0980*/  @P0 BRA `(.L_x_11) ;  /* 0x0000000000540947 */ /* 0x000fea0003800000 */
        /* <DEDUP_REMOVED lines=10> */
[----:B------:R-:W-:Y:S01]  /*0a30*/  ELECT P0, URZ, PT ;  /* 0x0000000000ff782f */ /* 0x000fe20003800000 */
[----:B------:R-:W3:Y:S02]  /*0a40*/  FENCE.VIEW.ASYNC.S ;  /* 0x00000000000073c6 */ /* 0x000ee40000000000 */
[----:B---3--:R3:W4:Y:S08]  /*0a50*/  SYNCS.EXCH.64 URZ, [UR4+0x160], UR8 ;  /* 0x0001600804ff75b2 */ /* 0x0087300008000100 */
[----:B------:R3:W1:Y:S01]  /*0a60*/  SYNCS.EXCH.64 URZ, [UR4+0x180], UR6 ;  /* 0x0001800604ff75b2 */ /* 0x0006620008000100 */
[----:B------:R3:W1:Y:S01]  /*0a70*/  SYNCS.EXCH.64 URZ, [UR4+0x168], UR8 ;  /* 0x0001680804ff75b2 */ /* 0x0006620008000100 */
[----:B------:R3:W1:Y:S01]  /*0a80*/  SYNCS.EXCH.64 URZ, [UR4+0x188], UR6 ;  /* 0x0001880604ff75b2 */ /* 0x0006620008000100 */
[----:B------:R3:W1:Y:S01]  /*0a90*/  SYNCS.EXCH.64 URZ, [UR4+0x170], UR8 ;  /* 0x0001700804ff75b2 */ /* 0x0006620008000100 */
[----:B------:R3:W1:Y:S01]  /*0aa0*/  SYNCS.EXCH.64 URZ, [UR4+0x190], UR6 ;  /* 0x0001900604ff75b2 */ /* 0x0006620008000100 */
[----:B------:R3:W1:Y:S01]  /*0ab0*/  SYNCS.EXCH.64 URZ, [UR4+0x178], UR8 ;  /* 0x0001780804ff75b2 */ /* 0x0006620008000100 */
[----:B------:R3:W1:Y:S01]  /*0ac0*/  SYNCS.EXCH.64 URZ, [UR4+0x198], UR6 ;  /* 0x0001980604ff75b2 */ /* 0x0006620008000100 */
[----:B------:R-:W-:Y:S01]  /*0ad0*/  NOP ;  /* 0x0000000000007918 */ /* 0x000fe20000000000 */
.L_x_11:
[----:B------:R-:W2:Y:S01]  /*0ae0*/  SHFL.IDX PT, R0, R159, RZ, 0x1f ;  /* 0x00001fff9f007589 */ /* 0x000ea200000e0000 */
[----:B------:R-:W-:Y:S01]  /*0af0*/  NOP ;  /* 0x0000000000007918 */ /* 0x000fe20000000000 */
[----:B--2---:R-:W-:-:S13]  /*0b00*/  ISETP.NE.AND P0, PT, R0, 0x3, PT ;  /* 0x000000030000780c */ /* 0x004fda0003f05270 */
[----:B------:R-:W-:Y:S05]  /*0b10*/  @P0 BRA `(.L_x_12) ;  /* 0x00000000002c0947 */ /* 0x000fea0003800000 */
[----:B---3--:R-:W-:Y:S01]  /*0b20*/  UMOV UR6, 0x400 ;  /* 0x0000040000067882 */ /* 0x008fe20000000000 */
[----:B------:R-:W-:Y:S01]  /*0b30*/  UMOV UR4, 0x20 ;  /* 0x0000002000047882 */ /* 0x000fe20000000000 */
[----:B------:R-:W-:Y:S02]  /*0b40*/  ULEA UR6, UR45, UR6, 0x18 ;  /* 0x000000062d067291 */ /* 0x000fe4000f8ec0ff */
[----:B------:R-:W-:-:S04]  /*0b50*/  UIADD3 UR4, UPT, UPT, -UR4, 0x100000, URZ ;  /* 0x0010000004047890 */ /* 0x000fc8000fffe1ff */
[----:B------:R-:W-:Y:S02]  /*0b60*/  USHF.L.U32 UR5, UR4, 0xb, URZ ;  /* 0x0000000b04057899 */ /* 0x000fe400080006ff */
[----:B------:R-:W-:Y:S01]  /*0b70*/  USHF.L.U32 UR4, UR4, 0x1, URZ ;  /* 0x0000000104047899 */ /* 0x000fe200080006ff */
[----:B------:R-:W-:Y:S01]  /*0b80*/  ELECT P0, URZ, PT ;  /* 0x0000000000ff782f */ /* 0x000fe20003800000 */
[----:B------:R-:W2:Y:S10]  /*0b90*/  FENCE.VIEW.ASYNC.S ;  /* 0x00000000000073c6 */ /* 0x000eb40000000000 */
[----:B--2---:R2:W3:Y:S01]  /*0ba0*/  SYNCS.EXCH.64 URZ, [UR6+0x1a0], UR4 ;  /* 0x0001a00406ff75b2 */ /* 0x0044e20008000100 */
[----:B------:R2:W1:Y:S01]  /*0bb0*/  SYNCS.EXCH.64 URZ, [UR6+0x1a8], UR4 ;  /* 0x0001a80406ff75b2 */ /* 0x0004620008000100 */
[----:B------:R-:W-:Y:S01]  /*0bc0*/  NOP ;  /* 0x0000000000007918 */ /* 0x000fe20000000000 */
.L_x_12:
[----:B------:R-:W4:Y:S01]  /*0bd0*/  SHFL.IDX PT, R0, R159, RZ, 0x1f ;  /* 0x00001fff9f007589 */ /* 0x000f2200000e0000 */
[----:B------:R-:W-:Y:S01]  /*0be0*/  NOP ;  /* 0x0000000000007918 */ /* 0x000fe20000000000 */
[----:B----4-:R-:W-:-:S13]  /*0bf0*/  ISETP.NE.AND P0, PT, R0, 0x4, PT ;  /* 0x000000040000780c */ /* 0x010fda0003f05270 */
[----:B------:R-:W-:Y:S05]  /*0c00*/  @P0 BRA `(.L_x_13) ;  /* 0x0000000000480947 */ /* 0x000fea0003800000 */
[----:B--23--:R-:W-:Y:S01]  /*0c10*/  UMOV UR4, 0x3a0 ;  /* 0x000003a000047882 */ /* 0x00cfe20000000000 */
[----:B------:R-:W-:Y:S01]  /*0c20*/  UMOV UR6, 0x400 ;  /* 0x0000040000067882 */ /* 0x000fe20000000000 */
[----:B------:R-:W-:Y:S01]  /*0c30*/  USEL UR4, UR4, 0x320, UP3 ;  /* 0x0000032004047887 */ /* 0x000fe20009800000 */
        /* <DEDUP_REMOVED lines=9> */
[----:B------:R-:W2:Y:S02]  /*0cd0*/  FENCE.VIEW.ASYNC.S ;  /* 0x00000000000073c6 */ /* 0x000ea40000000000 */
[----:B--2---:R4:W2:Y:S08]  /*0ce0*/  SYNCS.EXCH.64 URZ, [UR6+0x1b0], UR8 ;  /* 0x0001b00806ff75b2 */ /* 0x0048b00008000100 */
[----:B------:R4:W3:Y:S01]  /*0cf0*/  SYNCS.EXCH.64 URZ, [UR6+0x1c0], UR4 ;  /* 0x0001c00406ff75b2 */ /* 0x0008e20008000100 */
[----:B------:R4:W1:Y:S01]  /*0d00*/  SYNCS.EXCH.64 URZ, [UR6+0x1b8], UR8 ;  /* 0x0001b80806ff75b2 */ /* 0x0008620008000100 */
[----:B------:R4:W1:Y:S02]  /*0d10*/  SYNCS.EXCH.64 URZ, [UR6+0x1c8], UR4 ;  /* 0x0001c80406ff75b2 */ /* 0x0008640008000100 */
[----:B----4-:R-:W-:Y:S01]  /*0d20*/  NOP ;  /* 0x0000000000007918 */ /* 0x010fe20000000000 */
.L_x_13:
[----:B------:R-:W4:Y:S01]  /*0d30*/  SHFL.IDX PT, R0, R159, RZ, 0x1f ;  /* 0x00001fff9f007589 */ /* 0x000f2200000e0000 */
[----:B------:R-:W-:Y:S01]  /*0d40*/  NOP ;  /* 0x0000000000007918 */ /* 0x000fe20000000000 */
[----:B----4-:R-:W-:-:S13]  /*0d50*/  ISETP.NE.AND P0, PT, R0, 0x5, PT ;  /* 0x000000050000780c */ /* 0x010fda0003f05270 */
[----:B------:R-:W-:Y:S05]  /*0d60*/  @P0 BRA `(.L_x_14) ;  /* 0x0000000000440947 */ /* 0x000fea0003800000 */
[----:B--23--:R-:W-:Y:S01]  /*0d70*/  UMOV UR4, 0x400 ;  /* 0x0000040000047882 */ /* 0x00cfe20000000000 */
        /* <DEDUP_REMOVED lines=16> */
.L_x_14:
[----:B------:R-:W4:Y:S01]  /*0e80*/  SHFL.IDX PT, R0, R159, RZ, 0x1f ;  /* 0x00001fff9f007589 */ /* 0x000f2200000e0000 */
[----:B------:R-:W-:Y:S01]  /*0e90*/  ISETP.NE.OR P1, PT, RZ, UR17, !P1 ;  /* 0x00000011ff007c0c */ /* 0x000fe2000cf25670 */
[----:B------:R-:W-:Y:S01]  /*0ea0*/  NOP ;  /* 0x0000000000007918 */ /* 0x000fe20000000000 */
[----:B----4-:R-:W-:-:S13]  /*0eb0*/  ISETP.NE.AND P0, PT, R0, 0x3, PT ;  /* 0x000000030000780c */ /* 0x010fda0003f05270 */
[----:B------:R-:W-:Y:S05]  /*0ec0*/  @P0 BRA `(.L_x_15) ;  /* 0x0000000000340947 */ /* 0x000fea0003800000 */
[----:B--23--:R-:W-:Y:S01]  /*0ed0*/  UMOV UR4, 0x400 ;  /* 0x0000040000047882 */ /* 0x00cfe20000000000 */
[----:B------:R-:W-:Y:S01]  /*0ee0*/  UMOV UR6, 0x20 ;  /* 0x0000002000067882 */ /* 0x000fe20000000000 */
[----:B------:R-:W-:Y:S02]  /*0ef0*/  ULEA UR4, UR45, UR4, 0x18 ;  /* 0x000000042d047291 */ /* 0x000fe4000f8ec0ff */
[----:B------:R-:W-:-:S04]  /*0f00*/  UIADD3 UR6, UPT, UPT, -UR6, 0x100000, URZ ;  /* 0x0010000006067890 */ /* 0x000fc8000fffe1ff */
[----:B------:R-:W-:Y:S02]  /*0f10*/  USHF.L.U32 UR7, UR6, 0xb, URZ ;  /* 0x0000000b06077899 */ /* 0x000fe400080006ff */
[----:B------:R-:W-:Y:S01]  /*0f20*/  USHF.L.U32 UR6, UR6, 0x1, URZ ;  /* 0x0000000106067899 */ /* 0x000fe200080006ff */
[----:B------:R-:W-:Y:S01]  /*0f30*/  ELECT P0, URZ, PT ;  /* 0x0000000000ff782f */ /* 0x000fe20003800000 */
[----:B------:R-:W2:Y:S10]  /*0f40*/  FENCE.VIEW.ASYNC.S ;  /* 0x00000000000073c6 */ /* 0x000eb40000000000 */
[----:B--2---:R4:W2:Y:S01]  /*0f50*/  SYNCS.EXCH.64 URZ, [UR4+0x1f0], UR6 ;  /* 0x0001f00604ff75b2 */ /* 0x0048a20008000100 */
[----:B------:R4:W3:Y:S01]  /*0f60*/  SYNCS.EXCH.64 URZ, [UR4+0x200], UR6 ;  /* 0x0002000604ff75b2 */ /* 0x0008e20008000100 */
[----:B------:R4:W1:Y:S01]  /*0f70*/  SYNCS.EXCH.64 URZ, [UR4+0x1f8], UR6 ;  /* 0x0001f80604ff75b2 */ /* 0x0008620008000100 */
[----:B------:R4:W1:Y:S02]  /*0f80*/  SYNCS.EXCH.64 URZ, [UR4+0x208], UR6 ;  /* 0x0002080604ff75b2 */ /* 0x0008640008000100 */
[----:B----4-:R-:W-:Y:S01]  /*0f90*/  NOP ;  /* 0x0000000000007918 */ /* 0x010fe20000000000 */
.L_x_15:
[----:B------:R-:W-:Y:S01]  /*0fa0*/  VOTEU.ALL UP0, P1 ;  /* 0x0000000000ff7886 */ /* 0x000fe20000800000 */
[----:B--23--:R-:W-:Y:S01]  /*0fb0*/  UMOV UR4, 0x20 ;  /* 0x0000002000047882 */ /* 0x00cfe20000000000 */
[----:B------:R-:W2:Y:S01]  /*0fc0*/  LDCU UR7, c[0x0][0x36c] ;  /* 0x00006d80ff0777ac */ /* 0x000ea20008000800 */
[----:B------:R-:W-:Y:S01]  /*0fd0*/  NOP ;  /* 0x0000000000007918 */ /* 0x000fe20000000000 */
[----:B-1----:R-:W-:Y:S01]  /*0fe0*/  LOP3.LUT R3, R172, 0x1f, RZ, 0xc0, !PT ;  /* 0x0000001fac037812 */ /* 0x002fe200078ec0ff */
[----:B------:R-:W-:Y:S01]  /*0ff0*/  @!UP0 UMOV UR6, 0x400 ;  /* 0x0000040000068882 */ /* 0x000fe20000000000 */
[----:B------:R-:W-:-:S04]  /*1000*/  @!UP0 UIADD3 UR4, UPT, UPT, -UR4, 0x100000, URZ ;  /* 0x0010000004048890 */ /* 0x000fc8000fffe1ff */
[----:B------:R-:W-:Y:S02]  /*1010*/  @!UP0 USHF.L.U32 UR5, UR4, 0xb, URZ ;  /* 0x0000000b04058899 */ /* 0x000fe400080006ff */
[----:B------:R-:W-:Y:S02]  /*1020*/  @!UP0 USHF.L.U32 UR4, UR4, 0x1, URZ ;  /* 0x0000000104048899 */ /* 0x000fe400080006ff */
[----:B------:R-:W-:Y:S01]  /*1030*/  @!UP0 ULEA UR6, UR45, UR6, 0x18 ;  /* 0x000000062d068291 */ /* 0x000fe2000f8ec0ff */
[----:B------:R-:W-:Y:S01]  /*1040*/  VOTEU.ALL UP0, P1 ;  /* 0x0000000000ff7886 */ /* 0x000fe20000800000 */
[----:B------:R-:W-:Y:S02]  /*1050*/  UISETP.NE.AND UP4, UPT, UR17, URZ, UPT ;  /* 0x000000ff1100728c */ /* 0x000fe4000bf85270 */
[----:B--2---:R-:W-:Y:S01]  /*1060*/  UISETP.EQ.U32.AND UP5, UPT, UR7, 0x1, UPT ;  /* 0x000000010700788c */ /* 0x004fe2000bfa2070 */
[----:B------:R-:W1:Y:S07]  /*1070*/  FENCE.VIEW.ASYNC.S ;  /* 0x00000000000073c6 */ /* 0x000e6e0000000000 */
[----:B-1----:R1:W2:Y:S01]  /*1080*/  @!UP0 SYNCS.EXCH.64 URZ, [UR6+0x210], UR4 ;  /* 0x0002100406ff85b2 */ /* 0x0022a20008000100 */
[----:B------:R-:W-:Y:S05]  /*1090*/  BRA.U !UP5, `(.L_x_16) ;  /* 0x000000010d087547 */ /* 0x000fea000b800000 */
[----:B--2---:R-:W-:Y:S01]  /*10a0*/  UCGABAR_ARV ;  /* 0x00000000000079c7 */ /* 0x004fe20008000000 */
[----:B------:R-:W-:Y:S05]  /*10b0*/  BRA `(.L_x_17) ;  /* 0x0000000000047947 */ /* 0x000fea0003800000 */
.L_x_16:
[----:B--2---:R-:W-:Y:S01]  /*10c0*/  NOP ;  /* 0x0000000000007918 */ /* 0x004fe20000000000 */
.L_x_17:
[----:B------:R-:W2:Y:S01]  /*10d0*/  S2UR UR16, SR_CTAID.X ;  /* 0x00000000001079c3 */ /* 0x000ea20000002500 */
[----:B------:R-:W-:-:S05]  /*10e0*/  CS2R.32 R161, SR_CgaSize ;  /* 0x0000000000a17805 */ /* 0x000fca0000008a00 */
[----:B------:R-:W-:-:S05]  /*10f0*/  IMAD R161, R161, -0xa0, RZ ;  /* 0xffffff60a1a17824 */ /* 0x000fca00078e02ff */
[----:B-1----:R-:W-:-:S14]  /*1100*/  R2UR UR5, R161 ;  /* 0x00000000a10572ca */ /* 0x002fdc00000e0000 */
[----:B------:R-:W1:Y:S01]  /*1110*/  LDCU UR5, c[0x0][UR5+0x2b0] ;  /* 0x00005600050577ac */ /* 0x000e620008000800 */
[----:B------:R-:W-:-:S05]  /*1120*/  CS2R.32 R161, SR_CgaSize ;  /* 0x0000000000a17805 */ /* 0x000fca0000008a00 */
[----:B------:R-:W-:-:S05]  /*1130*/  IMAD R161, R161, -0xa0, RZ ;  /* 0xffffff60a1a17824 */ /* 0x000fca00078e02ff */
[----:B------:R-:W-:-:S14]  /*1140*/  R2UR UR4, R161 ;  /* 0x00000000a10472ca */ /* 0x000fdc00000e0000 */
[----:B------:R-:W3:Y:S01]  /*1150*/  LDCU UR4, c[0x0][UR4+0x2b4] ;  /* 0x00005680040477ac */ /* 0x000ee20008000800 */
[----:B------:R-:W4:Y:S01]  /*1160*/  S2UR UR7, SR_CTAID.Y ;  /* 0x00000000000779c3 */ /* 0x000f220000002600 */
[----:B------:R-:W-:-:S05]  /*1170*/  CS2R.32 R161, SR_CgaSize ;  /* 0x0000000000a17805 */ /* 0x000fca0000008a00 */
[----:B------:R-:W-:-:S05]  /*1180*/  IMAD R161, R161, -0xa0, RZ ;  /* 0xffffff60a1a17824 */ /* 0x000fca00078e02ff */
[----:B------:R-:W-:-:S14]  /*1190*/  R2UR UR8, R161 ;  /* 0x00000000a10872ca */ /* 0x000fdc00000e0000 */
[----:B------:R-:W3:Y:S01]  /*11a0*/  LDCU UR8, c[0x0][UR8+0x2a0] ;  /* 0x00005400080877ac */ /* 0x000ee20008000800 */
[----:B------:R-:W-:-:S05]  /*11b0*/  CS2R.32 R161, SR_CgaSize ;  /* 0x0000000000a17805 */ /* 0x000fca0000008a00 */
[----:B------:R-:W-:-:S05]  /*11c0*/  IMAD R161, R161, -0xa0, RZ ;  /* 0xffffff60a1a17824 */ /* 0x000fca00078e02ff */
[----:B------:R-:W-:-:S14]  /*11d0*/  R2UR UR9, R161 ;  /* 0x00000000a10972ca */ /* 0x000fdc00000e0000 */
[----:B------:R-:W3:Y:S01]  /*11e0*/  LDCU UR9, c[0x0][UR9+0x2a4] ;  /* 0x00005480090977ac */ /* 0x000ee20008000800 */
[----:B------:R-:W3:Y:S01]  /*11f0*/  S2UR UR36, SR_CTAID.Z ;  /* 0x00000000002479c3 */ /* 0x000ee20000002700 */
[----:B------:R-:W3:Y:S01]  /*1200*/  LDCU UR21, c[0x0][0xb24] ;  /* 0x00016480ff1577ac */ /* 0x000ee20008000800 */
[----:B------:R-:W-:Y:S02]  /*1210*/  UISETP.GT.U32.AND UP0, UPT, UR27, 0xffff, UPT ;  /* 0x0000ffff1b00788c */ /* 0x000fe4000bf04070 */
[----:B------:R-:W-:Y:S01]  /*1220*/  USHF.L.U32 UR29, UR45, 0xa, URZ ;  /* 0x0000000a2d1d7899 */ /* 0x000fe200080006ff */
[----:B--2---:R-:W-:Y:S01]  /*1230*/  I2FP.F32.U32 R2, UR16 ;  /* 0x0000001000027c45 */ /* 0x004fe20008201000 */
[----:B------:R-:W-:Y:S01]  /*1240*/  UMOV UR32, 0x5 ;  /* 0x0000000500207882 */ /* 0x000fe20000000000 */
[----:B------:R-:W2:Y:S03]  /*1250*/  LDCU UR42, c[0x0][0xb24] ;  /* 0x00016480ff2a77ac */ /* 0x000ea60008000800 */
[----:B-1----:R-:W-:Y:S01]  /*1260*/  FMUL R2, R2, UR5 ;  /* 0x0000000502027c20 */ /* 0x002fe20008400000 */
[----:B------:R-:W1:Y:S01]  /*1270*/  LDCU UR31, c[0x0][0xb30] ;  /* 0x00016600ff1f77ac */ /* 0x000e620008000800 */
[----:B----4-:R-:W-:Y:S01]  /*1280*/  I2FP.F32.U32 R0, UR7 ;  /* 0x0000000700007c45 */ /* 0x010fe20008201000 */
[----:B------:R-:W-:-:S03]  /*1290*/  USHF.L.U32 UR46, UR16, 0x7, URZ ;  /* 0x00000007102e7899 */ /* 0x000fc600080006ff */
[----:B------:R-:W4:Y:S01]  /*12a0*/  F2I.U32.TRUNC.NTZ R2, R2 ;  /* 0x0000000200027305 */ /* 0x000f22000020f000 */
[----:B------:R-:W-:Y:S01]  /*12b0*/  USEL UR26, UR27, 0xffff, !UP0 ;  /* 0x0000ffff1b1a7887 */ /* 0x000fe2000c000000 */
[----:B---3--:R-:W-:Y:S01]  /*12c0*/  FMUL R0, R0, UR4 ;  /* 0x0000000400007c20 */ /* 0x008fe20008400000 */
[----:B------:R-:W-:Y:S01]  /*12d0*/  UISETP.GE.AND UP2, UPT, UR21, 0x1, UPT ;  /* 0x000000011500788c */ /* 0x000fe2000bf46270 */
[----:B------:R-:W-:-:S04]  /*12e0*/  UMOV UR20, UR7 ;  /* 0x0000000700147c82 */ /* 0x000fc80008000000 */
[----:B------:R-:W3:Y:S01]  /*12f0*/  F2I.U32.TRUNC.NTZ R0, R0 ;  /* 0x0000000000007305 */ /* 0x000ee2000020f000 */
[----:B----4-:R-:W-:Y:S02]  /*1300*/  R2UR UR4, R2 ;  /* 0x00000000020472ca */ /* 0x010fe400000e0000 */
[----:B------:R-:W-:Y:S02]  /*1310*/  PRMT R2, RZ, 0x7610, R2 ;  /* 0x00007610ff027816 */ /* 0x000fe40000000002 */
[----:B---3--:R-:W-:Y:S02]  /*1320*/  R2UR UR6, R0 ;  /* 0x00000000000672ca */ /* 0x008fe400000e0000 */
[----:B------:R-:W-:-:S07]  /*1330*/  PRMT R0, RZ, 0x7610, R0 ;  /* 0x00007610ff007816 */ /* 0x000fce0000000000 */
[----:B------:R-:W-:-:S04]  /*1340*/  UIADD3 UR5, UPT, UPT, -UR4, URZ, URZ ;  /* 0x000000ff04057290 */ /* 0x000fc8000fffe1ff */
[----:B------:R-:W-:Y:S02]  /*1350*/  UIMAD UR5, UR8, UR5, UR16 ;  /* 0x00000005080572a4 */ /* 0x000fe4000f8e0210 */
[----:B------:R-:W-:-:S04]  /*1360*/  UIADD3 UR4, UPT, UPT, -UR6, URZ, URZ ;  /* 0x000000ff06047290 */ /* 0x000fc8000fffe1ff */
[----:B------:R-:W-:Y:S01]  /*1370*/  IMAD.U32 R161, RZ, RZ, UR5 ;  /* 0x00000005ffa17e24 */ /* 0x000fe2000f8e00ff */
[----:B------:R-:W-:-:S06]  /*1380*/  UIMAD UR4, UR9, UR4, UR7 ;  /* 0x00000004090472a4 */ /* 0x000fcc000f8e0207 */
[----:B------:R-:W-:Y:S01]  /*1390*/  IMAD.U32 R160, RZ, RZ, UR4 ;  /* 0x00000004ffa07e24 */ /* 0x000fe2000f8e00ff */
[----:B-12---:R-:W-:Y:S06]  /*13a0*/  BRA.U UP4, `(.L_x_18) ;  /* 0x0000000104447547 */ /* 0x006fec000b800000 */
[----:B------:R-:W-:Y:S02]  /*13b0*/  R2UR UR4, R161 ;  /* 0x00000000a10472ca */ /* 0x000fe400000e0000 */
[----:B------:R-:W-:-:S11]  /*13c0*/  R2UR UR8, R160 ;  /* 0x00000000a00872ca */ /* 0x000fd600000e0000 */
[----:B------:R-:W-:Y:S02]  /*13d0*/  UISETP.GT.U32.AND UP0, UPT, UR4, 0x1, UPT ;  /* 0x000000010400788c */ /* 0x000fe4000bf04070 */
[----:B------:R-:W-:Y:S02]  /*13e0*/  ULOP3.LUT UR4, UR4, 0xfffffffe, URZ, 0xc0, !UPT ;  /* 0xfffffffe04047892 */ /* 0x000fe4000f8ec0ff */
[----:B------:R-:W-:Y:S02]  /*13f0*/  UISETP.NE.AND UP1, UPT, UR8, URZ, UP0 ;  /* 0x000000ff0800728c */ /* 0x000fe40008725270 */
[----:B------:R-:W-:Y:S02]  /*1400*/  UISETP.NE.AND UP0, UPT, UR8, 0x1, UP0 ;  /* 0x000000010800788c */ /* 0x000fe40008705270 */
[----:B------:R-:W-:Y:S02]  /*1410*/  USEL UR7, URZ, 0x1, UP1 ;  /* 0x00000001ff077887 */ /* 0x000fe40008800000 */
[----:B------:R-:W-:-:S02]  /*1420*/  USEL UR6, URZ, 0x4, UP0 ;  /* 0x00000004ff067887 */ /* 0x000fc40008000000 */
[----:B------:R-:W-:Y:S02]  /*1430*/  USEL UR5, URZ, 0x2, UP1 ;  /* 0x00000002ff057887 */ /* 0x000fe40008800000 */
[----:B------:R-:W-:Y:S02]  /*1440*/  ULEA UR4, UR8, UR4, 0x1 ;  /* 0x0000000408047291 */ /* 0x000fe4000f8e08ff */
[----:B------:R-:W-:Y:S02]  /*1450*/  USEL UR8, URZ, 0x8, UP0 ;  /* 0x00000008ff087887 */ /* 0x000fe40008000000 */
[----:B------:R-:W-:-:S03]  /*1460*/  UIADD3 UR5, UPT, UPT, UR5, UR6, UR7 ;  /* 0x0000000605057290 */ /* 0x000fc6000fffe007 */
[----:B------:R-:W-:Y:S01]  /*1470*/  UMOV UR6, 0x3 ;  /* 0x0000000300067882 */ /* 0x000fe20000000000 */
[----:B------:R-:W-:Y:S02]  /*1480*/  UIADD3 UR5, UPT, UPT, UR5, UR8, URZ ;  /* 0x0000000805057290 */ /* 0x000fe4000fffe0ff */
[----:B------:R-:W-:-:S04]  /*1490*/  USHF.L.U32 UR4, UR6, UR4, URZ ;  /* 0x0000000406047299 */ /* 0x000fc800080006ff */
[----:B------:R-:W-:Y:S02]  /*14a0*/  IMAD.U32 R2, RZ, RZ, UR5 ;  /* 0x00000005ff027e24 */ /* 0x000fe4000f8e00ff */
[----:B------:R-:W-:Y:S02]  /*14b0*/  IMAD.U32 R0, RZ, RZ, UR4 ;  /* 0x00000004ff007e24 */ /* 0x000fe4000f8e00ff */
.L_x_18:
[----:B------:R-:W-:Y:S05]  /*14c0*/  BRA.U !UP2, `(.L_x_19) ;  /* 0x000000010ad47547 */ /* 0x000fea000b800000 */
[----:B------:R-:W1:Y:S01]  /*14d0*/  LDCU.128 UR12, c[0x0][0xb10] ;  /* 0x00016200ff0c77ac */ /* 0x000e620008000c00 */
[----:B------:R-:W2:Y:S01]  /*14e0*/  LDCU UR6, c[0x0][0x370] ;  /* 0x00006e00ff0677ac */ /* 0x000ea20008000800 */
[----:B------:R-:W3:Y:S01]  /*14f0*/  LDCU UR5, c[0x0][0x374] ;  /* 0x00006e80ff0577ac */ /* 0x000ee20008000800 */
[----:B------:R-:W4:Y:S01]  /*1500*/  LDCU UR30, c[0x0][0xb0c] ;  /* 0x00016180ff1e77ac */ /* 0x000f220008000800 */
[----:B------:R-:W4:Y:S01]  /*1510*/  LDCU UR4, c[0x0][0xb20] ;  /* 0x00016400ff0477ac */ /* 0x000f220008000800 */
[----:B------:R-:W4:Y:S01]  /*1520*/  LDCU.64 UR8, c[0x0][0xb28] ;  /* 0x00016500ff0877ac */ /* 0x000f220008000a00 */
[----:B-1----:R-:W-:Y:S02]  /*1530*/  UISETP.NE.AND UP0, UPT, UR14, 0x1, UPT ;  /* 0x000000010e00788c */ /* 0x002fe4000bf05270 */
[----:B---3--:R-:W-:Y:S02]  /*1540*/  UIMAD.WIDE.U32 UR10, UR5, UR15, URZ ;  /* 0x0000000f050a72a5 */ /* 0x008fe4000f8e00ff */
[----:B--2---:R-:W-:-:S02]  /*1550*/  UIMAD.WIDE.U32 UR22, UR6, UR12, URZ ;  /* 0x0000000c061672a5 */ /* 0x004fc4000f8e00ff */
[----:B----4-:R-:W-:Y:S02]  /*1560*/  UISETP.NE.AND UP1, UPT, UR30, 0x1, UPT ;  /* 0x000000011e00788c */ /* 0x010fe4000bf25270 */
[----:B------:R-:W-:Y:S01]  /*1570*/  UISETP.NE.AND UP2, UPT, UR21, 0x1, UPT ;  /* 0x000000011500788c */ /* 0x000fe2000bf45270 */
[----:B------:R-:W-:Y:S02]  /*1580*/  UMOV UR10, UR11 ;  /* 0x0000000b000a7c82 */ /* 0x000fe40008000000 */
[----:B------:R-:W-:Y:S01]  /*1590*/  UMOV UR22, UR23 ;  /* 0x0000001700167c82 */ /* 0x000fe20008000000 */
[----:B------:R-:W-:Y:S02]  /*15a0*/  @UP0 USHF.R.U32.HI UR5, URZ, UR4, UR10 ;  /* 0x00000004ff050299 */ /* 0x000fe4000801160a */
[----:B------:R-:W-:Y:S02]  /*15b0*/  UIMAD.WIDE.U32 UR24, UR20, UR15, URZ ;  /* 0x0000000f141872a5 */ /* 0x000fe4000f8e00ff */
[----:B------:R-:W-:-:S02]  /*15c0*/  UIMAD.WIDE.U32 UR10, UR5, UR8, URZ ;  /* 0x00000008050a72a5 */ /* 0x000fc4000f8e00ff */
[----:B------:R-:W-:Y:S02]  /*15d0*/  @UP1 USHF.R.U32.HI UR6, URZ, UR13, UR22 ;  /* 0x0000000dff061299 */ /* 0x000fe40008011616 */
[----:B------:R-:W-:Y:S02]  /*15e0*/  UIMAD.WIDE.U32 UR18, UR16, UR12, URZ ;  /* 0x0000000c101272a5 */ /* 0x000fe4000f8e00ff */
[----:B------:R-:W-:Y:S01]  /*15f0*/  UIMAD.WIDE.U32 UR22, UR6, UR8, URZ ;  /* 0x00000008061672a5 */ /* 0x000fe2000f8e00ff */
[----:B------:R-:W-:Y:S01]  /*1600*/  UMOV UR24, UR25 ;  /* 0x0000001900187c82 */ /* 0x000fe20008000000 */
[----:B------:R-:W-:Y:S01]  /*1610*/  UMOV UR10, UR11 ;  /* 0x0000000b000a7c82 */ /* 0x000fe20008000000 */
[----:B------:R-:W-:Y:S02]  /*1620*/  USHF.R.U32.HI UR24, URZ, UR4, UR24 ;  /* 0x00000004ff187299 */ /* 0x000fe40008011618 */
[----:B------:R-:W-:Y:S02]  /*1630*/  @UP2 USHF.R.U32.HI UR5, URZ, UR9, UR10 ;  /* 0x00000009ff052299 */ /* 0x000fe4000801160a */
[----:B------:R-:W-:Y:S01]  /*1640*/  UMOV UR7, UR23 ;  /* 0x0000001700077c82 */ /* 0x000fe20008000000 */
[----:B------:R-:W-:Y:S01]  /*1650*/  UMOV UR18, UR19 ;  /* 0x0000001300127c82 */ /* 0x000fe20008000000 */
[----:B------:R-:W-:-:S02]  /*1660*/  @UP2 USHF.R.U32.HI UR6, URZ, UR9, UR7 ;  /* 0x00000009ff062299 */ /* 0x000fc40008011607 */
[----:B------:R-:W-:Y:S02]  /*1670*/  USHF.R.U32.HI UR13, URZ, UR13, UR18 ;  /* 0x0000000dff0d7299 */ /* 0x000fe40008011612 */
[----:B------:R-:W-:Y:S02]  /*1680*/  USEL UR4, UR20, UR24, !UP0 ;  /* 0x0000001814047287 */ /* 0x000fe4000c000000 */
[----:B------:R-:W-:Y:S02]  /*1690*/  UIMAD UR7, UR5, UR21, URZ ;  /* 0x00000015050772a4 */ /* 0x000fe4000f8e02ff */
[----:B------:R-:W-:Y:S02]  /*16a0*/  USEL UR5, UR16, UR13, !UP1 ;  /* 0x0000000d10057287 */ /* 0x000fe4000c800000 */
[----:B------:R-:W-:Y:S02]  /*16b0*/  UIMAD UR12, UR6, UR21, URZ ;  /* 0x00000015060c72a4 */ /* 0x000fe4000f8e02ff */
[----:B------:R-:W-:-:S02]  /*16c0*/  UISETP.GE.AND UP0, UPT, UR4, UR7, UPT ;  /* 0x000000070400728c */ /* 0x000fc4000bf06270 */
[----:B------:R-:W-:Y:S02]  /*16d0*/  UIMAD.WIDE.U32 UR10, UR4, UR8, URZ ;  /* 0x00000008040a72a5 */ /* 0x000fe4000f8e00ff */
[----:B------:R-:W-:Y:S02]  /*16e0*/  UISETP.GE.OR UP0, UPT, UR5, UR12, UP0 ;  /* 0x0000000c0500728c */ /* 0x000fe40008706670 */
[----:B------:R-:W-:Y:S02]  /*16f0*/  UIMAD.WIDE.U32 UR12, UR5, UR8, URZ ;  /* 0x00000008050c72a5 */ /* 0x000fe4000f8e00ff */
[----:B------:R-:W-:Y:S01]  /*1700*/  UIADD3 UR10, UPT, UPT, -UR4, URZ, URZ ;  /* 0x000000ff040a7290 */ /* 0x000fe2000fffe1ff */
[----:B------:R-:W-:Y:S01]  /*1710*/  UMOV UR8, UR11 ;  /* 0x0000000b00087c82 */ /* 0x000fe20008000000 */
[----:B------:R-:W-:Y:S02]  /*1720*/  UIADD3 UR11, UPT, UPT, -UR5, URZ, URZ ;  /* 0x000000ff050b7290 */ /* 0x000fe4000fffe1ff */
[----:B------:R-:W-:-:S03]  /*1730*/  USHF.R.U32.HI UR8, URZ, UR9, UR8 ;  /* 0x00000009ff087299 */ /* 0x000fc60008011608 */
[----:B------:R-:W-:Y:S01]  /*1740*/  @!UP0 UMOV UR7, UR13 ;  /* 0x0000000d00078c82 */ /* 0x000fe20008000000 */
[----:B------:R-:W-:Y:S02]  /*1750*/  UIMAD UR20, UR14, UR10, UR20 ;  /* 0x0000000a0e1472a4 */ /* 0x000fe4000f8e0214 */
[----:B------:R-:W-:Y:S02]  /*1760*/  USEL UR8, UR4, UR8, !UP2 ;  /* 0x0000000804087287 */ /* 0x000fe4000d000000 */
[----:B------:R-:W-:Y:S02]  /*1770*/  @!UP0 USHF.R.U32.HI UR7, URZ, UR9, UR7 ;  /* 0x00000009ff078299 */ /* 0x000fe40008011607 */
[----:B------:R-:W-:Y:S02]  /*1780*/  UIADD3 UR9, UPT, UPT, -UR8, URZ, URZ ;  /* 0x000000ff08097290 */ /* 0x000fe4000fffe1ff */
[----:B------:R-:W-:Y:S02]  /*1790*/  @!UP0 USEL UR7, UR5, UR7, !UP2 ;  /* 0x0000000705078287 */ /* 0x000fe4000d000000 */
[----:B------:R-:W-:-:S02]  /*17a0*/  UIMAD UR9, UR21, UR9, UR4 ;  /* 0x00000009150972a4 */ /* 0x000fc4000f8e0204 */
[----:B------:R-:W-:Y:S02]  /*17b0*/  @!UP0 UIADD3 UR8, UPT, UPT, UR8, -UR7, URZ ;  /* 0x8000000708088290 */ /* 0x000fe4000fffe0ff */
[----:B------:R-:W-:Y:S02]  /*17c0*/  @!UP0 UIMAD UR6, UR9, UR6, UR7 ;  /* 0x00000006090682a4 */ /* 0x000fe4000f8e0207 */
[----:B------:R-:W-:Y:S02]  /*17d0*/  @!UP0 UIMAD UR4, UR8, UR21, UR5 ;  /* 0x00000015080482a4 */ /* 0x000fe4000f8e0205 */
[----:B------:R-:W-:Y:S02]  /*17e0*/  UIMAD UR16, UR30, UR11, UR16 ;  /* 0x0000000b1e1072a4 */ /* 0x000fe4000f8e0210 */
[----:B------:R-:W-:Y:S01]  /*17f0*/  UIMAD UR20, UR4, UR14, UR20 ;  /* 0x0000000e041472a4 */ /* 0x000fe2000f8e0214 */
[----:B------:R-:W-:Y:S02]  /*1800*/  @!UP0 UMOV UR5, UR6 ;  /* 0x0000000600058c82 */ /* 0x000fe40008000000 */
[----:B------:R-:W-:-:S12]  /*1810*/  UIMAD UR16, UR5, UR30, UR16 ;  /* 0x0000001e051072a4 */ /* 0x000fd8000f8e0210 */
.L_x_19:
[----:B------:R-:W-:Y:S02]  /*1820*/  UISETP.NE.AND UP1, UPT, UR31, 0x1, UPT ;  /* 0x000000011f00788c */ /* 0x000fe4000bf25270 */
[----:B------:R-:W-:Y:S02]  /*1830*/  ULOP3.LUT UR21, UR26, 0xffff, URZ, 0xc0, !UPT ;  /* 0x0000ffff1a157892 */ /* 0x000fe4000f8ec0ff */
[----:B------:R-:W-:Y:S02]  /*1840*/  UISETP.NE.AND UP0, UPT, UR17, 0x2, UPT ;  /* 0x000000021100788c */ /* 0x000fe4000bf05270 */
[----:B------:R-:W-:Y:S02]  /*1850*/  ULOP3.LUT UR22, UR29, 0x800, URZ, 0xc0, !UPT ;  /* 0x000008001d167892 */ /* 0x000fe4000f8ec0ff */
[----:B------:R-:W-:Y:S02]  /*1860*/  ULOP3.LUT UR46, UR46, 0x80, URZ, 0xc0, !UPT ;  /* 0x000000802e2e7892 */ /* 0x000fe4000f8ec0ff */
[----:B------:R-:W-:Y:S01]  /*1870*/  USHF.L.U32 UR21, UR32, UR21, URZ ;  /* 0x0000001520157299 */ /* 0x000fe200080006ff */
[----:B------:R-:W-:Y:S11]  /*1880*/  BRA.U UP1, `(.L_x_20) ;  /* 0x0000000101447547 */ /* 0x000ff6000b800000 */
[----:B------:R-:W1:Y:S01]  /*1890*/  LDCU.128 UR8, c[0x0][0xb10] ;  /* 0x00016200ff0877ac */ /* 0x000e620008000c00 */
[----:B------:R-:W2:Y:S01]  /*18a0*/  LDCU UR12, c[0x0][0xb0c] ;  /* 0x00016180ff0c77ac */ /* 0x000ea20008000800 */
[----:B------:R-:W3:Y:S01]  /*18b0*/  LDCU UR13, c[0x0][0xb20] ;  /* 0x00016400ff0d77ac */ /* 0x000ee20008000800 */
[----:B-1----:R-:W-:Y:S02]  /*18c0*/  UIMAD.WIDE.U32 UR6, UR16, UR8, URZ ;  /* 0x00000008100672a5 */ /* 0x002fe4000f8e00ff */
[----:B------:R-:W-:Y:S02]  /*18d0*/  UIMAD.WIDE.U32 UR4, UR20, UR11, URZ ;  /* 0x0000000b140472a5 */ /* 0x000fe4000f8e00ff */
[----:B--2---:R-:W-:Y:S02]  /*18e0*/  UISETP.NE.AND UP2, UPT, UR12, 0x1, UPT ;  /* 0x000000010c00788c */ /* 0x004fe4000bf45270 */
[----:B------:R-:W-:Y:S01]  /*18f0*/  UISETP.NE.AND UP1, UPT, UR10, 0x1, UPT ;  /* 0x000000010a00788c */ /* 0x000fe2000bf25270 */
[----:B------:R-:W-:-:S02]  /*1900*/  UMOV UR6, UR7 ;  /* 0x0000000700067c82 */ /* 0x000fc40008000000 */
[----:B------:R-:W-:Y:S01]  /*1910*/  UMOV UR4, UR5 ;  /* 0x0000000500047c82 */ /* 0x000fe20008000000 */
[----:B------:R-:W-:Y:S02]  /*1920*/  USHF.R.U32.HI UR6, URZ, UR9, UR6 ;  /* 0x00000009ff067299 */ /* 0x000fe40008011606 */
[----:B---3--:R-:W-:Y:S02]  /*1930*/  USHF.R.U32.HI UR4, URZ, UR13, UR4 ;  /* 0x0000000dff047299 */ /* 0x008fe40008011604 */
[----:B------:R-:W-:Y:S02]  /*1940*/  USEL UR5, UR16, UR6, !UP2 ;  /* 0x0000000610057287 */ /* 0x000fe4000d000000 */
[----:B------:R-:W-:-:S04]  /*1950*/  USEL UR4, UR20, UR4, !UP1 ;  /* 0x0000000414047287 */ /* 0x000fc8000c800000 */
[----:B------:R-:W-:Y:S02]  /*1960*/  UIADD3 UR6, UPT, UPT, UR5, -UR4, URZ ;  /* 0x8000000405067290 */ /* 0x000fe4000fffe0ff */
[----:B------:R-:W-:Y:S02]  /*1970*/  UIADD3 UR4, UPT, UPT, -UR5, UR4, URZ ;  /* 0x0000000405047290 */ /* 0x000fe4000fffe1ff */
[----:B------:R-:W-:Y:S02]  /*1980*/  UIMAD UR20, UR6, UR10, UR20 ;  /* 0x0000000a061472a4 */ /* 0x000fe4000f8e0214 */
[----:B------:R-:W-:-:S12]  /*1990*/  UIMAD UR16, UR4, UR12, UR16 ;  /* 0x0000000c041072a4 */ /* 0x000fd8000f8e0210 */
.L_x_20:
[----:B------:R-:W-:Y:S05]  /*19a0*/  BRA.U !UP5, `(.L_x_21) ;  /* 0x000000010d0c7547 */ /* 0x000fea000b800000 */
[----:B------:R-:W-:Y:S01]  /*19b0*/  UCGABAR_WAIT ;  /* 0x0000000000007dc7 */ /* 0x000fe20008000000 */
[----:B------:R-:W-:Y:S01]  /*19c0*/  CCTL.IVALL ;  /* 0x00000000ff00798f */ /* 0x000fe20002000000 */
[----:B------:R-:W-:Y:S05]  /*19d0*/  BRA `(.L_x_22) ;  /* 0x0000000000047947 */ /* 0x000fea0003800000 */
.L_x_21:
[----:B------:R-:W-:Y:S06]  /*19e0*/  BAR.SYNC.DEFER_BLOCKING 0x0 ;  /* 0x0000000000007b1d */ /* 0x000fec0000010000 */
.L_x_22:
[----:B------:R-:W-:Y:S05]  /*19f0*/  BRA.U UP0, `(.L_x_23) ;  /* 0x0000001d00687547 */ /* 0x000fea000b800000 */
[----:B------:R-:W1:Y:S01]  /*1a00*/  LDCU UR6, c[0x0][0x38c] ;  /* 0x00007180ff0677ac */ /* 0x000e620008000800 */
[----:B------:R-:W-:Y:S01]  /*1a10*/  PLOP3.LUT P1, PT, PT, PT, UP3, 0x80, 0x8 ;  /* 0x000000000008781c */ /* 0x000fe20003f2f038 */
[----:B------:R-:W-:Y:S01]  /*1a20*/  IMAD.MOV.U32 R12, RZ, RZ, 0x1 ;  /* 0x00000001ff0c7424 */ /* 0x000fe200078e00ff */
[----:B------:R-:W-:Y:S02]  /*1a30*/  ISETP.NE.AND P2, PT, R3, RZ, P3 ;  /* 0x000000ff0300720c */ /* 0x000fe40001f45270 */
[----:B------:R-:W-:Y:S02]  /*1a40*/  CS2R R10, SRZ ;  /* 0x00000000000a7805 */ /* 0x000fe4000001ff00 */
[----:B------:R-:W-:Y:S01]  /*1a50*/  PLOP3.LUT P1, PT, P1, PT, PT, 0x8, 0x80 ;  /* 0x000000000080781c */ /* 0x000fe20000f2e170 */
[----:B------:R-:W-:Y:S01]  /*1a60*/  IMAD.MOV.U32 R9, RZ, RZ, RZ ;  /* 0x000000ffff097224 */ /* 0x000fe200078e00ff */
[----:B------:R-:W2:Y:S01]  /*1a70*/  LDCU UR38, c[0x0][0x370] ;  /* 0x00006e00ff2677ac */ /* 0x000ea20008000800 */
[----:B------:R-:W-:Y:S01]  /*1a80*/  IMAD.MOV.U32 R8, RZ, RZ, 0x1 ;  /* 0x00000001ff087424 */ /* 0x000fe200078e00ff */
[----:B------:R-:W3:Y:S01]  /*1a90*/  LDCU.64 UR26, c[0x0][0x348] ;  /* 0x00006900ff1a77ac */ /* 0x000ee20008000a00 */
[----:B------:R-:W-:Y:S01]  /*1aa0*/  ULEA.HI UR43, UR22, UR46, URZ, 0x1b ;  /* 0x0000002e162b7291 */ /* 0x000fe2000f8fd8ff */
[----:B------:R-:W4:Y:S01]  /*1ab0*/  LDCU UR37, c[0x0][0x374] ;  /* 0x00006e80ff2577ac */ /* 0x000f220008000800 */
[----:B-1----:R-:W-:-:S02]  /*1ac0*/  UIADD3 UR5, UPT, UPT, UR6, 0x1f, URZ ;  /* 0x0000001f06057890 */ /* 0x002fc4000fffe0ff */
[----:B------:R-:W-:Y:S02]  /*1ad0*/  UIADD3 UR47, UPT, UPT, UR6, 0x3e, URZ ;  /* 0x0000003e062f7890 */ /* 0x000fe4000fffe0ff */
[----:B------:R-:W-:Y:S01]  /*1ae0*/  USHF.R.S32.HI UR4, URZ, 0x1f, UR5 ;  /* 0x0000001fff047899 */ /* 0x000fe20008011405 */
[----:B------:R-:W-:-:S03]  /*1af0*/  UMOV UR7, URZ ;  /* 0x000000ff00077c82 */ /* 0x000fc60008000000 */
[----:B------:R-:W-:Y:S02]  /*1b00*/  ULEA.HI UR4, UR4, UR5, URZ, 0x5 ;  /* 0x0000000504047291 */ /* 0x000fe4000f8f28ff */
[----:B------:R-:W-:Y:S02]  /*1b10*/  UIADD3 UR5, UPT, UPT, UR6, -0x1, URZ ;  /* 0xffffffff06057890 */ /* 0x000fe4000fffe0ff */
[----:B------:R-:W-:Y:S02]  /*1b20*/  USHF.R.S32.HI UR40, URZ, 0x5, UR4 ;  /* 0x00000005ff287899 */ /* 0x000fe40008011404 */
[----:B------:R-:W-:Y:S02]  /*1b30*/  UISETP.GE.U32.AND UP1, UPT, UR5, -0x3f, UPT ;  /* 0xffffffc10500788c */ /* 0x000fe4000bf26070 */
[----:B------:R-:W-:-:S04]  /*1b40*/  UISETP.LT.U32.AND UP0, UPT, UR40, 0x16, UPT ;  /* 0x000000162800788c */ /* 0x000fc8000bf01070 */
[----:B------:R-:W-:Y:S02]  /*1b50*/  USEL UR39, UR40, 0x16, UP0 ;  /* 0x0000001628277887 */ /* 0x000fe40008000000 */
[----:B------:R-:W-:Y:S02]  /*1b60*/  UISETP.NE.AND UP0, UPT, UR17, URZ, UPT ;  /* 0x000000ff1100728c */ /* 0x000fe4000bf05270 */
[----:B------:R-:W-:Y:S02]  /*1b70*/  UIADD3 UR4, UPT, UPT, UR39, -0x1, URZ ;  /* 0xffffffff27047890 */ /* 0x000fe4000fffe0ff */
[----:B------:R-:W-:Y:S02]  /*1b80*/  @UP1 UIADD3 UR4, UPT, UPT, UR39, URZ, URZ ;  /* 0x000000ff27041290 */ /* 0x000fe4000fffe0ff */
[----:B------:R-:W-:Y:S02]  /*1b90*/  USEL UR23, UR41, 0x2, UP0 ;  /* 0x0000000229177887 */ /* 0x000fe40008000000 */
[----:B------:R-:W-:-:S02]  /*1ba0*/  UIADD3 UR44, UPT, UPT, UR40, -UR39, URZ ;  /* 0x80000027282c7290 */ /* 0x000fc4000fffe0ff */
[----:B------:R-:W-:Y:S02]  /*1bb0*/  UIADD3 UR25, UPT, UPT, UR4, 0x1, URZ ;  /* 0x0000000104197890 */ /* 0x000fe4000fffe0ff */
[----:B--234-:R-:W-:-:S12]  /*1bc0*/  UIADD3 UR41, UPT, UPT, -UR4, URZ, URZ ;  /* 0x000000ff04297290 */ /* 0x01cfd8000fffe1ff */
.L_x_43:
[----:B------:R-:W-:Y:S01]  /*1bd0*/  UISETP.NE.AND UP0, UPT, UR45, URZ, UPT ;  /* 0x000000ff2d00728c */ /* 0x000fe2000bf05270 */
[----:B-1----:R-:W1:Y:S08]  /*1be0*/  S2UR UR45, SR_CgaCtaId ;  /* 0x00000000002d79c3 */ /* 0x002e700000008800 */
[----:B------:R-:W-:Y:S05]  /*1bf0*/  BRA.U UP0, `(.L_x_24) ;  /* 0x0000000100347547 */ /* 0x000fea000b800000 */
[----:B------:R-:W2:Y:S01]  /*1c00*/  S2R R0, SR_CgaCtaId ;  /* 0x0000000000007919 */ /* 0x000ea20000008800 */
[----:B------:R-:W-:Y:S02]  /*1c10*/  MOV R3, 0x400 ;  /* 0x0000040000037802 */ /* 0x000fe40000000f00 */
[----:B------:R-:W-:Y:S02]  /*1c20*/  SHF.L.U32 R2, R8, 0x1f, RZ ;  /* 0x0000001f08027819 */ /* 0x000fe400000006ff */
[----:B--2---:R-:W-:-:S05]  /*1c30*/  LEA R0, R0, R3, 0x18 ;  /* 0x0000000300007211 */ /* 0x004fca00078ec0ff */
[----:B------:R-:W-:-:S04]  /*1c40*/  IMAD R3, R9, 0x8, R0 ;  /* 0x0000000809037824 */ /* 0x000fc800078e0200 */
[----:B------:R-:W2:Y:S02]  /*1c50*/  SYNCS.PHASECHK.TRANS64.TRYWAIT P0, [R3+URZ+0x200], R2 ;  /* 0x00020002030075a7 */ /* 0x000ea400080011ff */
[----:B--2---:R-:W-:Y:S05]  /*1c60*/  @!P0 BRA `(.L_x_25) ;  /* 0x000000a800f88947 */ /* 0x004fea0003800000 */
.L_x_163:
[----:B------:R-:W-:Y:S01]  /*1c70*/  VIADD R9, R9, 0x1 ;  /* 0x0000000109097836 */ /* 0x000fe20000000000 */
[----:B------:R2:W-:Y:S04]  /*1c80*/  SYNCS.ARRIVE.TRANS64.A1T0 RZ, [R3+URZ+0x1f0], RZ ;  /* 0x0001f0ff03ff79a7 */ /* 0x0005e800081000ff */
[----:B------:R-:W-:-:S04]  /*1c90*/  ISETP.NE.AND P0, PT, R9, 0x2, PT ;  /* 0x000000020900780c */ /* 0x000fc80003f05270 */
[----:B------:R-:W-:Y:S02]  /*1ca0*/  SEL R9, R9, RZ, P0 ;  /* 0x000000ff09097207 */ /* 0x000fe40000000000 */
[----:B--2---:R-:W-:-:S04]  /*1cb0*/  SEL R3, RZ, 0x1, P0 ;  /* 0x00000001ff037807 */ /* 0x004fc80000000000 */
[----:B------:R-:W-:-:S07]  /*1cc0*/  LOP3.LUT R8, R8, R3, RZ, 0x3c, !PT ;  /* 0x0000000308087212 */ /* 0x000fce00078e3cff */
.L_x_24:
[----:B------:R-:W-:Y:S01]  /*1cd0*/  UMOV UR6, 0x400 ;  /* 0x0000040000067882 */ /* 0x000fe20000000000 */
[----:B------:R-:W-:Y:S01]  /*1ce0*/  SHF.L.U32 R0, R12, 0x1f, RZ ;  /* 0x0000001f0c007819 */ /* 0x000fe200000006ff */
[----:B-1----:R-:W-:Y:S02]  /*1cf0*/  ULEA UR6, UR45, UR6, 0x18 ;  /* 0x000000062d067291 */ /* 0x002fe4000f8ec0ff */
[----:B------:R-:W-:Y:S02]  /*1d00*/  UISETP.GE.U32.AND UP0, UPT, UR47, 0x3f, UPT ;  /* 0x0000003f2f00788c */ /* 0x000fe4000bf06070 */
[----:B------:R-:W-:Y:S02]  /*1d10*/  ULEA UR4, UR7, UR6, 0x3 ;  /* 0x0000000607047291 */ /* 0x000fe4000f8e18ff */
[----:B------:R-:W-:Y:S01]  /*1d20*/  ULEA UR11, UR20, UR46, 0x8 ;  /* 0x0000002e140b7291 */ /* 0x000fe2000f8e40ff */
[----:B------:R-:W-:-:S06]  /*1d30*/  UMOV UR13, URZ ;  /* 0x000000ff000d7c82 */ /* 0x000fcc0008000000 */
[----:B------:R1:W2:Y:S01]  /*1d40*/  SYNCS.PHASECHK.TRANS64.TRYWAIT P0, [UR4+0xb0], R0 ;  /* 0x0000b000ff0075a7 */ /* 0x0002a20008001104 */
[----:B------:R-:W-:-:S04]  /*1d50*/  ULEA.HI UR4, UR16, UR16, URZ, 0x1 ;  /* 0x0000001010047291 */ /* 0x000fc8000f8f08ff */
[----:B------:R-:W-:-:S04]  /*1d60*/  USHF.L.U32 UR4, UR4, 0x7, URZ ;  /* 0x0000000704047899 */ /* 0x000fc800080006ff */
[----:B------:R-:W-:-:S04]  /*1d70*/  ULOP3.LUT UR35, UR4, 0xffffff00, URZ, 0xc0, !UPT ;  /* 0xffffff0004237892 */ /* 0x000fc8000f8ec0ff */
[----:B------:R-:W-:Y:S01]  /*1d80*/  UIADD3 UR35, UPT, UPT, UR43, UR35, URZ ;  /* 0x000000232b237290 */ /* 0x000fe2000fffe0ff */
[----:B------:R-:W-:Y:S11]  /*1d90*/  BRA.U !UP0, `(.L_x_26) ;  /* 0x0000000108c47547 */ /* 0x000ff6000b800000 */
[----:B------:R-:W-:Y:S01]  /*1da0*/  UMOV UR16, UR41 ;  /* 0x0000002900107c82 */ /* 0x000fe20008000000 */
[----:B------:R-:W-:Y:S01]  /*1db0*/  UMOV UR4, UR7 ;  /* 0x0000000700047c82 */ /* 0x000fe20008000000 */
[----:B------:R-:W-:-:S05]  /*1dc0*/  UMOV UR34, URZ ;  /* 0x000000ff00227c82 */ /* 0x000fca0008000000 */
.L_x_32:
[----:B------:R-:W-:Y:S01]  /*1dd0*/  ULEA UR33, UR4, UR6, 0x3 ;  /* 0x0000000604217291 */ /* 0x000fe2000f8e18ff */
[----:B------:R-:W-:Y:S01]  /*1de0*/  @P3 MOV R2, 0x4000 ;  /* 0x0000400000023802 */ /* 0x000fe20000000f00 */
[----:B--234-:R-:W-:Y:S10]  /*1df0*/  @P0 BRA `(.L_x_27) ;  /* 0x00000000000c0947 */ /* 0x01cff40003800000 */
[----:B------:R-:W-:-:S04]  /*1e00*/  SHF.L.U32 R3, R12, 0x1f, RZ ;  /* 0x0000001f0c037819 */ /* 0x000fc800000006ff */
[----:B------:R-:W2:Y:S02]  /*1e10*/  SYNCS.PHASECHK.TRANS64.TRYWAIT P0, [UR33+0xb0], R3 ;  /* 0x0000b003ff0075a7 */ /* 0x000ea40008001121 */
[----:B--2---:R-:W-:Y:S05]  /*1e20*/  @!P0 BRA `(.L_x_28) ;  /* 0x000000a8009c8947 */ /* 0x004fea0003800000 */
.L_x_27:
[----:B------:R2:W-:Y:S01]  /*1e30*/  @P3 SYNCS.ARRIVE.TRANS64 RZ, [UR33], R2 ;  /* 0x00000002ffff39a7 */ /* 0x0005e20008000021 */
[----:B------:R-:W-:Y:S02]  /*1e40*/  ULOP3.LUT UR5, UR23, 0x2, URZ, 0xfc, !UPT ;  /* 0x0000000217057892 */ /* 0x000fe4000f8efcff */
[----:B------:R-:W-:Y:S02]  /*1e50*/  UIADD3 UR16, UPT, UPT, UR16, 0x1, URZ ;  /* 0x0000000110107890 */ /* 0x000fe4000fffe0ff */
[----:B------:R-:W-:Y:S02]  /*1e60*/  UISETP.NE.AND UP0, UPT, UR5, 0x2, UPT ;  /* 0x000000020500788c */ /* 0x000fe4000bf05270 */
[----:B------:R-:W-:-:S07]  /*1e70*/  UISETP.NE.AND UP2, UPT, UR16, 0x1, UPT ;  /* 0x000000011000788c */ /* 0x000fce000bf45270 */
[----:B------:R-:W-:Y:S05]  /*1e80*/  BRA.U UP0, `(.L_x_29) ;  /* 0x0000000100047547 */ /* 0x000fea000b800000 */
[----:B------:R-:W-:Y:S05]  /*1e90*/  BPT.TRAP 0x1 ;  /* 0x000000040000795c */ /* 0x000fea0000300000 */
.L_x_29:
[----:B------:R-:W-:Y:S04]  /*1ea0*/  BSSY.RECONVERGENT B0, `(.L_x_30) ;  /* 0x0000003000007945 */ /* 0x000fe80003800200 */
[----:B------:R-:W-:Y:S05]  /*1eb0*/  @!P2 BRA `(.L_x_31) ;  /* 0x000000000004a947 */ /* 0x000fea0003800000 */
[----:B------:R-:W-:Y:S05]  /*1ec0*/  BPT.TRAP 0x1 ;  /* 0x000000040000795c */ /* 0x000fea0000300000 */
.L_x_31:
[----:B------:R-:W-:Y:S05]  /*1ed0*/  BSYNC.RECONVERGENT B0 ;  /* 0x0000000000007941 */ /* 0x000fea0003800200 */
.L_x_30:
[----:B------:R-:W-:Y:S02]  /*1ee0*/  UIADD3 UR5, UPT, UPT, UR4, 0x1, URZ ;  /* 0x0000000104057890 */ /* 0x000fe4000fffe0ff */
[----:B------:R-:W-:Y:S02]  /*1ef0*/  UIADD3 UR14, UP1, UPT, UR26, 0x80, URZ ;  /* 0x000000801a0e7890 */ /* 0x000fe4000ff3e0ff */
[----:B------:R-:W-:Y:S02]  /*1f00*/  UISETP.NE.AND UP0, UPT, UR5, 0x16, UPT ;  /* 0x000000160500788c */ /* 0x000fe4000bf05270 */
[----:B------:R-:W-:Y:S02]  /*1f10*/  ULOP3.LUT UR33, UR33, 0xfefffff8, URZ, 0xc0, !UPT ;  /* 0xfefffff821217892 */ /* 0x000fe4000f8ec0ff */
[----:B------:R-:W-:Y:S02]  /*1f20*/  USEL UR8, URZ, 0x1, UP0 ;  /* 0x00000001ff087887 */ /* 0x000fe40008000000 */
[----:B------:R-:W-:-:S02]  /*1f30*/  USEL UR7, UR5, URZ, UP0 ;  /* 0x000000ff05077287 */ /* 0x000fc40008000000 */
[----:B------:R-:W-:Y:S02]  /*1f40*/  UIADD3.X UR15, UPT, UPT, URZ, UR27, URZ, UP1, !UPT ;  /* 0x0000001bff0f7290 */ /* 0x000fe40008ffe4ff */
[----:B------:R-:W-:Y:S01]  /*1f50*/  ULEA UR5, UR7, UR6, 0x3 ;  /* 0x0000000607057291 */ /* 0x000fe2000f8e18ff */
[----:B------:R-:W-:Y:S01]  /*1f60*/  LOP3.LUT R12, R12, UR8, RZ, 0x3c, !PT ;  /* 0x000000080c0c7c12 */ /* 0x000fe2000f8e3cff */
[----:B------:R-:W-:Y:S02]  /*1f70*/  USHF.L.U32 UR8, UR4, 0xc, URZ ;  /* 0x0000000c04087899 */ /* 0x000fe400080006ff */
[----:B------:R-:W-:Y:S01]  /*1f80*/  UIADD3 UR4, UP0, UPT, UR26, 0x180, URZ ;  /* 0x000001801a047890 */ /* 0x000fe2000ff1e0ff */
[----:B-1----:R-:W-:Y:S01]  /*1f90*/  SHF.L.U32 R0, R12, 0x1f, RZ ;  /* 0x0000001f0c007819 */ /* 0x002fe200000006ff */
[----:B------:R-:W-:Y:S02]  /*1fa0*/  ULOP3.LUT UR32, UR8, UR22, URZ, 0xfc, !UPT ;  /* 0x0000001608207292 */ /* 0x000fe4000f8efcff */
[----:B------:R-:W-:Y:S01]  /*1fb0*/  UPRMT UR13, URZ, 0x5410, UR21 ;  /* 0x00005410ff0d7896 */ /* 0x000fe20008000015 */
[----:B------:R3:W4:Y:S01]  /*1fc0*/  SYNCS.PHASECHK.TRANS64.TRYWAIT P0, [UR5+0xb0], R0 ;  /* 0x0000b000ff0075a7 */ /* 0x0007220008001105 */
[----:B------:R-:W-:-:S02]  /*1fd0*/  UIADD3 UR32, UPT, UPT, UR6, 0xc600, UR32 ;  /* 0x0000c60006207890 */ /* 0x000fc4000fffe020 */
[----:B------:R-:W-:Y:S02]  /*1fe0*/  UIADD3 UR8, UPT, UPT, UR6, 0x22600, UR8 ;  /* 0x0002260006087890 */ /* 0x000fe4000fffe008 */
[----:B------:R-:W-:Y:S01]  /*1ff0*/  UIADD3.X UR5, UPT, UPT, URZ, UR27, URZ, UP0, !UPT ;  /* 0x0000001bff057290 */ /* 0x000fe200087fe4ff */
[----:B------:R-:W-:Y:S01]  /*2000*/  UMOV UR18, 0x0 ;  /* 0x0000000000127882 */ /* 0x000fe20000000000 */
[----:B------:R-:W-:Y:S01]  /*2010*/  UMOV UR19, 0x10000000 ;  /* 0x1000000000137882 */ /* 0x000fe20000000000 */
[----:B------:R-:W-:Y:S01]  /*2020*/  UMOV UR10, UR34 ;  /* 0x00000022000a7c82 */ /* 0x000fe20008000000 */
[----:B------:R-:W-:Y:S01]  /*2030*/  UMOV UR12, UR36 ;  /* 0x00000024000c7c82 */ /* 0x000fe20008000000 */
[----:B------:R-:W-:Y:S01]  /*2040*/  UMOV UR9, UR33 ;  /* 0x0000002100097c82 */ /* 0x000fe20008000000 */
[----:B------:R1:W-:Y:S03]  /*2050*/  UTMALDG.3D.MULTICAST.2CTA [UR32], [UR14], UR13, desc[UR18] ;  /* 0x000012200e0073b4 */ /* 0x0003e6000821180d */
[----:B------:R2:W-:Y:S01]  /*2060*/  UTMALDG.3D.2CTA [UR8], [UR4], desc[UR18] ;  /* 0x00001208040075b4 */ /* 0x0005e20008211000 */
[----:B-1----:R-:W-:Y:S01]  /*2070*/  UIADD3 UR34, UPT, UPT, UR34, 0x20, URZ ;  /* 0x0000002022227890 */ /* 0x002fe2000fffe0ff */
[----:B------:R-:W-:Y:S01]  /*2080*/  UMOV UR13, UR25 ;  /* 0x00000019000d7c82 */ /* 0x000fe20008000000 */
[----:B--2---:R-:W-:Y:S01]  /*2090*/  UMOV UR4, UR7 ;  /* 0x0000000700047c82 */ /* 0x004fe20008000000 */
[----:B------:R-:W-:Y:S09]  /*20a0*/  BRA.U UP2, `(.L_x_32) ;  /* 0xfffffffd02487547 */ /* 0x000ff2000b83ffff */
.L_x_26:
[----:B------:R-:W-:Y:S01]  /*20b0*/  ULEA UR4, UR7, UR6, 0x3 ;  /* 0x0000000607047291 */ /* 0x000fe2000f8e18ff */
[----:B-1-3--:R-:W-:Y:S01]  /*20c0*/  SHF.L.U32 R0, R12, 0x1f, RZ ;  /* 0x0000001f0c007819 */ /* 0x00afe200000006ff */
[----:B------:R-:W-:Y:S01]  /*20d0*/  @!P1 SYNCS.ARRIVE.TRANS64.A1T0 RZ, [UR6+0x1a8], RZ ;  /* 0x0001a8ffffff99a7 */ /* 0x000fe20008100006 */
[----:B------:R-:W-:-:S06]  /*20e0*/  UISETP.GT.AND UP0, UPT, UR40, UR39, UPT ;  /* 0x000000272800728c */ /* 0x000fcc000bf04270 */
[----:B--2-4-:R1:W2:Y:S03]  /*20f0*/  SYNCS.PHASECHK.TRANS64.TRYWAIT P0, [UR4+0xb0], R0 ;  /* 0x0000b000ff0075a7 */ /* 0x0142a60008001104 */
[----:B------:R-:W-:Y:S05]  /*2100*/  BRA.U !UP0, `(.L_x_33) ;  /* 0x0000000108c47547 */ /* 0x000fea000b800000 */
[----:B------:R-:W-:Y:S01]  /*2110*/  UIADD3 UR24, UPT, UPT, UR44, UR13, URZ ;  /* 0x0000000d2c187290 */ /* 0x000fe2000fffe0ff */
[----:B------:R-:W-:-:S11]  /*2120*/  UMOV UR4, UR7 ;  /* 0x0000000700047c82 */ /* 0x000fd60008000000 */
.L_x_39:
[----:B------:R-:W-:Y:S01]  /*2130*/  ULEA UR17, UR4, UR6, 0x3 ;  /* 0x0000000604117291 */ /* 0x000fe2000f8e18ff */
[----:B--2---:R-:W-:Y:S01]  /*2140*/  @P3 MOV R2, 0x4000 ;  /* 0x0000400000023802 */ /* 0x004fe20000000f00 */
[----:B--2-4-:R-:W-:Y:S10]  /*2150*/  @P0 BRA `(.L_x_34) ;  /* 0x00000000000c0947 */ /* 0x014ff40003800000 */
[----:B------:R-:W-:-:S04]  /*2160*/  SHF.L.U32 R3, R12, 0x1f, RZ ;  /* 0x0000001f0c037819 */ /* 0x000fc800000006ff */
[----:B------:R-:W2:Y:S02]  /*2170*/  SYNCS.PHASECHK.TRANS64.TRYWAIT P0, [UR17+0xb0], R3 ;  /* 0x0000b003ff0075a7 */ /* 0x000ea40008001111 */
[----:B--2---:R-:W-:Y:S05]  /*2180*/  @!P0 BRA `(.L_x_35) ;  /* 0x000000a400dc8947 */ /* 0x004fea0003800000 */
.L_x_34:
[----:B------:R2:W-:Y:S01]  /*2190*/  @P3 SYNCS.ARRIVE.TRANS64 RZ, [UR17], R2 ;  /* 0x00000002ffff39a7 */ /* 0x0005e20008000011 */
[----:B------:R-:W-:-:S04]  /*21a0*/  ULOP3.LUT UR5, UR23, 0x2, URZ, 0xfc, !UPT ;  /* 0x0000000217057892 */ /* 0x000fc8000f8efcff */
[----:B------:R-:W-:-:S09]  /*21b0*/  UISETP.NE.AND UP0, UPT, UR5, 0x2, UPT ;  /* 0x000000020500788c */ /* 0x000fd2000bf05270 */
[----:B------:R-:W-:Y:S05]  /*21c0*/  BRA.U UP0, `(.L_x_36) ;  /* 0x0000000100047547 */ /* 0x000fea000b800000 */
[----:B------:R-:W-:Y:S05]  /*21d0*/  BPT.TRAP 0x1 ;  /* 0x000000040000795c */ /* 0x000fea0000300000 */
.L_x_36:
[----:B------:R-:W-:Y:S04]  /*21e0*/  BSSY.RECONVERGENT B0, `(.L_x_37) ;  /* 0x0000003000007945 */ /* 0x000fe80003800200 */
[----:B------:R-:W-:Y:S05]  /*21f0*/  @!P2 BRA `(.L_x_38) ;  /* 0x000000000004a947 */ /* 0x000fea0003800000 */
[----:B------:R-:W-:Y:S05]  /*2200*/  BPT.TRAP 0x1 ;  /* 0x000000040000795c */ /* 0x000fea0000300000 */
.L_x_38:
[----:B------:R-:W-:Y:S05]  /*2210*/  BSYNC.RECONVERGENT B0 ;  /* 0x0000000000007941 */ /* 0x000fea0003800200 */
.L_x_37:
[----:B------:R-:W-:Y:S02]  /*2220*/  UIADD3 UR5, UPT, UPT, UR4, 0x1, URZ ;  /* 0x0000000104057890 */ /* 0x000fe4000fffe0ff */
[----:B------:R-:W-:Y:S02]  /*2230*/  USHF.L.U32 UR18, UR13, 0x5, URZ ;  /* 0x000000050d127899 */ /* 0x000fe400080006ff */
[----:B------:R-:W-:Y:S02]  /*2240*/  UISETP.NE.AND UP0, UPT, UR5, 0x16, UPT ;  /* 0x000000160500788c */ /* 0x000fe4000bf05270 */
[----:B------:R-:W-:Y:S02]  /*2250*/  ULOP3.LUT UR17, UR17, 0xfefffff8, URZ, 0xc0, !UPT ;  /* 0xfefffff811117892 */ /* 0x000fe4000f8ec0ff */
[----:B------:R-:W-:Y:S02]  /*2260*/  USEL UR8, URZ, 0x1, UP0 ;  /* 0x00000001ff087887 */ /* 0x000fe40008000000 */
[----:B------:R-:W-:-:S02]  /*2270*/  USEL UR7, UR5, URZ, UP0 ;  /* 0x000000ff05077287 */ /* 0x000fc40008000000 */
[----:B------:R-:W-:Y:S02]  /*2280*/  UIADD3 UR14, UP0, UPT, UR26, 0x180, URZ ;  /* 0x000001801a0e7890 */ /* 0x000fe4000ff1e0ff */
        /* <DEDUP_REMOVED lines=9> */
[----:B------:R-:W-:Y:S02]  /*2320*/  UIADD3.X UR5, UPT, UPT, URZ, UR27, URZ, UP1, !UPT ;  /* 0x0000001bff057290 */ /* 0x000fe40008ffe4ff */
[----:B------:R-:W-:Y:S02]  /*2330*/  UIADD3 UR8, UPT, UPT, UR6, 0x22600, UR8 ;  /* 0x0002260006087890 */ /* 0x000fe4000fffe008 */
[----:B------:R-:W-:Y:S01]  /*2340*/  UIADD3.X UR15, UPT, UPT, URZ, UR27, URZ, UP0, !UPT ;  /* 0x0000001bff0f7290 */ /* 0x000fe200087fe4ff */
[----:B------:R-:W-:Y:S01]  /*2350*/  UMOV UR28, 0x0 ;  /* 0x00000000001c7882 */ /* 0x000fe20000000000 */
[----:B------:R-:W-:Y:S01]  /*2360*/  UMOV UR29, 0x10000000 ;  /* 0x10000000001d7882 */ /* 0x000fe20000000000 */
[----:B------:R-:W-:Y:S01]  /*2370*/  UMOV UR19, UR35 ;  /* 0x0000002300137c82 */ /* 0x000fe20008000000 */
[----:B------:R-:W-:Y:S01]  /*2380*/  UMOV UR20, UR36 ;  /* 0x0000002400147c82 */ /* 0x000fe20008000000 */
[----:B------:R-:W-:Y:S01]  /*2390*/  UMOV UR12, UR36 ;  /* 0x00000024000c7c82 */ /* 0x000fe20008000000 */
[----:B------:R1:W-:Y:S01]  /*23a0*/  UTMALDG.3D.MULTICAST.2CTA [UR16], [UR4], UR10, desc[UR28] ;  /* 0x00001c10040073b4 */ /* 0x0003e2000821180a */
[----:B------:R-:W-:Y:S01]  /*23b0*/  UMOV UR9, UR17 ;  /* 0x0000001100097c82 */ /* 0x000fe20008000000 */
[----:B------:R-:W-:-:S04]  /*23c0*/  UIADD3 UR13, UPT, UPT, UR13, 0x1, URZ ;  /* 0x000000010d0d7890 */ /* 0x000fc8000fffe0ff */
[----:B------:R-:W-:Y:S01]  /*23d0*/  UISETP.NE.AND UP0, UPT, UR13, UR24, UPT ;  /* 0x000000180d00728c */ /* 0x000fe2000bf05270 */
[----:B-1----:R-:W-:Y:S01]  /*23e0*/  UMOV UR10, UR18 ;  /* 0x00000012000a7c82 */ /* 0x002fe20008000000 */
[----:B------:R-:W-:Y:S01]  /*23f0*/  UMOV UR4, UR7 ;  /* 0x0000000700047c82 */ /* 0x000fe20008000000 */
[----:B------:R3:W-:Y:S06]  /*2400*/  UTMALDG.3D.2CTA [UR8], [UR14], desc[UR28] ;  /* 0x00001c080e0075b4 */ /* 0x0007ec0008211000 */
[----:B---3--:R-:W-:Y:S05]  /*2410*/  BRA.U UP0, `(.L_x_39) ;  /* 0xfffffffd00447547 */ /* 0x008fea000b83ffff */
.L_x_33:
[C---:B------:R-:W-:Y:S01]  /*2420*/  LEA R3, R11.reuse, UR6, 0x3 ;  /* 0x000000060b037c11 */ /* 0x040fe2000f8e18ff */
[----:B------:R-:W-:Y:S01]  /*2430*/  NOP ;  /* 0x0000000000007918 */ /* 0x000fe20000000000 */
[----:B-1----:R-:W-:Y:S02]  /*2440*/  SHF.L.U32 R0, R10, 0x1f, RZ ;  /* 0x0000001f0a007819 */ /* 0x002fe400000006ff */
[----:B------:R-:W-:Y:S02]  /*2450*/  LEA R5, R11, UR6, 0x4 ;  /* 0x000000060b057c11 */ /* 0x000fe4000f8e20ff */
[----:B--2-4-:R-:W1:Y:S02]  /*2460*/  SYNCS.PHASECHK.TRANS64.TRYWAIT P0, [R3+URZ+0x1b0], R0 ;  /* 0x0001b000030075a7 */ /* 0x014e6400080011ff */
[----:B-1----:R-:W-:Y:S05]  /*2470*/  @!P0 BRA `(.L_x_40) ;  /* 0x000000a400388947 */ /* 0x002fea0003800000 */
.L_x_166:
[----:B------:R-:W2:Y:S01]  /*2480*/  LDS.128 R4, [R5+0x220] ;  /* 0x0002200005047984 */ /* 0x000ea20000000c00 */
[----:B------:R-:W-:Y:S01]  /*2490*/  UISETP.GE.AND UP0, UPT, UR42, 0x1, UPT ;  /* 0x000000012a00788c */ /* 0x000fe2000bf06270 */
[----:B------:R-:W-:Y:S01]  /*24a0*/  @!PT LDS RZ, [RZ] ;  /* 0x00000000fffff984 */ /* 0x000fe20000000800 */
[----:B------:R-:W-:Y:S01]  /*24b0*/  @!PT LDS RZ, [RZ] ;  /* 0x00000000fffff984 */ /* 0x000fe20000000800 */
[----:B------:R-:W-:Y:S01]  /*24c0*/  @!PT LDS RZ, [RZ] ;  /* 0x00000000fffff984 */ /* 0x000fe20000000800 */
[----:B------:R-:W-:Y:S01]  /*24d0*/  @!PT LDS RZ, [RZ] ;  /* 0x00000000fffff984 */ /* 0x000fe20000000800 */
[----:B------:R3:W-:Y:S06]  /*24e0*/  MEMBAR.ALL.CTA ;  /* 0x0000000000007992 */ /* 0x0007ec0000008000 */
[----:B---3--:R-:W3:Y:S01]  /*24f0*/  FENCE.VIEW.ASYNC.S ;  /* 0x00000000000073c6 */ /* 0x008ee20000000000 */
[----:B--2---:R-:W-:-:S13]  /*2500*/  LOP3.LUT P0, RZ, R6, 0x1, RZ, 0xc0, !PT ;  /* 0x0000000106ff7812 */ /* 0x004fda000780c0ff */
[----:B---3--:R-:W-:Y:S01]  /*2510*/  VOTEU.ANY UP1, P0 ;  /* 0x0000000000ff7886 */ /* 0x008fe20000020100 */
[----:B------:R-:W-:-:S13]  /*2520*/  PLOP3.LUT P0, PT, PT, PT, UP1, 0x80, 0x8 ;  /* 0x000000000008781c */ /* 0x000fda0003f0f018 */
[----:B-1----:R-:W-:Y:S02]  /*2530*/  @P0 LOP3.LUT R0, R5, 0xffff, RZ, 0xc0, !PT ;  /* 0x0000ffff05000812 */ /* 0x002fe400078ec0ff */
[----:B------:R-:W-:Y:S02]  /*2540*/  @P0 MOV R2, R4 ;  /* 0x0000000400020202 */ /* 0x000fe40000000f00 */
[----:B------:R-:W-:Y:S01]  /*2550*/  @P0 R2UR UR5, R0 ;  /* 0x00000000000502ca */ /* 0x000fe200000e0000 */
[----:B------:R-:W-:Y:S01]  /*2560*/  VIADD R0, R3, 0x1c0 ;  /* 0x000001c003007836 */ /* 0x000fe20000000000 */
[----:B------:R-:W-:Y:S02]  /*2570*/  @P0 SHF.R.U32.HI R4, RZ, 0x10, R5 ;  /* 0x00000010ff040819 */ /* 0x000fe40000011605 */
[----:B------:R-:W-:Y:S02]  /*2580*/  @P0 R2UR UR8, R2 ;  /* 0x00000000020802ca */ /* 0x000fe400000e0000 */
[----:B------:R-:W-:-:S02]  /*2590*/  PRMT R0, RZ, 0x654, R0 ;  /* 0x00000654ff007816 */ /* 0x000fc40000000000 */
[----:B------:R-:W-:Y:S02]  /*25a0*/  @P0 R2UR UR4, R4 ;  /* 0x00000000040402ca */ /* 0x000fe400000e0000 */
[----:B------:R1:W-:Y:S03]  /*25b0*/  SYNCS.ARRIVE.TRANS64.RED.A1T0 RZ, [R0+URZ], RZ ;  /* 0x000000ff00ff79a7 */ /* 0x0003e600081004ff */
[----:B------:R-:W-:-:S04]  /*25c0*/  @UP1 UMOV UR30, UR5 ;  /* 0x00000005001e1c82 */ /* 0x000fc80008000000 */
[----:B------:R-:W-:-:S04]  /*25d0*/  @UP1 UMOV UR31, UR8 ;  /* 0x00000008001f1c82 */ /* 0x000fc80008000000 */
[----:B------:R-:W-:Y:S01]  /*25e0*/  @UP1 UMOV UR36, UR4 ;  /* 0x0000000400241c82 */ /* 0x000fe20008000000 */
[----:B------:R-:W-:Y:S05]  /*25f0*/  BRA.U !UP0, `(.L_x_41) ;  /* 0x0000000108d47547 */ /* 0x000fea000b800000 */
[----:B------:R-:W2:Y:S01]  /*2600*/  LDCU.128 UR12, c[0x0][0xb10] ;  /* 0x00016200ff0c77ac */ /* 0x000ea20008000c00 */
[----:B------:R-:W3:Y:S01]  /*2610*/  LDCU UR24, c[0x0][0xb20] ;  /* 0x00016400ff1877ac */ /* 0x000ee20008000800 */
[----:B------:R-:W4:Y:S01]  /*2620*/  LDCU UR20, c[0x0][0xb0c] ;  /* 0x00016180ff1477ac */ /* 0x000f220008000800 */
[----:B------:R-:W1:Y:S01]  /*2630*/  LDCU.64 UR10, c[0x0][0xb28] ;  /* 0x00016500ff0a77ac */ /* 0x000e620008000a00 */
[----:B------:R-:W-:Y:S02]  /*2640*/  UISETP.NE.AND UP3, UPT, UR42, 0x1, UPT ;  /* 0x000000012a00788c */ /* 0x000fe4000bf65270 */
[----:B--2---:R-:W-:Y:S02]  /*2650*/  UIMAD.WIDE.U32 UR8, UR37, UR15, URZ ;  /* 0x0000000f250872a5 */ /* 0x004fe4000f8e00ff */
[----:B------:R-:W-:Y:S02]  /*2660*/  UIMAD.WIDE.U32 UR4, UR38, UR12, URZ ;  /* 0x0000000c260472a5 */ /* 0x000fe4000f8e00ff */
[----:B------:R-:W-:-:S02]  /*2670*/  UISETP.NE.AND UP0, UPT, UR14, 0x1, UPT ;  /* 0x000000010e00788c */ /* 0x000fc4000bf05270 */
[----:B------:R-:W-:Y:S01]  /*2680*/  UIMAD.WIDE.U32 UR28, UR30, UR15, URZ ;  /* 0x0000000f1e1c72a5 */ /* 0x000fe2000f8e00ff */
[----:B------:R-:W-:Y:S02]  /*2690*/  UMOV UR8, UR9 ;  /* 0x0000000900087c82 */ /* 0x000fe40008000000 */
[----:B------:R-:W-:Y:S01]  /*26a0*/  UMOV UR4, UR5 ;  /* 0x0000000500047c82 */ /* 0x000fe20008000000 */
[----:B---3--:R-:W-:Y:S02]  /*26b0*/  USHF.R.U32.HI UR8, URZ, UR24, UR8 ;  /* 0x00000018ff087299 */ /* 0x008fe40008011608 */
[----:B----4-:R-:W-:Y:S02]  /*26c0*/  UISETP.NE.AND UP2, UPT, UR20, 0x1, UPT ;  /* 0x000000011400788c */ /* 0x010fe4000bf45270 */
[----:B------:R-:W-:Y:S02]  /*26d0*/  USHF.R.U32.HI UR4, URZ, UR13, UR4 ;  /* 0x0000000dff047299 */ /* 0x000fe40008011604 */
[----:B------:R-:W-:-:S02]  /*26e0*/  USEL UR5, UR37, UR8, !UP0 ;  /* 0x0000000825057287 */ /* 0x000fc4000c000000 */
[----:B------:R-:W-:Y:S02]  /*26f0*/  USEL UR8, UR38, UR4, !UP2 ;  /* 0x0000000426087287 */ /* 0x000fe4000d000000 */
[----:B-1----:R-:W-:Y:S01]  /*2700*/  UIMAD.WIDE.U32 UR16, UR5, UR10, URZ ;  /* 0x0000000a051072a5 */ /* 0x002fe2000f8e00ff */
[----:B------:R-:W-:Y:S01]  /*2710*/  UMOV UR4, UR29 ;  /* 0x0000001d00047c82 */ /* 0x000fe20008000000 */
[----:B------:R-:W-:Y:S02]  /*2720*/  UIMAD.WIDE.U32 UR18, UR31, UR12, URZ ;  /* 0x0000000c1f1272a5 */ /* 0x000fe4000f8e00ff */
[----:B------:R-:W-:-:S03]  /*2730*/  UIMAD.WIDE.U32 UR28, UR8, UR10, URZ ;  /* 0x0000000a081c72a5 */ /* 0x000fc6000f8e00ff */
[----:B------:R-:W-:Y:S01]  /*2740*/  UMOV UR16, UR17 ;  /* 0x0000001100107c82 */ /* 0x000fe20008000000 */
[----:B------:R-:W-:Y:S02]  /*2750*/  USHF.R.U32.HI UR4, URZ, UR24, UR4 ;  /* 0x00000018ff047299 */ /* 0x000fe40008011604 */
[----:B------:R-:W-:Y:S01]  /*2760*/  @UP3 USHF.R.U32.HI UR5, URZ, UR11, UR16 ;  /* 0x0000000bff053299 */ /* 0x000fe20008011610 */
[----:B------:R-:W-:Y:S01]  /*2770*/  UMOV UR18, UR19 ;  /* 0x0000001300127c82 */ /* 0x000fe20008000000 */
[----:B------:R-:W-:Y:S01]  /*2780*/  UMOV UR28, UR29 ;  /* 0x0000001d001c7c82 */ /* 0x000fe20008000000 */
[----:B------:R-:W-:Y:S02]  /*2790*/  USHF.R.U32.HI UR13, URZ, UR13, UR18 ;  /* 0x0000000dff0d7299 */ /* 0x000fe40008011612 */
[----:B------:R-:W-:Y:S02]  /*27a0*/  USEL UR4, UR30, UR4, !UP0 ;  /* 0x000000041e047287 */ /* 0x000fe4000c000000 */
[----:B------:R-:W-:-:S02]  /*27b0*/  @UP3 USHF.R.U32.HI UR8, URZ, UR11, UR28 ;  /* 0x0000000bff083299 */ /* 0x000fc4000801161c */
[----:B------:R-:W-:Y:S02]  /*27c0*/  UIMAD UR9, UR42, UR5, URZ ;  /* 0x000000052a0972a4 */ /* 0x000fe4000f8e02ff */
[----:B------:R-:W-:Y:S02]  /*27d0*/  USEL UR5, UR31, UR13, !UP2 ;  /* 0x0000000d1f057287 */ /* 0x000fe4000d000000 */
[----:B------:R-:W-:Y:S02]  /*27e0*/  UIMAD UR12, UR42, UR8, URZ ;  /* 0x000000082a0c72a4 */ /* 0x000fe4000f8e02ff */
[----:B------:R-:W-:Y:S02]  /*27f0*/  UISETP.GE.AND UP0, UPT, UR4, UR9, UPT ;  /* 0x000000090400728c */ /* 0x000fe4000bf06270 */
[----:B------:R-:W-:Y:S02]  /*2800*/  UIMAD.WIDE.U32 UR16, UR4, UR10, URZ ;  /* 0x0000000a041072a5 */ /* 0x000fe4000f8e00ff */
[----:B------:R-:W-:-:S02]  /*2810*/  UISETP.GE.OR UP0, UPT, UR5, UR12, UP0 ;  /* 0x0000000c0500728c */ /* 0x000fc40008706670 */
        /* <DEDUP_REMOVED lines=19> */
.L_x_41:
[----:B------:R-:W2:Y:S02]  /*2950*/  LDCU UR4, c[0x0][0xb30] ;  /* 0x00016600ff0477ac */ /* 0x000ea40008000800 */
[----:B--2---:R-:W-:-:S09]  /*2960*/  UISETP.NE.AND UP0, UPT, UR4, 0x1, UPT ;  /* 0x000000010400788c */ /* 0x004fd2000bf05270 */
[----:B------:R-:W-:Y:S05]  /*2970*/  BRA.U UP0, `(.L_x_42) ;  /* 0x0000000100447547 */ /* 0x000fea000b800000 */
[----:B------:R-:W2:Y:S01]  /*2980*/  LDCU.128 UR12, c[0x0][0xb10] ;  /* 0x00016200ff0c77ac */ /* 0x000ea20008000c00 */
[----:B------:R-:W3:Y:S01]  /*2990*/  LDCU UR10, c[0x0][0xb0c] ;  /* 0x00016180ff0a77ac */ /* 0x000ee20008000800 */
[----:B------:R-:W4:Y:S01]  /*29a0*/  LDCU UR11, c[0x0][0xb20] ;  /* 0x00016400ff0b77ac */ /* 0x000f220008000800 */
[----:B--2---:R-:W-:Y:S02]  /*29b0*/  UIMAD.WIDE.U32 UR8, UR31, UR12, URZ ;  /* 0x0000000c1f0872a5 */ /* 0x004fe4000f8e00ff */
[----:B------:R-:W-:Y:S02]  /*29c0*/  UIMAD.WIDE.U32 UR4, UR30, UR15, URZ ;  /* 0x0000000f1e0472a5 */ /* 0x000fe4000f8e00ff */
[----:B---3--:R-:W-:Y:S02]  /*29d0*/  UISETP.NE.AND UP2, UPT, UR10, 0x1, UPT ;  /* 0x000000010a00788c */ /* 0x008fe4000bf45270 */
[----:B------:R-:W-:Y:S01]  /*29e0*/  UISETP.NE.AND UP0, UPT, UR14, 0x1, UPT ;  /* 0x000000010e00788c */ /* 0x000fe2000bf05270 */
[----:B------:R-:W-:-:S02]  /*29f0*/  UMOV UR8, UR9 ;  /* 0x0000000900087c82 */ /* 0x000fc40008000000 */
[----:B------:R-:W-:Y:S01]  /*2a00*/  UMOV UR4, UR5 ;  /* 0x0000000500047c82 */ /* 0x000fe20008000000 */
[----:B------:R-:W-:Y:S02]  /*2a10*/  USHF.R.U32.HI UR13, URZ, UR13, UR8 ;  /* 0x0000000dff0d7299 */ /* 0x000fe40008011608 */
[----:B----4-:R-:W-:Y:S02]  /*2a20*/  USHF.R.U32.HI UR4, URZ, UR11, UR4 ;  /* 0x0000000bff047299 */ /* 0x010fe40008011604 */
[----:B------:R-:W-:Y:S02]  /*2a30*/  USEL UR5, UR31, UR13, !UP2 ;  /* 0x0000000d1f057287 */ /* 0x000fe4000d000000 */
[----:B------:R-:W-:-:S04]  /*2a40*/  USEL UR4, UR30, UR4, !UP0 ;  /* 0x000000041e047287 */ /* 0x000fc8000c000000 */
[----:B------:R-:W-:Y:S02]  /*2a50*/  UIADD3 UR8, UPT, UPT, UR5, -UR4, URZ ;  /* 0x8000000405087290 */ /* 0x000fe4000fffe0ff */
[----:B------:R-:W-:Y:S02]  /*2a60*/  UIADD3 UR4, UPT, UPT, -UR5, UR4, URZ ;  /* 0x0000000405047290 */ /* 0x000fe4000fffe1ff */
[----:B------:R-:W-:Y:S02]  /*2a70*/  UIMAD UR30, UR8, UR14, UR30 ;  /* 0x0000000e081e72a4 */ /* 0x000fe4000f8e021e */
[----:B------:R-:W-:-:S12]  /*2a80*/  UIMAD UR31, UR4, UR10, UR31 ;  /* 0x0000000a041f72a4 */ /* 0x000fd8000f8e021f */
.L_x_42:
[----:B------:R-:W-:Y:S01]  /*2a90*/  VIADD R11, R11, 0x1 ;  /* 0x000000010b0b7836 */ /* 0x000fe20000000000 */
[----:B------:R-:W-:Y:S02]  /*2aa0*/  R2UR UR5, R161 ;  /* 0x00000000a10572ca */ /* 0x000fe400000e0000 */
[----:B------:R-:W-:Y:S02]  /*2ab0*/  R2UR UR4, R160 ;  /* 0x00000000a00472ca */ /* 0x000fe400000e0000 */
[C---:B------:R-:W-:Y:S02]  /*2ac0*/  ISETP.NE.AND P0, PT, R11.reuse, 0x2, PT ;  /* 0x000000020b00780c */ /* 0x040fe40003f05270 */
[----:B------:R-:W-:Y:S02]  /*2ad0*/  PLOP3.LUT P1, PT, PT, PT, PT, 0x80, 0x8 ;  /* 0x000000000008781c */ /* 0x000fe40003f2f070 */
[----:B------:R-:W-:Y:S02]  /*2ae0*/  SEL R3, RZ, 0x1, P0 ;  /* 0x00000001ff037807 */ /* 0x000fe40000000000 */
[----:B------:R-:W-:-:S02]  /*2af0*/  SEL R11, R11, RZ, P0 ;  /* 0x000000ff0b0b7207 */ /* 0x000fc40000000000 */
[----:B------:R-:W-:Y:S01]  /*2b00*/  LOP3.LUT R10, R10, R3, RZ, 0x3c, !PT ;  /* 0x000000030a0a7212 */ /* 0x000fe200078e3cff */
[----:B------:R-:W-:Y:S02]  /*2b10*/  UIADD3 UR16, UPT, UPT, UR31, UR5, URZ ;  /* 0x000000051f107290 */ /* 0x000fe4000fffe0ff */
[----:B------:R-:W-:Y:S01]  /*2b20*/  UIADD3 UR20, UPT, UPT, UR30, UR4, URZ ;  /* 0x000000041e147290 */ /* 0x000fe2000fffe0ff */
[----:B------:R-:W-:Y:S11]  /*2b30*/  BRA.U UP1, `(.L_x_43) ;  /* 0xfffffff101247547 */ /* 0x000ff6000b83ffff */
[----:B------:R-:W-:Y:S01]  /*2b40*/  UIADD3 UR8, UPT, UPT, UR6, 0xb0, URZ ;  /* 0x000000b006087890 */ /* 0x000fe2000fffe0ff */
[----:B------:R-:W-:-:S03]  /*2b50*/  SHF.L.U32 R3, R12, 0x1f, RZ ;  /* 0x0000001f0c037819 */ /* 0x000fc600000006ff */
[----:B------:R-:W-:-:S09]  /*2b60*/  ULEA UR4, UR7, UR8, 0x3 ;  /* 0x0000000807047291 */ /* 0x000fd2000f8e18ff */
[----:B------:R-:W2:Y:S02]  /*2b70*/  SYNCS.PHASECHK.TRANS64.TRYWAIT P0, [UR4], R3 ;  /* 0x00000003ff0075a7 */ /* 0x000ea40008001104 */
[----:B--2---:R-:W-:Y:S05]  /*2b80*/  @!P0 BRA `(.L_x_44) ;  /* 0x0000009c00888947 */ /* 0x004fea0003800000 */
.L_x_168:
[----:B------:R-:W-:-:S04]  /*2b90*/  UIADD3 UR4, UPT, UPT, UR7, 0x1, URZ ;  /* 0x0000000107047890 */ /* 0x000fc8000fffe0ff */
[----:B------:R-:W-:-:S04]  /*2ba0*/  UISETP.NE.AND UP0, UPT, UR4, 0x16, UPT ;  /* 0x000000160400788c */ /* 0x000fc8000bf05270 */
[----:B------:R-:W-:Y:S02]  /*2bb0*/  USEL UR6, URZ, 0x1, UP0 ;  /* 0x00000001ff067887 */ /* 0x000fe40008000000 */
[----:B------:R-:W-:-:S04]  /*2bc0*/  USEL UR4, UR4, URZ, UP0 ;  /* 0x000000ff04047287 */ /* 0x000fc80008000000 */
[----:B------:R-:W-:Y:S01]  /*2bd0*/  ULEA UR5, UR4, UR8, 0x3 ;  /* 0x0000000804057291 */ /* 0x000fe2000f8e18ff */
[----:B------:R-:W-:-:S04]  /*2be0*/  LOP3.LUT R2, R12, UR6, RZ, 0x3c, !PT ;  /* 0x000000060c027c12 */ /* 0x000fc8000f8e3cff */
[----:B-1----:R-:W-:-:S04]  /*2bf0*/  SHF.L.U32 R3, R2, 0x1f, RZ ;  /* 0x0000001f02037819 */ /* 0x002fc800000006ff */
[----:B------:R-:W1:Y:S02]  /*2c00*/  SYNCS.PHASECHK.TRANS64.TRYWAIT P0, [UR5], R3 ;  /* 0x00000003ff0075a7 */ /* 0x000e640008001105 */
[----:B-1----:R-:W-:Y:S05]  /*2c10*/  @!P0 BRA `(.L_x_45) ;  /* 0x0000009c007c8947 */ /* 0x002fea0003800000 */
.L_x_170:
        /* <DEDUP_REMOVED lines=9> */
.L_x_172:
        /* <DEDUP_REMOVED lines=9> */
.L_x_174:
        /* <DEDUP_REMOVED lines=9> */
.L_x_176:
        /* <DEDUP_REMOVED lines=9> */
.L_x_178:
        /* <DEDUP_REMOVED lines=9> */
.L_x_180:
        /* <DEDUP_REMOVED lines=9> */
.L_x_182:
        /* <DEDUP_REMOVED lines=9> */
.L_x_184:
        /* <DEDUP_REMOVED lines=9> */
.L_x_186:
        /* <DEDUP_REMOVED lines=9> */
.L_x_188:
        /* <DEDUP_REMOVED lines=9> */
.L_x_190:
        /* <DEDUP_REMOVED lines=9> */
.L_x_192:
        /* <DEDUP_REMOVED lines=9> */
.L_x_194:
        /* <DEDUP_REMOVED lines=9> */
.L_x_196:
        /* <DEDUP_REMOVED lines=9> */
.L_x_198:
        /* <DEDUP_REMOVED lines=9> */
.L_x_200:
        /* <DEDUP_REMOVED lines=9> */
.L_x_202:
        /* <DEDUP_REMOVED lines=9> */
.L_x_204:
        /* <DEDUP_REMOVED lines=9> */
.L_x_206:
        /* <DEDUP_REMOVED lines=9> */
.L_x_208:
[----:B------:R-:W-:-:S04]  /*36d0*/  UIADD3 UR4, UPT, UPT, UR4, 0x1, URZ ;  /* 0x0000000104047890 */ /* 0x000fc8000fffe0ff */
[----:B------:R-:W-:-:S04]  /*36e0*/  UISETP.NE.AND UP0, UPT, UR4, 0x16, UPT ;  /* 0x000000160400788c */ /* 0x000fc8000bf05270 */
[----:B------:R-:W-:Y:S02]  /*36f0*/  USEL UR5, URZ, 0x1, UP0 ;  /* 0x00000001ff057887 */ /* 0x000fe40008000000 */
[----:B------:R-:W-:-:S04]  /*3700*/  USEL UR4, UR4, URZ, UP0 ;  /* 0x000000ff04047287 */ /* 0x000fc80008000000 */
[----:B------:R-:W-:Y:S01]  /*3710*/  ULEA UR4, UR4, UR8, 0x3 ;  /* 0x0000000804047291 */ /* 0x000fe2000f8e18ff */
[----:B-1----:R-:W-:-:S04]  /*3720*/  LOP3.LUT R3, R2, UR5, RZ, 0x3c, !PT ;  /* 0x0000000502037c12 */ /* 0x002fc8000f8e3cff */
[----:B------:R-:W-:Y:S01]  /*3730*/  SHF.L.U32 R3, R3, 0x1f, RZ ;  /* 0x0000001f03037819 */ /* 0x000fe200000006ff */
[----:B------:R-:W-:-:S07]  /*3740*/  IMAD.U32 R0, RZ, RZ, UR4 ;  /* 0x00000004ff007e24 */ /* 0x000fce000f8e00ff */
.L_x_65:
[----:B-1----:R1:W2:Y:S02]  /*3750*/  SYNCS.PHASECHK.TRANS64.TRYWAIT P0, [R0+URZ], R3 ;  /* 0x00000003000075a7 */ /* 0x0022a400080011ff */
[----:B--2---:R-:W-:Y:S05]  /*3760*/  @!P0 NANOSLEEP.SYNCS 0x989680 ;  /* 0x009896800000895d */ /* 0x004fea0003900000 */
[----:B------:R-:W2:Y:S02]  /*3770*/  @!P0 SYNCS.PHASECHK.TRANS64 P0, [R0+URZ], R3 ;  /* 0x00000003000085a7 */ /* 0x000ea400080010ff */
[----:B--2---:R-:W-:Y:S05]  /*3780*/  @P0 EXIT ;  /* 0x000000000000094d */ /* 0x004fea0003800000 */
[----:B------:R-:W-:Y:S05]  /*3790*/  BRA `(.L_x_65) ;  /* 0xfffffffc00ec7947 */ /* 0x000fea000383ffff */
.L_x_23:
[----:B------:R-:W-:-:S04]  /*37a0*/  UISETP.NE.AND UP0, UPT, UR45, URZ, UPT ;  /* 0x000000ff2d00728c */ /* 0x000fc8000bf05270 */
[----:B------:R-:W-:-:S09]  /*37b0*/  UISETP.NE.OR UP0, UPT, UR17, 0x1, UP0 ;  /* 0x000000011100788c */ /* 0x000fd20008705670 */
[----:B------:R-:W-:Y:S05]  /*37c0*/  BRA.U UP0, `(.L_x_66) ;  /* 0x0000000500487547 */ /* 0x000fea000b800000 */
[----:B------:R-:W-:Y:S01]  /*37d0*/  ISETP.GE.U32.AND P2, PT, R3, 0x4, PT ;  /* 0x000000040300780c */ /* 0x000fe20003f46070 */
[----:B------:R-:W-:Y:S01]  /*37e0*/  IMAD.MOV.U32 R12, RZ, RZ, 0x1 ;  /* 0x00000001ff0c7424 */ /* 0x000fe200078e00ff */
[----:B------:R-:W-:Y:S02]  /*37f0*/  CS2R R10, SRZ ;  /* 0x00000000000a7805 */ /* 0x000fe4000001ff00 */
[----:B------:R-:W-:Y:S01]  /*3800*/  CS2R R8, SRZ ;  /* 0x0000000000087805 */ /* 0x000fe2000001ff00 */
[----:B------:R-:W-:Y:S01]  /*3810*/  UMOV UR6, 0x400 ;  /* 0x0000040000067882 */ /* 0x000fe20000000000 */
[----:B------:R-:W-:Y:S01]  /*3820*/  UMOV UR5, URZ ;  /* 0x000000ff00057c82 */ /* 0x000fe20008000000 */
[----:B------:R-:W-:-:S12]  /*3830*/  ULEA UR6, UR45, UR6, 0x18 ;  /* 0x000000062d067291 */ /* 0x000fd8000f8ec0ff */
.L_x_70:
[----:B------:R-:W-:Y:S02]  /*3840*/  LEA R0, R8, UR6, 0x3 ;  /* 0x0000000608007c11 */ /* 0x000fe4000f8e18ff */
[----:B------:R-:W-:-:S03]  /*3850*/  SHF.L.U32 R5, R9, 0x1f, RZ ;  /* 0x0000001f09057819 */ /* 0x000fc600000006ff */
[----:B------:R-:W-:Y:S01]  /*3860*/  VIADD R4, R0, 0x200 ;  /* 0x0000020000047836 */ /* 0x000fe20000000000 */
[----:B------:R-:W1:Y:S02]  /*3870*/  SYNCS.PHASECHK.TRANS64.TRYWAIT P0, [R0+URZ+0x1f0], R5 ;  /* 0x0001f005000075a7 */ /* 0x000e6400080011ff */
[----:B-1----:R-:W-:Y:S05]  /*3880*/  @!P0 BRA `(.L_x_67) ;  /* 0x0000009800408947 */ /* 0x002fea0003800000 */
.L_x_209:
[----:B------:R-:W-:Y:S01]  /*3890*/  ULEA UR4, UR5, UR6, 0x3 ;  /* 0x0000000605047291 */ /* 0x000fe2000f8e18ff */
[----:B------:R-:W-:Y:S01]  /*38a0*/  PRMT R4, RZ, 0x654, R4 ;  /* 0x00000654ff047816 */ /* 0x000fe20000000004 */
[----:B-1----:R-:W-:Y:S01]  /*38b0*/  @!P2 IMAD.MOV.U32 R5, RZ, RZ, 0x10 ;  /* 0x00000010ff05a424 */ /* 0x002fe200078e00ff */
[----:B------:R-:W-:Y:S01]  /*38c0*/  SHF.L.U32 R7, R12, 0x1f, RZ ;  /* 0x0000001f0c077819 */ /* 0x000fe200000006ff */
[----:B------:R-:W-:Y:S01]  /*38d0*/  UIADD3 UR7, UPT, UPT, UR4, 0x1b0, URZ ;  /* 0x000001b004077890 */ /* 0x000fe2000fffe0ff */
[----:B------:R1:W-:Y:S05]  /*38e0*/  SYNCS.ARRIVE.TRANS64.RED.A1T0 RZ, [R4+URZ], RZ ;  /* 0x000000ff04ff79a7 */ /* 0x0003ea00081004ff */
[----:B------:R-:W-:Y:S01]  /*38f0*/  IMAD.U32 R0, RZ, RZ, UR7 ;  /* 0x00000007ff007e24 */ /* 0x000fe2000f8e00ff */
[----:B------:R-:W2:Y:S04]  /*3900*/  SYNCS.PHASECHK.TRANS64.TRYWAIT P0, [UR4+0x1c0], R7 ;  /* 0x0001c007ff0075a7 */ /* 0x000ea80008001104 */
[----:B------:R-:W-:Y:S01]  /*3910*/  PRMT R13, R3, 0x654, R0 ;  /* 0x00000654030d7816 */ /* 0x000fe20000000000 */
[----:B-12---:R-:W-:Y:S06]  /*3920*/  @!P0 BRA `(.L_x_68) ;  /* 0x00000098002c8947 */ /* 0x006fec0003800000 */
.L_x_211:
[----:B------:R-:W-:Y:S01]  /*3930*/  ULEA UR8, UR5, UR6, 0x4 ;  /* 0x0000000605087291 */ /* 0x000fe2000f8e20ff */
[----:B------:R-:W-:Y:S01]  /*3940*/  SEL R2, R13, R2, !P2 ;  /* 0x000000020d027207 */ /* 0x000fe20005000000 */
[----:B------:R-:W-:Y:S01]  /*3950*/  UIADD3 UR9, UPT, UPT, UR4, 0x1b0, URZ ;  /* 0x000001b004097890 */ /* 0x000fe2000fffe0ff */
[----:B-1----:R-:W-:Y:S01]  /*3960*/  LEA R0, R11, UR6, 0x3 ;  /* 0x000000060b007c11 */ /* 0x002fe2000f8e18ff */
[----:B------:R-:W-:Y:S01]  /*3970*/  UIADD3 UR8, UPT, UPT, UR8, 0x220, URZ ;  /* 0x0000022008087890 */ /* 0x000fe2000fffe0ff */
[----:B------:R1:W-:Y:S01]  /*3980*/  @!P2 SYNCS.ARRIVE.TRANS64.RED RZ, [R2+URZ], R5 ;  /* 0x0000000502ffa9a7 */ /* 0x0003e200080004ff */
[----:B------:R-:W-:Y:S01]  /*3990*/  UIADD3 UR4, UPT, UPT, UR5, 0x1, URZ ;  /* 0x0000000105047890 */ /* 0x000fe2000fffe0ff */
[----:B------:R-:W-:-:S03]  /*39a0*/  VIADD R8, R8, 0x1 ;  /* 0x0000000108087836 */ /* 0x000fc60000000000 */
[----:B------:R-:W-:Y:S02]  /*39b0*/  UISETP.NE.AND UP0, UPT, UR4, 0x2, UPT ;  /* 0x000000020400788c */ /* 0x000fe4000bf05270 */
[----:B------:R-:W-:Y:S01]  /*39c0*/  ISETP.NE.AND P0, PT, R8, 0x2, PT ;  /* 0x000000020800780c */ /* 0x000fe20003f05270 */
[----:B------:R-:W-:Y:S06]  /*39d0*/  UGETNEXTWORKID.BROADCAST [UR8], [UR9] ;  /* 0x00000000080073ca */ /* 0x000fec0008000100 */
[----:B------:R-:W-:Y:S02]  /*39e0*/  USEL UR7, URZ, 0x1, UP0 ;  /* 0x00000001ff077887 */ /* 0x000fe40008000000 */
[----:B------:R-:W-:-:S04]  /*39f0*/  USEL UR5, UR4, URZ, UP0 ;  /* 0x000000ff04057287 */ /* 0x000fc80008000000 */
[----:B------:R-:W-:Y:S02]  /*3a00*/  LOP3.LUT R12, R12, UR7, RZ, 0x3c, !PT ;  /* 0x000000070c0c7c12 */ /* 0x000fe4000f8e3cff */
[----:B-1----:R-:W-:-:S04]  /*3a10*/  SHF.L.U32 R5, R10, 0x1f, RZ ;  /* 0x0000001f0a057819 */ /* 0x002fc800000006ff */
[----:B------:R-:W1:Y:S02]  /*3a20*/  SYNCS.PHASECHK.TRANS64.TRYWAIT P1, [R0+URZ+0x1b0], R5 ;  /* 0x0001b005000075a7 */ /* 0x000e6400080211ff */
[----:B-1----:R-:W-:Y:S05]  /*3a30*/  @!P1 BRA `(.L_x_69) ;  /* 0x0000009800009947 */ /* 0x002fea0003800000 */
.L_x_212:
[C---:B------:R-:W-:Y:S01]  /*3a40*/  LEA R4, R11.reuse, UR6, 0x4 ;  /* 0x000000060b047c11 */ /* 0x040fe2000f8e20ff */
[----:B-1----:R-:W-:Y:S01]  /*3a50*/  VIADD R0, R0, 0x1c0 ;  /* 0x000001c000007836 */ /* 0x002fe20000000000 */
[----:B------:R-:W-:Y:S01]  /*3a60*/  SEL R8, R8, RZ, P0 ;  /* 0x000000ff08087207 */ /* 0x000fe20000000000 */
[----:B------:R-:W-:-:S03]  /*3a70*/  VIADD R11, R11, 0x1 ;  /* 0x000000010b0b7836 */ /* 0x000fc60000000000 */
[----:B------:R-:W1:Y:S01]  /*3a80*/  LDS.128 R4, [R4+0x220] ;  /* 0x0002200004047984 */ /* 0x000e620000000c00 */
[----:B------:R-:W-:Y:S02]  /*3a90*/  PRMT R0, RZ, 0x654, R0 ;  /* 0x00000654ff007816 */ /* 0x000fe40000000000 */
[C---:B------:R-:W-:Y:S01]  /*3aa0*/  ISETP.NE.AND P1, PT, R11.reuse, 0x2, PT ;  /* 0x000000020b00780c */ /* 0x040fe20003f25270 */
[----:B------:R-:W-:Y:S01]  /*3ab0*/  @!PT LDS RZ, [RZ] ;  /* 0x00000000fffff984 */ /* 0x000fe20000000800 */
[----:B------:R-:W-:Y:S01]  /*3ac0*/  @!PT LDS RZ, [RZ] ;  /* 0x00000000fffff984 */ /* 0x000fe20000000800 */
[----:B------:R-:W-:Y:S01]  /*3ad0*/  @!PT LDS RZ, [RZ] ;  /* 0x00000000fffff984 */ /* 0x000fe20000000800 */
[----:B------:R-:W-:Y:S01]  /*3ae0*/  @!PT LDS RZ, [RZ] ;  /* 0x00000000fffff984 */ /* 0x000fe20000000800 */
[----:B------:R2:W-:Y:S06]  /*3af0*/  MEMBAR.ALL.CTA ;  /* 0x0000000000007992 */ /* 0x0005ec0000008000 */
[----:B--2---:R-:W2:Y:S01]  /*3b00*/  FENCE.VIEW.ASYNC.S ;  /* 0x00000000000073c6 */ /* 0x004ea20000000000 */
[----:B------:R-:W-:Y:S01]  /*3b10*/  SEL R11, R11, RZ, P1 ;  /* 0x000000ff0b0b7207 */ /* 0x000fe20000800000 */
[----:B--2---:R2:W-:Y:S01]  /*3b20*/  SYNCS.ARRIVE.TRANS64.RED.A1T0 RZ, [R0+URZ], RZ ;  /* 0x000000ff00ff79a7 */ /* 0x0045e200081004ff */
[----:B-1----:R-:W-:-:S02]  /*3b30*/  LOP3.LUT P3, RZ, R6, 0x1, RZ, 0xc0, !PT ;  /* 0x0000000106ff7812 */ /* 0x002fc4000786c0ff */
[----:B------:R-:W-:-:S04]  /*3b40*/  SEL R5, RZ, 0x1, P1 ;  /* 0x00000001ff057807 */ /* 0x000fc80000800000 */
[----:B------:R-:W-:Y:S02]  /*3b50*/  LOP3.LUT R10, R10, R5, RZ, 0x3c, !PT ;  /* 0x000000050a0a7212 */ /* 0x000fe400078e3cff */
[----:B--2---:R-:W-:-:S04]  /*3b60*/  SEL R0, RZ, 0x1, P0 ;  /* 0x00000001ff007807 */ /* 0x004fc80000000000 */
[----:B------:R-:W-:Y:S01]  /*3b70*/  LOP3.LUT R9, R9, R0, RZ, 0x3c, !PT ;  /* 0x0000000009097212 */ /* 0x000fe200078e3cff */
[----:B------:R-:W-:Y:S06]  /*3b80*/  @P3 BRA `(.L_x_70) ;  /* 0xfffffffc002c3947 */ /* 0x000fec000383ffff */
[----:B------:R-:W-:Y:S01]  /*3b90*/  ULEA UR4, UR5, UR6, 0x3 ;  /* 0x0000000605047291 */ /* 0x000fe2000f8e18ff */
[----:B------:R-:W-:-:S08]  /*3ba0*/  SHF.L.U32 R3, R12, 0x1f, RZ ;  /* 0x0000001f0c037819 */ /* 0x000fd000000006ff */
[----:B------:R-:W1:Y:S02]  /*3bb0*/  SYNCS.PHASECHK.TRANS64 P0, [UR4+0x1c0], R3 ;  /* 0x0001c003ff0075a7 */ /* 0x000e640008001004 */
[----:B-1----:R-:W-:Y:S05]  /*3bc0*/  @P0 BRA `(.L_x_71) ;  /* 0x0000000000080947 */ /* 0x002fea0003800000 */
[----:B------:R-:W1:Y:S02]  /*3bd0*/  SYNCS.PHASECHK.TRANS64.TRYWAIT P0, [UR4+0x1c0], R3 ;  /* 0x0001c003ff0075a7 */ /* 0x000e640008001104 */
[----:B-1----:R-:W-:Y:S05]  /*3be0*/  @!P0 BRA `(.L_x_72) ;  /* 0x0000009400a88947 */ /* 0x002fea0003800000 */
.L_x_71:
[----:B------:R-:W-:-:S04]  /*3bf0*/  UIADD3 UR7, UPT, UPT, UR5, 0x1, URZ ;  /* 0x0000000105077890 */ /* 0x000fc8000fffe0ff */
[----:B------:R-:W-:-:S04]  /*3c00*/  UISETP.NE.AND UP0, UPT, UR7, 0x2, UPT ;  /* 0x000000020700788c */ /* 0x000fc8000bf05270 */
[----:B------:R-:W-:Y:S02]  /*3c10*/  USEL UR8, URZ, 0x1, UP0 ;  /* 0x00000001ff087887 */ /* 0x000fe40008000000 */
[----:B------:R-:W-:-:S04]  /*3c20*/  USEL UR7, UR7, URZ, UP0 ;  /* 0x000000ff07077287 */ /* 0x000fc80008000000 */
[----:B------:R-:W-:Y:S01]  /*3c30*/  ULEA UR7, UR7, UR6, 0x3 ;  /* 0x0000000607077291 */ /* 0x000fe2000f8e18ff */
[----:B-1----:R-:W-:-:S04]  /*3c40*/  LOP3.LUT R3, R12, UR8, RZ, 0x3c, !PT ;  /* 0x000000080c037c12 */ /* 0x002fc8000f8e3cff */
[----:B------:R-:W-:-:S04]  /*3c50*/  SHF.L.U32 R0, R3, 0x1f, RZ ;  /* 0x0000001f03007819 */ /* 0x000fc800000006ff */
[----:B------:R-:W1:Y:S02]  /*3c60*/  SYNCS.PHASECHK.TRANS64 P0, [UR7+0x1c0], R0 ;  /* 0x0001c000ff0075a7 */ /* 0x000e640008001007 */
[----:B-1----:R-:W-:Y:S05]  /*3c70*/  @P0 EXIT ;  /* 0x000000000000094d */ /* 0x002fea0003800000 */
[----:B------:R-:W-:Y:S02]  /*3c80*/  SHF.L.U32 R3, R3, 0x1f, RZ ;  /* 0x0000001f03037819 */ /* 0x000fe400000006ff */
[----:B------:R-:W-:-:S07]  /*3c90*/  MOV R0, UR7 ;  /* 0x0000000700007c02 */ /* 0x000fce0008000f00 */
.L_x_73:
[----:B-1----:R1:W2:Y:S02]  /*3ca0*/  SYNCS.PHASECHK.TRANS64.TRYWAIT P0, [R0+URZ+0x1c0], R3 ;  /* 0x0001c003000075a7 */ /* 0x0022a400080011ff */
[----:B--2---:R-:W-:Y:S05]  /*3cb0*/  @!P0 NANOSLEEP.SYNCS 0x989680 ;  /* 0x009896800000895d */ /* 0x004fea0003900000 */
[----:B------:R-:W2:Y:S02]  /*3cc0*/  @!P0 SYNCS.PHASECHK.TRANS64 P0, [R0+URZ+0x1c0], R3 ;  /* 0x0001c003000085a7 */ /* 0x000ea400080010ff */
[----:B--2---:R-:W-:Y:S05]  /*3cd0*/  @P0 EXIT ;  /* 0x000000000000094d */ /* 0x004fea0003800000 */
[----:B------:R-:W-:Y:S05]  /*3ce0*/  BRA `(.L_x_73) ;  /* 0xfffffffc00ec7947 */ /* 0x000fea000383ffff */
.L_x_66:
[----:B------:R-:W-:Y:S05]  /*3cf0*/  BRA.U UP4, `(.L_x_74) ;  /* 0x00000011043c7547 */ /* 0x000fea000b800000 */
[----:B------:R-:W-:Y:S01]  /*3d00*/  UMOV UR4, 0x40 ;  /* 0x0000004000047882 */ /* 0x000fe20000000000 */
[----:B------:R-:W-:Y:S01]  /*3d10*/  NOP ;  /* 0x0000000000007918 */ /* 0x000fe20000000000 */
[----:B------:R-:W-:Y:S01]  /*3d20*/  ULEA UR5, UR45, UR4, 0x18 ;  /* 0x000000042d057291 */ /* 0x000fe2000f8ec0ff */
[----:B------:R-:W-:Y:S02]  /*3d30*/  UMOV UR6, 0x400 ;  /* 0x0000040000067882 */ /* 0x000fe40000000000 */
[----:B------:R-:W-:-:S06]  /*3d40*/  ULEA UR6, UR45, UR6, 0x18 ;  /* 0x000000062d067291 */ /* 0x000fcc000f8ec0ff */
[----:B------:R-:W1:Y:S02]  /*3d50*/  LDS.U8 R3, [UR5+0x1c] ;  /* 0x00001c05ff037984 */ /* 0x000e640008000000 */
[----:B-1----:R-:W-:-:S13]  /*3d60*/  ISETP.NE.AND P0, PT, R3, RZ, PT ;  /* 0x000000ff0300720c */ /* 0x002fda0003f05270 */
[----:B------:R-:W-:Y:S05]  /*3d70*/  @P0 BRA `(.L_x_75) ;  /* 0x0000000400080947 */ /* 0x000fea0003800000 */
[----:B------:R-:W-:Y:S02]  /*3d80*/  UISETP.NE.U32.AND UP1, UPT, UR27, 0x1, UPT ;  /* 0x000000011b00788c */ /* 0x000fe4000bf25070 */
[----:B------:R-:W-:-:S07]  /*3d90*/  UIADD3 UR7, UPT, UPT, UR5, 0x8, URZ ;  /* 0x0000000805077890 */ /* 0x000fce000fffe0ff */
[----:B------:R-:W-:Y:S05]  /*3da0*/  BRA.U !UP1, `(.L_x_76) ;  /* 0x00000001099c7547 */ /* 0x000fea000b800000 */
[----:B------:R-:W-:Y:S01]  /*3db0*/  ELECT P0, URZ, PT ;  /* 0x0000000000ff782f */ /* 0x000fe20003800000 */
[----:B------:R-:W-:-:S12]  /*3dc0*/  BSSY B0, `(.L_x_76) ;  /* 0x0000025000007945 */ /* 0x000fd80003800000 */
[----:B------:R-:W-:Y:S05]  /*3dd0*/  @!P0 BRA `(.L_x_77) ;  /* 0x00000000008c8947 */ /* 0x000fea0003800000 */
[----:B------:R-:W-:-:S05]  /*3de0*/  UMOV UR4, 0x10 ;  /* 0x0000001000047882 */ /* 0x000fca0000000000 */
[----:B------:R-:W-:Y:S04]  /*3df0*/  DEPBAR.LE SB1, 0x36 ;  /* 0x00009d800000791a */ /* 0x000fe80000000000 */
[----:B------:R-:W1:Y:S02]  /*3e00*/  UTCATOMSWS.2CTA.FIND_AND_SET.ALIGN UP0, UR4, UR4 ;  /* 0x00000004000475e3 */ /* 0x000e640008200800 */
[----:B-1----:R-:W-:Y:S01]  /*3e10*/  MOV R10, UR4 ;  /* 0x00000004000a7c02 */ /* 0x002fe20008000f00 */
[----:B------:R-:W-:Y:S06]  /*3e20*/  BRA.U UP0, `(.L_x_78) ;  /* 0x0000000100187547 */ /* 0x000fec000b800000 */
.L_x_79:
[----:B------:R-:W-:Y:S05]  /*3e30*/  NANOSLEEP 0x64 ;  /* 0x000000640000795d */ /* 0x000fea0003800000 */
[----:B------:R-:W-:-:S05]  /*3e40*/  UMOV UR4, 0x10 ;  /* 0x0000001000047882 */ /* 0x000fca0000000000 */
[----:B------:R-:W-:Y:S04]  /*3e50*/  DEPBAR.LE SB1, 0x36 ;  /* 0x00009d800000791a */ /* 0x000fe80000000000 */
[----:B------:R-:W1:Y:S02]  /*3e60*/  UTCATOMSWS.2CTA.FIND_AND_SET.ALIGN UP0, UR4, UR4 ;  /* 0x00000004000475e3 */ /* 0x000e640008200800 */
[----:B-1----:R-:W-:Y:S01]  /*3e70*/  MOV R10, UR4 ;  /* 0x00000004000a7c02 */ /* 0x002fe20008000f00 */
[----:B------:R-:W-:Y:S05]  /*3e80*/  BRA.U !UP0, `(.L_x_79) ;  /* 0xfffffffd08e87547 */ /* 0x000fea000b83ffff */
.L_x_78:
[----:B------:R-:W1:Y:S01]  /*3e90*/  LDS R6, [UR5+0x10] ;  /* 0x00001005ff067984 */ /* 0x000e620008000800 */
[----:B------:R-:W-:Y:S01]  /*3ea0*/  IMAD.U32 R3, RZ, RZ, UR6 ;  /* 0x00000006ff037e24 */ /* 0x000fe2000f8e00ff */
[----:B------:R-:W-:-:S03]  /*3eb0*/  MOV R4, UR28 ;  /* 0x0000001c00047c02 */ /* 0x000fc60008000f00 */
[----:B------:R-:W-:Y:S01]  /*3ec0*/  VIADD R3, R3, 0x240 ;  /* 0x0000024003037836 */ /* 0x000fe20000000000 */
[----:B-1----:R-:W-:-:S04]  /*3ed0*/  SHF.L.U32 R6, R6, 0x1f, RZ ;  /* 0x0000001f06067819 */ /* 0x002fc800000006ff */
[----:B------:R-:W1:Y:S02]  /*3ee0*/  SYNCS.PHASECHK.TRANS64.TRYWAIT P0, [UR5+0x8], R6 ;  /* 0x00000806ff0075a7 */ /* 0x000e640008001105 */
[----:B-1----:R-:W-:Y:S05]  /*3ef0*/  @P0 BRA `(.L_x_80) ;  /* 0x0000000000080947 */ /* 0x002fea0003800000 */
[----:B------:R-:W1:Y:S02]  /*3f00*/  SYNCS.PHASECHK.TRANS64.TRYWAIT P0, [UR5+0x8], R6 ;  /* 0x00000806ff0075a7 */ /* 0x000e640008001105 */
[----:B-1----:R-:W-:Y:S05]  /*3f10*/  @!P0 BRA `(.L_x_81) ;  /* 0x0000009000f48947 */ /* 0x002fea0003800000 */
.L_x_80:
[----:B------:R-:W-:Y:S01]  /*3f20*/  PRMT R4, R4, 0x654, R3 ;  /* 0x0000065404047816 */ /* 0x000fe20000000003 */
[----:B------:R-:W-:Y:S01]  /*3f30*/  HFMA2 R3, -RZ, RZ, 0, 5.9604644775390625e-08 ;  /* 0x00000001ff037431 */ /* 0x000fe200000001ff */
[----:B------:R-:W-:Y:S01]  /*3f40*/  UPRMT UR4, UR28, 0x654, UR7 ;  /* 0x000006541c047896 */ /* 0x000fe20008000007 */
[----:B------:R-:W-:Y:S02]  /*3f50*/  IMAD.MOV.U32 R7, RZ, RZ, 0xffff ;  /* 0x0000ffffff077424 */ /* 0x000fe400078e00ff */
[----:B-1----:R-:W-:Y:S02]  /*3f60*/  IMAD.MOV.U32 R6, RZ, RZ, 0x4 ;  /* 0x00000004ff067424 */ /* 0x002fe400078e00ff */
[----:B------:R-:W-:Y:S01]  /*3f70*/  IMAD.SHL.U32 R9, R10, 0x20, RZ ;  /* 0x000000200a097824 */ /* 0x000fe200078e00ff */
[----:B------:R-:W-:Y:S02]  /*3f80*/  MOV R5, UR4 ;  /* 0x0000000400057c02 */ /* 0x000fe40008000f00 */
[-C--:B------:R-:W-:Y:S01]  /*3f90*/  SHF.L.U32 R8, R7, R10.reuse, RZ ;  /* 0x0000000a07087219 */ /* 0x080fe200000006ff */
[----:B------:R1:W-:Y:S01]  /*3fa0*/  SYNCS.ARRIVE.TRANS64.RED RZ, [UR4], R6 ;  /* 0x00000006ffff79a7 */ /* 0x0003e20008000404 */
[----:B------:R-:W-:Y:S01]  /*3fb0*/  SHF.L.U32 R7, R3, R10, RZ ;  /* 0x0000000a03077219 */ /* 0x000fe200000006ff */
[----:B------:R1:W-:Y:S04]  /*3fc0*/  STS [UR6+0x240], R9 ;  /* 0x00024009ff007988 */ /* 0x0003e80008000806 */
[----:B------:R1:W-:Y:S04]  /*3fd0*/  STAS [R4.64], R10 ;  /* 0x0000000a04007dbd */ /* 0x0003e8000c0008ff */
[----:B------:R1:W-:Y:S04]  /*3fe0*/  ATOMS.OR RZ, [UR5+0x14], R8 ;  /* 0x00001408ffff798c */ /* 0x0003e8000b000005 */
[----:B------:R1:W-:Y:S04]  /*3ff0*/  ATOMS.OR RZ, [UR5+0x18], R7 ;  /* 0x00001807ffff798c */ /* 0x0003e8000b000005 */
[----:B------:R1:W-:Y:S02]  /*4000*/  ATOMS.XOR RZ, [UR5+0x10], R3 ;  /* 0x00001003ffff798c */ /* 0x0003e4000b800005 */
.L_x_77:
[----:B------:R-:W-:Y:S05]  /*4010*/  BSYNC B0 ;  /* 0x0000000000007941 */ /* 0x000fea0003800000 */
.L_x_76:
[----:B------:R-:W-:Y:S05]  /*4020*/  BRA.U UP1, `(.L_x_82) ;  /* 0x00000001016c7547 */ /* 0x000fea000b800000 */
[----:B------:R-:W-:-:S03]  /*4030*/  UMOV UR4, 0xffffffff ;  /* 0xffffffff00047882 */ /* 0x000fc60000000000 */
[----:B------:R-:W-:Y:S05]  /*4040*/  BRA.DIV UR4, `(.L_x_83) ;  /* 0x0000009204c07947 */ /* 0x000fea000b800000 */
[----:B------:R-:W-:-:S13]  /*4050*/  ELECT P0, URZ, PT ;  /* 0x0000000000ff782f */ /* 0x000fda0003800000 */
.L_x_216:
[----:B------:R-:W-:Y:S05]  /*4060*/  @!P0 BRA `(.L_x_82) ;  /* 0x00000000005c8947 */ /* 0x000fea0003800000 */
[----:B-1----:R-:W1:Y:S02]  /*4070*/  LDS R4, [UR5+0x10] ;  /* 0x00001005ff047984 */ /* 0x002e640008000800 */
[----:B-1----:R-:W-:-:S04]  /*4080*/  SHF.L.U32 R4, R4, 0x1f, RZ ;  /* 0x0000001f04047819 */ /* 0x002fc800000006ff */
[----:B------:R-:W1:Y:S02]  /*4090*/  SYNCS.PHASECHK.TRANS64.TRYWAIT P0, [UR5+0x8], R4 ;  /* 0x00000804ff0075a7 */ /* 0x000e640008001105 */
[----:B-1----:R-:W-:Y:S05]  /*40a0*/  @P0 BRA `(.L_x_84) ;  /* 0x0000000000080947 */ /* 0x002fea0003800000 */
[----:B------:R-:W1:Y:S02]  /*40b0*/  SYNCS.PHASECHK.TRANS64.TRYWAIT P0, [UR5+0x8], R4 ;  /* 0x00000804ff0075a7 */ /* 0x000e640008001105 */
[----:B-1----:R-:W-:Y:S05]  /*40c0*/  @!P0 BRA `(.L_x_85) ;  /* 0x0000009000c48947 */ /* 0x002fea0003800000 */
.L_x_84:
[----:B------:R-:W2:Y:S01]  /*40d0*/  LDS R6, [UR6+0x240] ;  /* 0x00024006ff067984 */ /* 0x000ea20008000800 */
[----:B-1----:R-:W-:Y:S02]  /*40e0*/  HFMA2 R3, -RZ, RZ, 0, 5.9604644775390625e-08 ;  /* 0x00000001ff037431 */ /* 0x002fe400000001ff */
[----:B------:R-:W-:Y:S01]  /*40f0*/  IMAD.MOV.U32 R4, RZ, RZ, 0xffff ;  /* 0x0000ffffff047424 */ /* 0x000fe200078e00ff */
[----:B------:R-:W-:Y:S01]  /*4100*/  UPRMT UR4, UR28, 0x654, UR7 ;  /* 0x000006541c047896 */ /* 0x000fe20008000007 */
[----:B--2---:R-:W-:-:S03]  /*4110*/  IMAD.SHL.U32 R5, R6, 0x20, RZ ;  /* 0x0000002006057824 */ /* 0x004fc600078e00ff */
[-C--:B------:R-:W-:Y:S02]  /*4120*/  SHF.L.U32 R4, R4, R6.reuse, RZ ;  /* 0x0000000604047219 */ /* 0x080fe400000006ff */
[----:B------:R-:W-:Y:S01]  /*4130*/  SHF.L.U32 R6, R3, R6, RZ ;  /* 0x0000000603067219 */ /* 0x000fe200000006ff */
[----:B------:R2:W-:Y:S04]  /*4140*/  STS [UR6+0x240], R5 ;  /* 0x00024005ff007988 */ /* 0x0005e80008000806 */
[----:B------:R2:W-:Y:S04]  /*4150*/  ATOMS.OR RZ, [UR5+0x14], R4 ;  /* 0x00001404ffff798c */ /* 0x0005e8000b000005 */
[----:B------:R2:W-:Y:S01]  /*4160*/  ATOMS.OR RZ, [UR5+0x18], R6 ;  /* 0x00001806ffff798c */ /* 0x0005e2000b000005 */
[----:B------:R-:W-:Y:S03]  /*4170*/  SYNCS.ARRIVE.TRANS64.RED.A1T0 RZ, [UR4], RZ ;  /* 0x000000ffffff79a7 */ /* 0x000fe60008100404 */
[----:B------:R2:W-:Y:S01]  /*4180*/  ATOMS.XOR RZ, [UR5+0x10], R3 ;  /* 0x00001003ffff798c */ /* 0x0005e2000b800005 */
[----:B------:R-:W-:Y:S05]  /*4190*/  BRA `(.L_x_82) ;  /* 0x0000000000107947 */ /* 0x000fea0003800000 */
.L_x_75:
[----:B------:R-:W-:Y:S02]  /*41a0*/  MOV R3, 0xffffffff ;  /* 0xffffffff00037802 */ /* 0x000fe40000000f00 */
[----:B------:R-:W-:-:S03]  /*41b0*/  MOV R4, 0x41e0 ;  /* 0x000041e000047802 */ /* 0x000fc60000000f00 */
[----:B------:R1:W-:Y:S04]  /*41c0*/  STS [UR6+0x240], R3 ;  /* 0x00024003ff007988 */ /* 0x0003e80008000806 */
[----:B-1---5:R-:W-:Y:S05]  /*41d0*/  CALL.REL.NOINC `($__internal_1_$__cuda_sm10x_tcgen05_guardrail_trap_phase_invalid_during_alloc) ;  /* 0x0000009800647944 */ /* 0x022fea0003c00000 */
.L_x_82:
[----:B------:R-:W-:Y:S05]  /*41e0*/  WARPSYNC.ALL ;  /* 0x0000000000007948 */ /* 0x000fea0003800000 */
[----:B------:R-:W3:Y:S01]  /*41f0*/  S2UR UR4, SR_CgaCtaId ;  /* 0x00000000000479c3 */ /* 0x000ee20000008800 */
[----:B------:R-:W-:Y:S01]  /*4200*/  UMOV UR13, 0x400 ;  /* 0x00000400000d7882 */ /* 0x000fe20000000000 */
[----:B------:R-:W-:-:S06]  /*4210*/  NOP ;  /* 0x0000000000007918 */ /* 0x000fcc0000000000 */
[----:B------:R-:W-:Y:S06]  /*4220*/  BAR.ARV 0x6, 0xa0 ;  /* 0x0182800000007b1d */ /* 0x000fec0000002000 */
[----:B------:R-:W4:Y:S01]  /*4230*/  LDCU UR6, c[0x0][0x38c] ;  /* 0x00007180ff0677ac */ /* 0x000f220008000800 */
[----:B------:R-:W-:Y:S01]  /*4240*/  LOP3.LUT R0, R0, 0xffff, RZ, 0xc0, !PT ;  /* 0x0000ffff00007812 */ /* 0x000fe200078ec0ff */
[----:B-1----:R-:W-:Y:S01]  /*4250*/  IMAD.MOV.U32 R9, RZ, RZ, 0x1 ;  /* 0x00000001ff097424 */ /* 0x002fe200078e00ff */
[----:B------:R-:W-:Y:S01]  /*4260*/  LOP3.LUT R2, R2, 0xffff, RZ, 0xc0, !PT ;  /* 0x0000ffff02027812 */ /* 0x000fe200078ec0ff */
[----:B------:R-:W-:Y:S01]  /*4270*/  IMAD.MOV.U32 R8, RZ, RZ, RZ ;  /* 0x000000ffff087224 */ /* 0x000fe200078e00ff */
[----:B------:R-:W-:Y:S01]  /*4280*/  R2UR UR24, R0 ;  /* 0x00000000001872ca */ /* 0x000fe200000e0000 */
[----:B------:R-:W-:Y:S01]  /*4290*/  UMOV UR20, URZ ;  /* 0x000000ff00147c82 */ /* 0x000fe20008000000 */
[----:B------:R-:W-:Y:S01]  /*42a0*/  R2UR UR16, R2 ;  /* 0x00000000021072ca */ /* 0x000fe200000e0000 */
[----:B------:R-:W-:Y:S01]  /*42b0*/  UMOV UR10, URZ ;  /* 0x000000ff000a7c82 */ /* 0x000fe20008000000 */
[----:B------:R-:W-:-:S02]  /*42c0*/  UISETP.NE.AND UP3, UPT, UR27, URZ, UPT ;  /* 0x000000ff1b00728c */ /* 0x000fc4000bf65270 */
[----:B---3--:R-:W-:Y:S01]  /*42d0*/  ULEA UR13, UR4, UR13, 0x18 ;  /* 0x0000000d040d7291 */ /* 0x008fe2000f8ec0ff */
[----:B------:R-:W-:Y:S01]  /*42e0*/  UMOV UR11, URZ ;  /* 0x000000ff000b7c82 */ /* 0x000fe20008000000 */
[----:B------:R-:W-:Y:S02]  /*42f0*/  UMOV UR22, 0x0 ;  /* 0x0000000000167882 */ /* 0x000fe40000000000 */
[----:B------:R-:W-:Y:S02]  /*4300*/  UIADD3 UR5, UPT, UPT, UR13, 0xc600, URZ ;  /* 0x0000c6000d057890 */ /* 0x000fe4000fffe0ff */
[----:B------:R-:W-:Y:S02]  /*4310*/  UIADD3 UR4, UPT, UPT, UR13, 0x22600, URZ ;  /* 0x000226000d047890 */ /* 0x000fe4000fffe0ff */
[----:B----4-:R-:W-:Y:S01]  /*4320*/  UIADD3 UR6, UPT, UPT, UR6, 0x1f, URZ ;  /* 0x0000001f06067890 */ /* 0x010fe2000fffe0ff */
[----:B--2---:R-:W1:Y:S01]  /*4330*/  LDS R3, [UR13+0x240] ;  /* 0x0002400dff037984 */ /* 0x004e620008000800 */
[----:B------:R-:W-:-:S02]  /*4340*/  USHF.R.U32.HI UR5, URZ, 0x4, UR5 ;  /* 0x00000004ff057899 */ /* 0x000fc40008011605 */
[----:B------:R-:W-:Y:S02]  /*4350*/  USHF.R.S32.HI UR21, URZ, 0x1f, UR6 ;  /* 0x0000001fff157899 */ /* 0x000fe40008011406 */
[----:B------:R-:W-:Y:S02]  /*4360*/  USHF.R.U32.HI UR4, URZ, 0x4, UR4 ;  /* 0x00000004ff047899 */ /* 0x000fe40008011604 */
[----:B------:R-:W-:Y:S02]  /*4370*/  ULEA.HI UR21, UR21, UR6, URZ, 0x5 ;  /* 0x0000000615157291 */ /* 0x000fe4000f8f28ff */
[----:B------:R-:W-:Y:S02]  /*4380*/  ULOP3.LUT UR5, UR5, 0x3fff, URZ, 0xc0, !UPT ;  /* 0x00003fff05057892 */ /* 0x000fe4000f8ec0ff */
[----:B------:R-:W-:Y:S02]  /*4390*/  USHF.R.S32.HI UR21, URZ, 0x5, UR21 ;  /* 0x00000005ff157899 */ /* 0x000fe40008011415 */
[----:B------:R-:W-:-:S02]  /*43a0*/  ULOP3.LUT UR18, UR4, 0x3fff, URZ, 0xc0, !UPT ;  /* 0x00003fff04127892 */ /* 0x000fc4000f8ec0ff */
[----:B------:R-:W-:Y:S02]  /*43b0*/  UISETP.LT.AND UP0, UPT, UR21, 0x1, UPT ;  /* 0x000000011500788c */ /* 0x000fe4000bf01270 */
[----:B------:R-:W-:Y:S02]  /*43c0*/  ULOP3.LUT UR17, UR5, 0x10000, URZ, 0xfc, !UPT ;  /* 0x0001000005117892 */ /* 0x000fe4000f8efcff */
[----:B------:R-:W-:Y:S02]  /*43d0*/  ULOP3.LUT UR18, UR18, 0x10000, URZ, 0xfc, !UPT ;  /* 0x0001000012127892 */ /* 0x000fe4000f8efcff */
[----:B------:R-:W-:Y:S01]  /*43e0*/  USEL UR25, UR21, 0x1, !UP0 ;  /* 0x0000000115197887 */ /* 0x000fe2000c000000 */
[----:B------:R-:W-:Y:S01]  /*43f0*/  UMOV UR23, 0x10400010 ;  /* 0x1040001000177882 */ /* 0x000fe20000000000 */
[----:B-1----:R-:W-:Y:S02]  /*4400*/  R2UR UR26, R3 ;  /* 0x00000000031a72ca */ /* 0x002fe400000e0000 */
[----:B------:R-:W-:-:S13]  /*4410*/  CS2R R2, SRZ ;  /* 0x0000000000027805 */ /* 0x000fda000001ff00 */
.L_x_93:
[C---:B------:R-:W-:Y:S02]  /*4420*/  LEA R0, R8.reuse, UR13, 0x3 ;  /* 0x0000000d08007c11 */ /* 0x040fe4000f8e18ff */
[----:B------:R-:W-:Y:S02]  /*4430*/  SHF.L.U32 R5, R3, 0x1f, RZ ;  /* 0x0000001f03057819 */ /* 0x000fe400000006ff */
[----:B------:R-:W-:Y:S02]  /*4440*/  LEA R4, R8, UR13, 0x4 ;  /* 0x0000000d08047c11 */ /* 0x000fe4000f8e20ff */
[----:B------:R-:W1:Y:S02]  /*4450*/  SYNCS.PHASECHK.TRANS64.TRYWAIT P0, [R0+URZ+0x1b0], R5 ;  /* 0x0001b005000075a7 */ /* 0x000e6400080011ff */
[----:B-1-3--:R-:W-:Y:S05]  /*4460*/  @!P0 BRA `(.L_x_86) ;  /* 0x0000008c00f48947 */ /* 0x00afea0003800000 */
.L_x_217:
[----:B-1----:R-:W1:Y:S01]  /*4470*/  LDS.128 R4, [R4+0x220] ;  /* 0x0002200004047984 */ /* 0x002e620000000c00 */
[----:B------:R-:W-:Y:S02]  /*4480*/  VIADD R0, R0, 0x1c0 ;  /* 0x000001c000007836 */ /* 0x000fe40000000000 */
[----:B------:R-:W-:Y:S01]  /*4490*/  VIADD R8, R8, 0x1 ;  /* 0x0000000108087836 */ /* 0x000fe20000000000 */
[----:B------:R-:W-:Y:S01]  /*44a0*/  @!PT LDS RZ, [RZ] ;  /* 0x00000000fffff984 */ /* 0x000fe20000000800 */
[----:B------:R-:W-:Y:S01]  /*44b0*/  @!PT LDS RZ, [RZ] ;  /* 0x00000000fffff984 */ /* 0x000fe20000000800 */
[----:B------:R-:W-:Y:S01]  /*44c0*/  @!PT LDS RZ, [RZ] ;  /* 0x00000000fffff984 */ /* 0x000fe20000000800 */
[----:B------:R-:W-:Y:S01]  /*44d0*/  @!PT LDS RZ, [RZ] ;  /* 0x00000000fffff984 */ /* 0x000fe20000000800 */
[----:B------:R2:W-:Y:S06]  /*44e0*/  MEMBAR.ALL.CTA ;  /* 0x0000000000007992 */ /* 0x0005ec0000008000 */
[----:B--2---:R-:W2:Y:S01]  /*44f0*/  FENCE.VIEW.ASYNC.S ;  /* 0x00000000000073c6 */ /* 0x004ea20000000000 */
[----:B------:R-:W-:-:S04]  /*4500*/  PRMT R0, RZ, 0x654, R0 ;  /* 0x00000654ff007816 */ /* 0x000fc80000000000 */
[----:B--2---:R2:W-:Y:S01]  /*4510*/  SYNCS.ARRIVE.TRANS64.RED.A1T0 RZ, [R0+URZ], RZ ;  /* 0x000000ff00ff79a7 */ /* 0x0045e200081004ff */
[----:B-1----:R-:W-:Y:S01]  /*4520*/  LOP3.LUT P1, RZ, R6, 0x1, RZ, 0xc0, !PT ;  /* 0x0000000106ff7812 */ /* 0x002fe2000782c0ff */
[----:B--2---:R-:W-:-:S12]  /*4530*/  BRA.U UP3, `(.L_x_87) ;  /* 0x0000000103cc7547 */ /* 0x004fd8000b800000 */
[----:B------:R-:W1:Y:S01]  /*4540*/  LDCU UR4, c[0x0][0x38c] ;  /* 0x00007180ff0477ac */ /* 0x000e620008000800 */
[----:B------:R-:W-:Y:S02]  /*4550*/  PLOP3.LUT P2, PT, PT, PT, PT, 0x80, 0x8 ;  /* 0x000000000008781c */ /* 0x000fe40003f4f070 */
[----:B------:R-:W-:Y:S01]  /*4560*/  SHF.L.U32 R5, R9, 0x1f, RZ ;  /* 0x0000001f09057819 */ /* 0x000fe200000006ff */
[----:B------:R-:W-:Y:S02]  /*4570*/  ULEA UR19, UR20, UR13, 0x3 ;  /* 0x0000000d14137291 */ /* 0x000fe4000f8e18ff */
[----:B-1----:R-:W-:-:S06]  /*4580*/  UISETP.GE.AND UP0, UPT, UR4, 0x1, UPT ;  /* 0x000000010400788c */ /* 0x002fcc000bf06270 */
[----:B------:R-:W-:-:S05]  /*4590*/  PLOP3.LUT P0, PT, PT, PT, UP0, 0x80, 0x8 ;  /* 0x000000000008781c */ /* 0x000fca0003f0f008 */
[----:B------:R-:W-:-:S08]  /*45a0*/  @UP0 ULEA UR4, UR10, UR13, 0x3 ;  /* 0x0000000d0a040291 */ /* 0x000fd0000f8e18ff */
[----:B------:R-:W-:-:S04]  /*45b0*/  @P0 SHF.L.U32 R0, R2, 0x1f, RZ ;  /* 0x0000001f02000819 */ /* 0x000fc800000006ff */
[----:B------:R1:W2:Y:S01]  /*45c0*/  @P0 SYNCS.PHASECHK.TRANS64.TRYWAIT P2, [UR4], R0 ;  /* 0x00000000ff0005a7 */ /* 0x0002a20008041104 */
[----:B------:R-:W3:Y:S02]  /*45d0*/  SYNCS.PHASECHK.TRANS64.TRYWAIT P0, [UR19+0x1e0], R5 ;  /* 0x0001e005ff0075a7 */ /* 0x000ee40008001113 */
[----:B-123--:R-:W-:Y:S05]  /*45e0*/  @!P0 BRA `(.L_x_88) ;  /* 0x0000008c00a88947 */ /* 0x00efea0003800000 */
.L_x_219:
[----:B------:R-:W-:Y:S01]  /*45f0*/  UMOV UR14, UR11 ;  /* 0x0000000b000e7c82 */ /* 0x000fe20008000000 */
[----:B------:R-:W-:Y:S05]  /*4600*/  BRA.U !UP0, `(.L_x_89) ;  /* 0x0000000108887547 */ /* 0x000fea000b800000 */
[----:B------:R-:W-:Y:S02]  /*4610*/  UIADD3 UR14, UPT, UPT, UR25, UR11, URZ ;  /* 0x0000000b190e7290 */ /* 0x000fe4000fffe0ff */
[----:B------:R-:W-:Y:S02]  /*4620*/  ULEA UR15, UR20, UR26, 0x8 ;  /* 0x0000001a140f7291 */ /* 0x000fe4000f8e40ff */
[----:B------:R-:W-:Y:S01]  /*4630*/  UPLOP3.LUT UP2, UPT, UPT, UPT, UPT, 0x40, 0x4 ;  /* 0x000000000004789c */ /* 0x000fe20003f4e870 */
[----:B------:R-:W-:Y:S01]  /*4640*/  UMOV UR12, UR21 ;  /* 0x00000015000c7c82 */ /* 0x000fe20008000000 */
[----:B------:R-:W-:-:S09]  /*4650*/  UMOV UR5, UR10 ;  /* 0x0000000a00057c82 */ /* 0x000fd20008000000 */
.L_x_92:
[----:B--2---:R-:W-:Y:S01]  /*4660*/  ULEA UR6, UR5, UR13, 0x3 ;  /* 0x0000000d05067291 */ /* 0x004fe2000f8e18ff */
[----:B---3--:R-:W-:Y:S11]  /*4670*/  @P2 BRA `(.L_x_90) ;  /* 0x00000000000c2947 */ /* 0x008ff60003800000 */
[----:B-1----:R-:W-:Y:S04]  /*4680*/  SHF.L.U32 R5, R2, 0x1f, RZ ;  /* 0x0000001f02057819 */ /* 0x002fe800000006ff */
[----:B------:R-:W1:Y:S02]  /*4690*/  SYNCS.PHASECHK.TRANS64.TRYWAIT P0, [UR6], R5 ;  /* 0x00000005ff0075a7 */ /* 0x000e640008001106 */
[----:B-1----:R-:W-:Y:S05]  /*46a0*/  @!P0 BRA `(.L_x_91) ;  /* 0x0000008c00908947 */ /* 0x002fea0003800000 */
.L_x_90:
[----:B------:R-:W-:Y:S01]  /*46b0*/  UISETP.NE.AND UP0, UPT, UR12, 0x1, UPT ;  /* 0x000000010c00788c */ /* 0x000fe2000bf05270 */
[----:B------:R-:W-:Y:S01]  /*46c0*/  PLOP3.LUT P2, PT, PT, PT, PT, 0x80, 0x8 ;  /* 0x000000000008781c */ /* 0x000fe20003f4f070 */
[----:B------:R-:W-:Y:S02]  /*46d0*/  UIADD3 UR4, UPT, UPT, UR5, 0x1, URZ ;  /* 0x0000000105047890 */ /* 0x000fe4000fffe0ff */
[----:B------:R-:W-:Y:S02]  /*46e0*/  ULEA UR8, UR5, UR18, 0x8 ;  /* 0x0000001205087291 */ /* 0x000fe4000f8e40ff */
[----:B------:R-:W-:Y:S01]  /*46f0*/  UISETP.NE.AND UP1, UPT, UR4, 0x16, UPT ;  /* 0x000000160400788c */ /* 0x000fe2000bf25270 */
[----:B------:R-:W-:Y:S01]  /*4700*/  PLOP3.LUT P0, PT, PT, PT, UP0, 0x80, 0x8 ;  /* 0x000000000008781c */ /* 0x000fe20003f0f008 */
[----:B------:R-:W-:Y:S02]  /*4710*/  UIADD3 UR11, UPT, UPT, UR11, 0x1, URZ ;  /* 0x000000010b0b7890 */ /* 0x000fe4000fffe0ff */
[----:B------:R-:W-:Y:S02]  /*4720*/  USEL UR7, URZ, 0x1, UP1 ;  /* 0x00000001ff077887 */ /* 0x000fe40008800000 */
[----:B------:R-:W-:Y:S01]  /*4730*/  USEL UR10, UR4, URZ, UP1 ;  /* 0x000000ff040a7287 */ /* 0x000fe20008800000 */
[----:B------:R-:W-:Y:S01]  /*4740*/  UMOV UR9, 0xc0004010 ;  /* 0xc000401000097882 */ /* 0x000fe20000000000 */
[----:B------:R-:W-:Y:S02]  /*4750*/  UIADD3 UR12, UPT, UPT, UR12, -0x1, URZ ;  /* 0xffffffff0c0c7890 */ /* 0x000fe4000fffe0ff */
[----:B------:R-:W-:Y:S01]  /*4760*/  LOP3.LUT R2, R2, UR7, RZ, 0x3c, !PT ;  /* 0x0000000702027c12 */ /* 0x000fe2000f8e3cff */
[----:B------:R-:W-:Y:S01]  /*4770*/  @UP0 ULEA UR4, UR10, UR13, 0x3 ;  /* 0x0000000d0a040291 */ /* 0x000fe2000f8e18ff */
[----:B------:R-:W-:Y:S02]  /*4780*/  UMOV UR7, 0xc0004010 ;  /* 0xc000401000077882 */ /* 0x000fe40000000000 */
[----:B-1----:R-:W-:Y:S01]  /*4790*/  @P0 SHF.L.U32 R0, R2, 0x1f, RZ ;  /* 0x0000001f02000819 */ /* 0x002fe200000006ff */
[----:B------:R-:W-:Y:S05]  /*47a0*/  UISETP.NE.AND UP0, UPT, UR11, UR14, UPT ;  /* 0x0000000e0b00728c */ /* 0x000fea000bf05270 */
[----:B------:R2:W3:Y:S01]  /*47b0*/  @P0 SYNCS.PHASECHK.TRANS64.TRYWAIT P2, [UR4], R0 ;  /* 0x00000000ff0005a7 */ /* 0x0004e20008041104 */
[----:B------:R-:W-:Y:S02]  /*47c0*/  UIADD3 UR4, UPT, UPT, UR6, 0xb0, URZ ;  /* 0x000000b006047890 */ /* 0x000fe4000fffe0ff */
[----:B------:R-:W-:Y:S03]  /*47d0*/  ULEA UR6, UR5, UR17, 0x8 ;  /* 0x0000001105067291 */ /* 0x000fe6000f8e40ff */
[----:B------:R-:W-:Y:S06]  /*47e0*/  UMOV UR5, UR10 ;  /* 0x0000000a00057c82 */ /* 0x000fec0008000000 */
[----:B------:R2:W-:Y:S01]  /*47f0*/  UTCQMMA.2CTA gdesc[UR6], gdesc[UR8], tmem[UR15], tmem[UR22], idesc[UR23], UP2 ;  /* 0x00ff1608060075ea */ /* 0x0005e2000920030f */
[----:B------:R-:W-:Y:S01]  /*4800*/  UPLOP3.LUT UP2, UPT, UPT, UPT, UPT, 0x80, 0x8 ;  /* 0x000000000008789c */ /* 0x000fe20003f4f070 */
[----:B------:R2:W-:Y:S01]  /*4810*/  UTCBAR.2CTA.MULTICAST [UR4], URZ, UR16 ;  /* 0x000000ff040073e9 */ /* 0x0005e20008200810 */
[----:B------:R-:W-:Y:S09]  /*4820*/  BRA.U UP0, `(.L_x_92) ;  /* 0xfffffffd008c7547 */ /* 0x000ff2000b83ffff */
.L_x_89:
[----:B--2---:R-:W-:Y:S01]  /*4830*/  UIADD3 UR4, UPT, UPT, UR19, 0x1d0, URZ ;  /* 0x000001d013047890 */ /* 0x004fe2000fffe0ff */
[----:B------:R-:W-:-:S08]  /*4840*/  UMOV UR11, UR14 ;  /* 0x0000000e000b7c82 */ /* 0x000fd00008000000 */
[----:B------:R2:W-:Y:S01]  /*4850*/  UTCBAR.2CTA.MULTICAST [UR4], URZ, UR24 ;  /* 0x000000ff040073e9 */ /* 0x0005e20008200818 */
[----:B------:R-:W-:Y:S02]  /*4860*/  NOP ;  /* 0x0000000000007918 */ /* 0x000fe40000000000 */
.L_x_87:
[----:B--2---:R-:W-:Y:S01]  /*4870*/  UIADD3 UR4, UPT, UPT, UR20, 0x1, URZ ;  /* 0x0000000114047890 */ /* 0x004fe2000fffe0ff */
[----:B------:R-:W-:-:S03]  /*4880*/  ISETP.NE.AND P0, PT, R8, 0x2, PT ;  /* 0x000000020800780c */ /* 0x000fc60003f05270 */
[----:B------:R-:W-:Y:S01]  /*4890*/  UISETP.NE.AND UP0, UPT, UR4, 0x2, UPT ;  /* 0x000000020400788c */ /* 0x000fe2000bf05270 */
[----:B-1----:R-:W-:Y:S02]  /*48a0*/  SEL R0, RZ, 0x1, P0 ;  /* 0x00000001ff007807 */ /* 0x002fe40000000000 */
[----:B------:R-:W-:Y:S01]  /*48b0*/  SEL R8, R8, RZ, P0 ;  /* 0x000000ff08087207 */ /* 0x000fe20000000000 */
[----:B------:R-:W-:Y:S01]  /*48c0*/  USEL UR5, URZ, 0x1, UP0 ;  /* 0x00000001ff057887 */ /* 0x000fe20008000000 */
[----:B------:R-:W-:Y:S01]  /*48d0*/  LOP3.LUT R3, R3, R0, RZ, 0x3c, !PT ;  /* 0x0000000003037212 */ /* 0x000fe200078e3cff */
[----:B------:R-:W-:-:S04]  /*48e0*/  USEL UR20, UR4, URZ, UP0 ;  /* 0x000000ff04147287 */ /* 0x000fc80008000000 */
[----:B------:R-:W-:Y:S01]  /*48f0*/  LOP3.LUT R9, R9, UR5, RZ, 0x3c, !PT ;  /* 0x0000000509097c12 */ /* 0x000fe2000f8e3cff */
[----:B------:R-:W-:Y:S07]  /*4900*/  @P1 BRA `(.L_x_93) ;  /* 0xfffffff800c41947 */ /* 0x000fee000383ffff */
[----:B------:R-:W1:Y:S01]  /*4910*/  S2UR UR8, SR_CgaCtaId ;  /* 0x00000000000879c3 */ /* 0x000e620000008800 */
[----:B------:R-:W-:Y:S01]  /*4920*/  ELECT P0, URZ, PT ;  /* 0x0000000000ff782f */ /* 0x000fe20003800000 */
[----:B------:R-:W-:Y:S01]  /*4930*/  HFMA2 R0, -RZ, RZ, 0, 5.9604644775390625e-08 ;  /* 0x00000001ff007431 */ /* 0x000fe200000001ff */
[----:B------:R-:W-:-:S05]  /*4940*/  UMOV UR4, 0x40 ;  /* 0x0000004000047882 */ /* 0x000fca0000000000 */
[----:B------:R-:W-:Y:S01]  /*4950*/  UVIRTCOUNT.DEALLOC.SMPOOL 0x80 ;  /* 0x000000800000784c */ /* 0x000fe20000000000 */
[----:B------:R-:W-:Y:S02]  /*4960*/  UISETP.NE.AND UP0, UPT, UR27, URZ, UPT ;  /* 0x000000ff1b00728c */ /* 0x000fe4000bf05270 */
[----:B-1----:R-:W-:-:S09]  /*4970*/  ULEA UR8, UR8, UR4, 0x18 ;  /* 0x0000000408087291 */ /* 0x002fd2000f8ec0ff */
[----:B------:R1:W-:Y:S01]  /*4980*/  @P0 STS.U8 [UR8+0x1c], R0 ;  /* 0x00001c00ff000988 */ /* 0x0003e20008000008 */
[----:B------:R-:W-:Y:S05]  /*4990*/  BRA.U UP0, `(.L_x_94) ;  /* 0x0000000100587547 */ /* 0x000fea000b800000 */
[----:B------:R-:W-:Y:S01]  /*49a0*/  UIADD3 UR5, UPT, UPT, UR13, 0x1e0, URZ ;  /* 0x000001e00d057890 */ /* 0x000fe2000fffe0ff */
[----:B------:R-:W-:-:S03]  /*49b0*/  SHF.L.U32 R3, R9, 0x1f, RZ ;  /* 0x0000001f09037819 */ /* 0x000fc600000006ff */
[----:B------:R-:W-:-:S09]  /*49c0*/  ULEA UR4, UR20, UR5, 0x3 ;  /* 0x0000000514047291 */ /* 0x000fd2000f8e18ff */
[----:B------:R-:W2:Y:S02]  /*49d0*/  SYNCS.PHASECHK.TRANS64.TRYWAIT P0, [UR4], R3 ;  /* 0x00000003ff0075a7 */ /* 0x000ea40008001104 */
[----:B--2---:R-:W-:Y:S05]  /*49e0*/  @!P0 BRA `(.L_x_95) ;  /* 0x0000008800d88947 */ /* 0x004fea0003800000 */
.L_x_222:
[----:B------:R-:W-:-:S04]  /*49f0*/  UIADD3 UR4, UPT, UPT, UR20, 0x1, URZ ;  /* 0x0000000114047890 */ /* 0x000fc8000fffe0ff */
[----:B------:R-:W-:-:S04]  /*4a00*/  UISETP.NE.AND UP1, UPT, UR4, 0x2, UPT ;  /* 0x000000020400788c */ /* 0x000fc8000bf25270 */
[----:B------:R-:W-:Y:S02]  /*4a10*/  USEL UR6, URZ, 0x1, UP1 ;  /* 0x00000001ff067887 */ /* 0x000fe40008800000 */
[----:B------:R-:W-:-:S04]  /*4a20*/  USEL UR4, UR4, URZ, UP1 ;  /* 0x000000ff04047287 */ /* 0x000fc80008800000 */
[----:B------:R-:W-:Y:S01]  /*4a30*/  ULEA UR4, UR4, UR5, 0x3 ;  /* 0x0000000504047291 */ /* 0x000fe2000f8e18ff */
[----:B-1----:R-:W-:-:S04]  /*4a40*/  LOP3.LUT R3, R9, UR6, RZ, 0x3c, !PT ;  /* 0x0000000609037c12 */ /* 0x002fc8000f8e3cff */
[----:B------:R-:W-:Y:S01]  /*4a50*/  SHF.L.U32 R3, R3, 0x1f, RZ ;  /* 0x0000001f03037819 */ /* 0x000fe200000006ff */
[----:B------:R-:W-:-:S04]  /*4a60*/  IMAD.U32 R0, RZ, RZ, UR4 ;  /* 0x00000004ff007e24 */ /* 0x000fc8000f8e00ff */
[----:B------:R1:W2:Y:S03]  /*4a70*/  SYNCS.PHASECHK.TRANS64.TRYWAIT P0, [R0+URZ], R3 ;  /* 0x00000003000075a7 */ /* 0x0002a600080011ff */
[----:B--2---:R-:W-:Y:S05]  /*4a80*/  @!P0 NANOSLEEP.SYNCS 0x989680 ;  /* 0x009896800000895d */ /* 0x004fea0003900000 */
[----:B------:R-:W2:Y:S02]  /*4a90*/  @!P0 SYNCS.PHASECHK.TRANS64 P0, [R0+URZ], R3 ;  /* 0x00000003000085a7 */ /* 0x000ea400080010ff */
[----:B--2---:R-:W-:Y:S05]  /*4aa0*/  @P0 BRA `(.L_x_96) ;  /* 0x0000000000200947 */ /* 0x004fea0003800000 */
.L_x_97:
[----:B--2---:R2:W4:Y:S02]  /*4ab0*/  SYNCS.PHASECHK.TRANS64.TRYWAIT P0, [R0+URZ], R3 ;  /* 0x00000003000075a7 */ /* 0x00452400080011ff */
[----:B----4-:R-:W-:Y:S05]  /*4ac0*/  @!P0 NANOSLEEP.SYNCS 0x989680 ;  /* 0x009896800000895d */ /* 0x010fea0003900000 */
[----:B------:R-:W4:Y:S02]  /*4ad0*/  @!P0 SYNCS.PHASECHK.TRANS64 P0, [R0+URZ], R3 ;  /* 0x00000003000085a7 */ /* 0x000f2400080010ff */
[----:B----4-:R-:W-:Y:S05]  /*4ae0*/  @!P0 BRA `(.L_x_97) ;  /* 0xfffffffc00f08947 */ /* 0x010fea000383ffff */
[----:B------:R-:W-:Y:S05]  /*4af0*/  BRA `(.L_x_96) ;  /* 0x00000000000c7947 */ /* 0x000fea0003800000 */
.L_x_94:
[----:B------:R-:W-:-:S04]  /*4b00*/  UIADD3 UR4, UPT, UPT, UR13, 0x210, URZ ;  /* 0x000002100d047890 */ /* 0x000fc8000fffe0ff */
[----:B------:R-:W-:-:S09]  /*4b10*/  UPRMT UR4, UR28, 0x654, UR4 ;  /* 0x000006541c047896 */ /* 0x000fd20008000004 */
[----:B------:R-:W-:Y:S03]  /*4b20*/  SYNCS.ARRIVE.TRANS64.RED.A1T0 RZ, [UR4], RZ ;  /* 0x000000ffffff79a7 */ /* 0x000fe60008100404 */
.L_x_96:
[----:B-12---:R-:W-:Y:S01]  /*4b30*/  SHF.L.U32 R3, RZ, 0x1f, RZ ;  /* 0x0000001fff037819 */ /* 0x006fe200000006ff */
[----:B------:R-:W-:Y:S01]  /*4b40*/  UIADD3 UR4, UPT, UPT, UR13, 0x210, URZ ;  /* 0x000002100d047890 */ /* 0x000fe2000fffe0ff */
[----:B------:R-:W-:Y:S02]  /*4b50*/  PLOP3.LUT P0, PT, PT, PT, UP0, 0x80, 0x8 ;  /* 0x000000000008781c */ /* 0x000fe40003f0f008 */
[----:B------:R-:W1:Y:S02]  /*4b60*/  SYNCS.PHASECHK.TRANS64.TRYWAIT P1, [UR13+0x210], R3 ;  /* 0x00021003ff0075a7 */ /* 0x000e64000802110d */
[----:B-1----:R-:W-:Y:S09]  /*4b70*/  @!P1 BRA `(.L_x_98) ;  /* 0x00000088008c9947 */ /* 0x002ff20003800000 */
.L_x_224:
[----:B------:R-:W-:Y:S01]  /*4b80*/  @!UP0 UPRMT UR4, UR28, 0x654, UR4 ;  /* 0x000006541c048896 */ /* 0x000fe20008000004 */
[----:B------:R-:W-:Y:S01]  /*4b90*/  UMOV UR5, 0xffff ;  /* 0x0000ffff00057882 */ /* 0x000fe20000000000 */
[----:B------:R-:W-:-:S07]  /*4ba0*/  UMOV UR6, 0x1 ;  /* 0x0000000100067882 */ /* 0x000fce0000000000 */
[----:B------:R-:W-:Y:S01]  /*4bb0*/  @!P0 SYNCS.ARRIVE.TRANS64.RED.A1T0 RZ, [UR4], RZ ;  /* 0x000000ffffff89a7 */ /* 0x000fe20008100404 */
[----:B------:R-:W-:Y:S01]  /*4bc0*/  NOP ;  /* 0x0000000000007918 */ /* 0x000fe20000000000 */
[----:B-1----:R-:W1:Y:S01]  /*4bd0*/  LDS R0, [UR8+0x14] ;  /* 0x00001408ff007984 */ /* 0x002e620008000800 */
[----:B------:R-:W-:-:S04]  /*4be0*/  ULOP3.LUT UR4, UR26, 0xffff, URZ, 0xc0, !UPT ;  /* 0x0000ffff1a047892 */ /* 0x000fc8000f8ec0ff */
[----:B------:R-:W-:-:S04]  /*4bf0*/  USHF.R.U32.HI UR4, URZ, 0x5, UR4 ;  /* 0x00000005ff047899 */ /* 0x000fc80008011604 */
[----:B------:R-:W-:Y:S02]  /*4c00*/  USHF.L.U32 UR5, UR5, UR4, URZ ;  /* 0x0000000405057299 */ /* 0x000fe400080006ff */
[----:B------:R-:W-:-:S04]  /*4c10*/  USHF.L.U32 UR4, UR6, UR4, URZ ;  /* 0x0000000406047299 */ /* 0x000fc800080006ff */
[----:B-1----:R-:W-:-:S04]  /*4c20*/  LOP3.LUT R0, R0, UR5, RZ, 0xc0, !PT ;  /* 0x0000000500007c12 */ /* 0x002fc8000f8ec0ff */
[----:B------:R-:W-:-:S13]  /*4c30*/  ISETP.NE.AND P0, PT, R0, UR5, PT ;  /* 0x0000000500007c0c */ /* 0x000fda000bf05270 */
[----:B------:R-:W-:Y:S05]  /*4c40*/  @P0 BRA `(.L_x_99) ;  /* 0x0000000000580947 */ /* 0x000fea0003800000 */
[----:B------:R-:W1:Y:S02]  /*4c50*/  LDS R0, [UR8+0x18] ;  /* 0x00001808ff007984 */ /* 0x000e640008000800 */
[----:B-1----:R-:W-:-:S04]  /*4c60*/  LOP3.LUT R0, R0, UR4, RZ, 0xc0, !PT ;  /* 0x0000000400007c12 */ /* 0x002fc8000f8ec0ff */
[----:B------:R-:W-:-:S13]  /*4c70*/  ISETP.NE.AND P0, PT, R0, UR4, PT ;  /* 0x0000000400007c0c */ /* 0x000fda000bf05270 */
[----:B------:R-:W-:Y:S05]  /*4c80*/  @P0 BRA `(.L_x_100) ;  /* 0x00000000003c0947 */ /* 0x000fea0003800000 */
[----:B------:R-:W1:Y:S01]  /*4c90*/  S2R R2, SR_LANEID ;  /* 0x0000000000027919 */ /* 0x000e620000000000 */
[----:B------:R-:W-:Y:S01]  /*4ca0*/  ULOP3.LUT UR5, URZ, UR5, URZ, 0x33, !UPT ;  /* 0x00000005ff057292 */ /* 0x000fe2000f8e33ff */
[----:B------:R-:W-:Y:S01]  /*4cb0*/  LOP3.LUT R4, RZ, UR4, RZ, 0x33, !PT ;  /* 0x00000004ff047c12 */ /* 0x000fe2000f8e33ff */
[----:B------:R-:W-:Y:S02]  /*4cc0*/  VOTEU.ANY UR4, UPT, PT ;  /* 0x0000000000047886 */ /* 0x000fe400038e0100 */
[----:B------:R-:W-:Y:S01]  /*4cd0*/  UFLO.U32 UR4, UR4 ;  /* 0x00000004000472bd */ /* 0x000fe200080e0000 */
[----:B------:R-:W2:Y:S01]  /*4ce0*/  REDUX UR6, R4 ;  /* 0x00000000040673c4 */ /* 0x000ea20000000000 */
[----:B------:R-:W-:-:S06]  /*4cf0*/  IMAD.U32 R0, RZ, RZ, UR5 ;  /* 0x00000005ff007e24 */ /* 0x000fcc000f8e00ff */
[----:B------:R4:W-:Y:S01]  /*4d00*/  UTCATOMSWS.AND URZ, UR5 ;  /* 0x0000000500ff79e3 */ /* 0x0009e20008000000 */
[----:B------:R-:W3:Y:S01]  /*4d10*/  REDUX UR7, R0 ;  /* 0x00000000000773c4 */ /* 0x000ee20000000000 */
[----:B-1----:R-:W-:Y:S01]  /*4d20*/  ISETP.EQ.U32.AND P0, PT, R2, UR4, PT ;  /* 0x0000000402007c0c */ /* 0x002fe2000bf02070 */
[----:B--2---:R-:W-:Y:S01]  /*4d30*/  IMAD.U32 R2, RZ, RZ, UR6 ;  /* 0x00000006ff027e24 */ /* 0x004fe2000f8e00ff */
[----:B---3--:R-:W-:-:S11]  /*4d40*/  MOV R3, UR7 ;  /* 0x0000000700037c02 */ /* 0x008fd60008000f00 */
[----:B------:R4:W-:Y:S04]  /*4d50*/  @P0 ATOMS.AND RZ, [UR8+0x14], R3 ;  /* 0x00001403ffff098c */ /* 0x0009e8000a800008 */
[----:B------:R4:W-:Y:S01]  /*4d60*/  @P0 ATOMS.AND RZ, [UR8+0x18], R2 ;  /* 0x00001802ffff098c */ /* 0x0009e2000a800008 */
[----:B------:R-:W-:Y:S05]  /*4d70*/  BRA `(.L_x_101) ;  /* 0x0000000000147947 */ /* 0x000fea0003800000 */
.L_x_100:
[----:B------:R-:W-:Y:S02]  /*4d80*/  MOV R2, 0x4da0 ;  /* 0x00004da000027802 */ /* 0x000fe40000000f00 */
[----:B---3-5:R-:W-:Y:S05]  /*4d90*/  CALL.REL.NOINC `($__internal_0_$__cuda_sm10x_tcgen05_guardrail_trap_col_being_dealloced_not_returned_by_alloc) ;  /* 0x0000008c00687944 */ /* 0x028fea0003c00000 */
[----:B------:R-:W-:Y:S05]  /*4da0*/  BRA `(.L_x_101) ;  /* 0x0000000000087947 */ /* 0x000fea0003800000 */
.L_x_99:
[----:B------:R-:W-:Y:S02]  /*4db0*/  MOV R2, 0x4dd0 ;  /* 0x00004dd000027802 */ /* 0x000fe40000000f00 */
[----:B---3-5:R-:W-:Y:S05]  /*4dc0*/  CALL.REL.NOINC `($__internal_2_$__cuda_sm10x_tcgen05_guardrail_trap_unallocated_columns_being_dealloced) ;  /* 0x0000008c00747944 */ /* 0x028fea0003c00000 */
.L_x_101:
[----:B------:R-:W-:Y:S01]  /*4dd0*/  NOP ;  /* 0x0000000000007918 */ /* 0x000fe20000000000 */
[----:B----4-:R-:W-:Y:S05]  /*4de0*/  EXIT ;  /* 0x000000000000794d */ /* 0x010fea0003800000 */
.L_x_74:
[----:B------:R-:W-:-:S09]  /*4df0*/  UISETP.NE.OR UP0, UPT, UR17, 0x3, !UP3 ;  /* 0x000000031100788c */ /* 0x000fd2000df05670 */
[----:B------:R-:W-:Y:S05]  /*4e00*/  BRA.U UP0, `(.L_x_102) ;  /* 0x0000001100587547 */ /* 0x000fea000b800000 */
[----:B------:R-:W1:Y:S01]  /*4e10*/  LDCU UR31, c[0x0][0x370] ;  /* 0x00006e00ff1f77ac */ /* 0x000e620008000800 */
[----:B------:R-:W2:Y:S01]  /*4e20*/  LDC.64 R16, c[0x0][0x348] ;  /* 0x0000d200ff107b82 */ /* 0x000ea20000000a00 */
[----:B------:R-:W-:Y:S02]  /*4e30*/  HFMA2 R13, -RZ, RZ, 0, 0 ;  /* 0x00000000ff0d7431 */ /* 0x000fe400000001ff */
[----:B------:R-:W-:Y:S01]  /*4e40*/  IMAD.MOV.U32 R15, RZ, RZ, 0x1 ;  /* 0x00000001ff0f7424 */ /* 0x000fe200078e00ff */
[----:B------:R-:W1:Y:S01]  /*4e50*/  LDCU.128 UR48, c[0x0][0xb10] ;  /* 0x00016200ff3077ac */ /* 0x000e620008000c00 */
[----:B------:R-:W-:Y:S01]  /*4e60*/  IMAD.MOV.U32 R14, RZ, RZ, RZ ;  /* 0x000000ffff0e7224 */ /* 0x000fe200078e00ff */
[----:B------:R-:W-:Y:S01]  /*4e70*/  MOV R7, 0x2000 ;  /* 0x0000200000077802 */ /* 0x000fe20000000f00 */
[----:B------:R-:W3:Y:S01]  /*4e80*/  LDCU UR30, c[0x0][0x374] ;  /* 0x00006e80ff1e77ac */ /* 0x000ee20008000800 */
[----:B------:R-:W4:Y:S01]  /*4e90*/  LDC.64 R2, c[0x0][0x888] ;  /* 0x00022200ff027b82 */ /* 0x000f220000000a00 */
[----:B------:R-:W3:Y:S01]  /*4ea0*/  LDCU UR15, c[0x0][0xb0c] ;  /* 0x00016180ff0f77ac */ /* 0x000ee20008000800 */
[----:B------:R-:W2:Y:S06]  /*4eb0*/  LDCU UR40, c[0x0][0xb20] ;  /* 0x00016400ff2877ac */ /* 0x000eac0008000800 */
[----:B------:R-:W4:Y:S01]  /*4ec0*/  LDC.64 R4, c[0x0][0x890] ;  /* 0x00022400ff047b82 */ /* 0x000f220000000a00 */
[----:B------:R-:W2:Y:S01]  /*4ed0*/  LDCU UR4, c[0x0][0xb30] ;  /* 0x00016600ff0477ac */ /* 0x000ea20008000800 */
[----:B------:R-:W-:Y:S01]  /*4ee0*/  UMOV UR21, 0x400 ;  /* 0x0000040000157882 */ /* 0x000fe20000000000 */
[----:B-1----:R-:W-:-:S02]  /*4ef0*/  UIMAD.WIDE.U32 UR6, UR31, UR48, URZ ;  /* 0x000000301f0672a5 */ /* 0x002fc4000f8e00ff */
[----:B---3--:R-:W-:Y:S02]  /*4f00*/  UIMAD.WIDE.U32 UR8, UR30, UR51, URZ ;  /* 0x000000331e0872a5 */ /* 0x008fe4000f8e00ff */
[----:B------:R-:W-:Y:S02]  /*4f10*/  ULEA UR21, UR45, UR21, 0x18 ;  /* 0x000000152d157291 */ /* 0x000fe4000f8ec0ff */
[----:B------:R-:W-:Y:S02]  /*4f20*/  UPLOP3.LUT UP3, UPT, UPT, UPT, UPT, 0x40, 0x4 ;  /* 0x000000000004789c */ /* 0x000fe40003f6e870 */
[----:B------:R-:W-:Y:S01]  /*4f30*/  UIADD3 UR37, UPT, UPT, UR21, 0x178, URZ ;  /* 0x0000017815257890 */ /* 0x000fe2000fffe0ff */
[----:B------:R-:W-:Y:S01]  /*4f40*/  UMOV UR6, UR7 ;  /* 0x0000000700067c82 */ /* 0x000fe20008000000 */
[----:B------:R-:W-:Y:S01]  /*4f50*/  UMOV UR38, UR9 ;  /* 0x0000000900267c82 */ /* 0x000fe20008000000 */
[----:B------:R-:W-:Y:S02]  /*4f60*/  UISETP.GE.AND UP0, UPT, UR42, 0x1, UPT ;  /* 0x000000012a00788c */ /* 0x000fe4000bf06270 */
[----:B------:R-:W-:Y:S01]  /*4f70*/  UISETP.NE.AND UP4, UPT, UR42, 0x1, UPT ;  /* 0x000000012a00788c */ /* 0x000fe2000bf85270 */
[----:B------:R-:W1:Y:S01]  /*4f80*/  LDCU.64 UR22, c[0x0][0xb28] ;  /* 0x00016500ff1677ac */ /* 0x000e620008000a00 */
[----:B------:R-:W-:-:S02]  /*4f90*/  UISETP.NE.AND UP6, UPT, UR15, 0x1, UPT ;  /* 0x000000010f00788c */ /* 0x000fc4000bfc5270 */
[----:B------:R-:W-:Y:S02]  /*4fa0*/  UISETP.NE.AND UP5, UPT, UR50, 0x1, UPT ;  /* 0x000000013200788c */ /* 0x000fe4000bfa5270 */
[----:B------:R-:W-:Y:S02]  /*4fb0*/  UIADD3 UR33, UPT, UPT, UR21, 0x160, URZ ;  /* 0x0000016015217890 */ /* 0x000fe4000fffe0ff */
[----:B------:R-:W-:Y:S02]  /*4fc0*/  UIADD3 UR25, UPT, UPT, UR21, 0x168, URZ ;  /* 0x0000016815197890 */ /* 0x000fe4000fffe0ff */
[----:B------:R-:W-:Y:S02]  /*4fd0*/  UIADD3 UR17, UPT, UPT, UR21, 0x170, URZ ;  /* 0x0000017015117890 */ /* 0x000fe4000fffe0ff */
[----:B------:R-:W-:Y:S02]  /*4fe0*/  UPRMT UR37, UR45, 0x654, UR37 ;  /* 0x000006542d257896 */ /* 0x000fe40008000025 */
[----:B------:R-:W-:-:S02]  /*4ff0*/  USHF.R.U32.HI UR39, URZ, UR49, UR6 ;  /* 0x00000031ff277299 */ /* 0x000fc40008011606 */
[----:B--2---:R-:W-:Y:S02]  /*5000*/  USHF.R.U32.HI UR38, URZ, UR40, UR38 ;  /* 0x00000028ff267299 */ /* 0x004fe40008011626 */
[----:B------:R-:W-:-:S11]  /*5010*/  UISETP.NE.AND UP2, UPT, UR4, 0x1, UPT ;  /* 0x000000010400788c */ /* 0x000fd6000bf45270 */
.L_x_113:
[C---:B------:R-:W-:Y:S02]  /*5020*/  LEA R12, R14.reuse, UR21, 0x3 ;  /* 0x000000150e0c7c11 */ /* 0x040fe4000f8e18ff */
[----:B------:R-:W-:Y:S02]  /*5030*/  SHF.L.U32 R9, R13, 0x1f, RZ ;  /* 0x0000001f0d097819 */ /* 0x000fe400000006ff */
[----:B------:R-:W-:Y:S02]  /*5040*/  LEA R10, R14, UR21, 0x4 ;  /* 0x000000150e0a7c11 */ /* 0x000fe4000f8e20ff */
[----:B--2---:R-:W2:Y:S02]  /*5050*/  SYNCS.PHASECHK.TRANS64.TRYWAIT P0, [R12+URZ+0x1b0], R9 ;  /* 0x0001b0090c0075a7 */ /* 0x004ea400080011ff */
[----:B--2---:R-:W-:Y:S05]  /*5060*/  @!P0 BRA `(.L_x_103) ;  /* 0x0000008400688947 */ /* 0x004fea0003800000 */
.L_x_225:
[----:B--2---:R-:W2:Y:S01]  /*5070*/  LDS.128 R8, [R10+0x220] ;  /* 0x000220000a087984 */ /* 0x004ea20000000c00 */
[----:B------:R-:W-:Y:S01]  /*5080*/  UISETP.GE.AND UP0, UPT, UR42, 0x1, UPT ;  /* 0x000000012a00788c */ /* 0x000fe2000bf06270 */
[----:B------:R-:W-:Y:S01]  /*5090*/  @!PT LDS RZ, [RZ] ;  /* 0x00000000fffff984 */ /* 0x000fe20000000800 */
[----:B------:R-:W-:Y:S01]  /*50a0*/  @!PT LDS RZ, [RZ] ;  /* 0x00000000fffff984 */ /* 0x000fe20000000800 */
[----:B------:R-:W-:Y:S01]  /*50b0*/  @!PT LDS RZ, [RZ] ;  /* 0x00000000fffff984 */ /* 0x000fe20000000800 */
[----:B------:R-:W-:Y:S01]  /*50c0*/  @!PT LDS RZ, [RZ] ;  /* 0x00000000fffff984 */ /* 0x000fe20000000800 */
[----:B------:R3:W-:Y:S06]  /*50d0*/  MEMBAR.ALL.CTA ;  /* 0x0000000000007992 */ /* 0x0007ec0000008000 */
[----:B---3--:R-:W3:Y:S01]  /*50e0*/  FENCE.VIEW.ASYNC.S ;  /* 0x00000000000073c6 */ /* 0x008ee20000000000 */
[----:B--2---:R-:W-:Y:S11]  /*50f0*/  LOP3.LUT P0, RZ, R10, 0x1, RZ, 0xc0, !PT ;  /* 0x000000010aff7812 */ /* 0x004ff6000780c0ff */
[----:B------:R-:W-:Y:S02]  /*5100*/  @!UPT UIADD3 URZ, UPT, UPT, URZ, URZ, URZ ;  /* 0x000000fffffff290 */ /* 0x000fe4000fffe0ff */
[----:B---3--:R-:W-:Y:S01]  /*5110*/  VOTEU.ANY UP1, P0 ;  /* 0x0000000000ff7886 */ /* 0x008fe20000020100 */
[----:B------:R-:W-:Y:S11]  /*5120*/  PLOP3.LUT P0, PT, PT, PT, UP1, 0x80, 0x8 ;  /* 0x000000000008781c */ /* 0x000ff60003f0f018 */
[----:B------:R-:W-:Y:S02]  /*5130*/  @!UPT UIADD3 URZ, UPT, UPT, URZ, URZ, URZ ;  /* 0x000000fffffff290 */ /* 0x000fe4000fffe0ff */
[----:B------:R-:W-:Y:S02]  /*5140*/  @P0 SHF.R.U32.HI R0, RZ, 0x10, R9 ;  /* 0x00000010ff000819 */ /* 0x000fe40000011609 */
[----:B------:R-:W-:Y:S02]  /*5150*/  @P0 MOV R6, R8 ;  /* 0x0000000800060202 */ /* 0x000fe40000000f00 */
[----:B------:R-:W-:Y:S01]  /*5160*/  @P0 R2UR UR4, R0 ;  /* 0x00000000000402ca */ /* 0x000fe200000e0000 */
[----:B------:R-:W-:Y:S01]  /*5170*/  VIADD R0, R12, 0x1c0 ;  /* 0x000001c00c007836 */ /* 0x000fe20000000000 */
[----:B------:R-:W-:Y:S02]  /*5180*/  @P0 LOP3.LUT R8, R9, 0xffff, RZ, 0xc0, !PT ;  /* 0x0000ffff09080812 */ /* 0x000fe400078ec0ff */
[----:B------:R-:W-:Y:S02]  /*5190*/  @P0 R2UR UR6, R6 ;  /* 0x00000000060602ca */ /* 0x000fe400000e0000 */
[----:B------:R-:W-:Y:S02]  /*51a0*/  PRMT R0, RZ, 0x654, R0 ;  /* 0x00000654ff007816 */ /* 0x000fe40000000000 */
[----:B------:R-:W-:Y:S02]  /*51b0*/  @P0 R2UR UR5, R8 ;  /* 0x00000000080502ca */ /* 0x000fe400000e0000 */
[----:B------:R2:W-:Y:S03]  /*51c0*/  SYNCS.ARRIVE.TRANS64.RED.A1T0 RZ, [R0+URZ], RZ ;  /* 0x000000ff00ff79a7 */ /* 0x0005e600081004ff */
[----:B------:R-:W-:Y:S04]  /*51d0*/  @UP1 UMOV UR29, UR4 ;  /* 0x00000004001d1c82 */ /* 0x000fe80008000000 */
[----:B------:R-:W-:Y:S04]  /*51e0*/  @UP1 UMOV UR14, UR6 ;  /* 0x00000006000e1c82 */ /* 0x000fe80008000000 */
[----:B------:R-:W-:Y:S01]  /*51f0*/  @UP1 UMOV UR13, UR5 ;  /* 0x00000005000d1c82 */ /* 0x000fe20008000000 */
[----:B------:R-:W-:Y:S05]  /*5200*/  BRA.U !UP0, `(.L_x_104) ;  /* 0x0000000108a47547 */ /* 0x000fea000b800000 */
[----:B------:R-:W-:Y:S02]  /*5210*/  UIMAD.WIDE.U32 UR18, UR13, UR51, URZ ;  /* 0x000000330d1272a5 */ /* 0x000fe4000f8e00ff */
[----:B------:R-:W-:Y:S02]  /*5220*/  UIMAD.WIDE.U32 UR26, UR14, UR48, URZ ;  /* 0x000000300e1a72a5 */ /* 0x000fe4000f8e00ff */
[----:B------:R-:W-:Y:S02]  /*5230*/  USEL UR4, UR30, UR38, !UP5 ;  /* 0x000000261e047287 */ /* 0x000fe4000e800000 */
[----:B------:R-:W-:Y:S02]  /*5240*/  USEL UR7, UR31, UR39, !UP6 ;  /* 0x000000271f077287 */ /* 0x000fe4000f000000 */
[----:B-1----:R-:W-:Y:S02]  /*5250*/  UIMAD.WIDE.U32 UR8, UR4, UR22, URZ ;  /* 0x00000016040872a5 */ /* 0x002fe4000f8e00ff */
[----:B------:R-:W-:Y:S01]  /*5260*/  UIMAD.WIDE.U32 UR10, UR7, UR22, URZ ;  /* 0x00000016070a72a5 */ /* 0x000fe2000f8e00ff */
[----:B------:R-:W-:Y:S02]  /*5270*/  UMOV UR5, UR19 ;  /* 0x0000001300057c82 */ /* 0x000fe40008000000 */
[----:B------:R-:W-:Y:S03]  /*5280*/  USHF.R.U32.HI UR6, URZ, UR40, UR5 ;  /* 0x00000028ff067299 */ /* 0x000fe60008011605 */
[----:B------:R-:W-:Y:S01]  /*5290*/  UMOV UR5, UR27 ;  /* 0x0000001b00057c82 */ /* 0x000fe20008000000 */
[----:B------:R-:W-:Y:S02]  /*52a0*/  USEL UR6, UR13, UR6, !UP5 ;  /* 0x000000060d067287 */ /* 0x000fe4000e800000 */
[----:B------:R-:W-:Y:S03]  /*52b0*/  USHF.R.U32.HI UR12, URZ, UR49, UR5 ;  /* 0x00000031ff0c7299 */ /* 0x000fe60008011605 */
[----:B------:R-:W-:Y:S02]  /*52c0*/  UMOV UR5, UR9 ;  /* 0x0000000900057c82 */ /* 0x000fe40008000000 */
[----:B------:R-:W-:Y:S03]  /*52d0*/  @UP4 USHF.R.U32.HI UR4, URZ, UR23, UR5 ;  /* 0x00000017ff044299 */ /* 0x000fe60008011605 */
[----:B------:R-:W-:Y:S01]  /*52e0*/  UMOV UR5, UR11 ;  /* 0x0000000b00057c82 */ /* 0x000fe20008000000 */
[----:B------:R-:W-:Y:S02]  /*52f0*/  UIMAD UR4, UR42, UR4, URZ ;  /* 0x000000042a0472a4 */ /* 0x000fe4000f8e02ff */
[----:B------:R-:W-:Y:S02]  /*5300*/  @UP4 USHF.R.U32.HI UR7, URZ, UR23, UR5 ;  /* 0x00000017ff074299 */ /* 0x000fe40008011605 */
[----:B------:R-:W-:Y:S02]  /*5310*/  UIMAD.WIDE.U32 UR10, UR6, UR22, URZ ;  /* 0x00000016060a72a5 */ /* 0x000fe4000f8e00ff */
[----:B------:R-:W-:Y:S02]  /*5320*/  USEL UR5, UR14, UR12, !UP6 ;  /* 0x0000000c0e057287 */ /* 0x000fe4000f000000 */
[----:B------:R-:W-:Y:S02]  /*5330*/  UIMAD UR8, UR42, UR7, URZ ;  /* 0x000000072a0872a4 */ /* 0x000fe4000f8e02ff */
[----:B------:R-:W-:Y:S03]  /*5340*/  UISETP.GE.AND UP0, UPT, UR6, UR4, UPT ;  /* 0x000000040600728c */ /* 0x000fe6000bf06270 */
[----:B------:R-:W-:Y:S01]  /*5350*/  UMOV UR4, UR11 ;  /* 0x0000000b00047c82 */ /* 0x000fe20008000000 */
[----:B------:R-:W-:Y:S02]  /*5360*/  UISETP.GE.OR UP0, UPT, UR5, UR8, UP0 ;  /* 0x000000080500728c */ /* 0x000fe40008706670 */
[----:B------:R-:W-:Y:S02]  /*5370*/  USHF.R.U32.HI UR4, URZ, UR23, UR4 ;  /* 0x00000017ff047299 */ /* 0x000fe40008011604 */
[----:B------:R-:W-:Y:S02]  /*5380*/  UIMAD.WIDE.U32 UR8, UR5, UR22, URZ ;  /* 0x00000016050872a5 */ /* 0x000fe4000f8e00ff */
[----:B------:R-:W-:Y:S04]  /*5390*/  USEL UR10, UR6, UR4, !UP4 ;  /* 0x00000004060a7287 */ /* 0x000fe8000e000000 */
[----:B------:R-:W-:Y:S01]  /*53a0*/  UIADD3 UR11, UPT, UPT, -UR10, URZ, URZ ;  /* 0x000000ff0a0b7290 */ /* 0x000fe2000fffe1ff */
[----:B------:R-:W-:Y:S02]  /*53b0*/  @!UP0 UMOV UR4, UR9 ;  /* 0x0000000900048c82 */ /* 0x000fe40008000000 */
[----:B------:R-:W-:Y:S02]  /*53c0*/  @!UP0 USHF.R.U32.HI UR4, URZ, UR23, UR4 ;  /* 0x00000017ff048299 */ /* 0x000fe40008011604 */
[----:B------:R-:W-:Y:S02]  /*53d0*/  UIMAD UR8, UR42, UR11, UR6 ;  /* 0x0000000b2a0872a4 */ /* 0x000fe4000f8e0206 */
[----:B------:R-:W-:Y:S04]  /*53e0*/  @!UP0 USEL UR4, UR5, UR4, !UP4 ;  /* 0x0000000405048287 */ /* 0x000fe8000e000000 */
[----:B------:R-:W-:Y:S02]  /*53f0*/  @!UP0 UIMAD UR8, UR7, UR8, UR4 ;  /* 0x00000008070882a4 */ /* 0x000fe4000f8e0204 */
[----:B------:R-:W-:Y:S02]  /*5400*/  @!UP0 UIADD3 UR9, UPT, UPT, UR10, -UR4, URZ ;  /* 0x800000040a098290 */ /* 0x000fe4000fffe0ff */
[----:B------:R-:W-:Y:S02]  /*5410*/  UIADD3 UR4, UPT, UPT, -UR5, URZ, URZ ;  /* 0x000000ff05047290 */ /* 0x000fe4000fffe1ff */
[----:B------:R-:W-:Y:S02]  /*5420*/  UIADD3 UR7, UPT, UPT, -UR6, URZ, URZ ;  /* 0x000000ff06077290 */ /* 0x000fe4000fffe1ff */
[----:B------:R-:W-:Y:S02]  /*5430*/  @!UP0 UIMAD UR6, UR9, UR42, UR5 ;  /* 0x0000002a090682a4 */ /* 0x000fe4000f8e0205 */
[----:B------:R-:W-:Y:S02]  /*5440*/  UIMAD UR14, UR15, UR4, UR14 ;  /* 0x000000040f0e72a4 */ /* 0x000fe4000f8e020e */
[----:B------:R-:W-:Y:S01]  /*5450*/  UIMAD UR13, UR50, UR7, UR13 ;  /* 0x00000007320d72a4 */ /* 0x000fe2000f8e020d */
[----:B------:R-:W-:Y:S02]  /*5460*/  @!UP0 UMOV UR5, UR8 ;  /* 0x0000000800058c82 */ /* 0x000fe40008000000 */
[----:B------:R-:W-:Y:S02]  /*5470*/  UIMAD UR14, UR5, UR15, UR14 ;  /* 0x0000000f050e72a4 */ /* 0x000fe4000f8e020e */
[----:B------:R-:W-:Y:S11]  /*5480*/  UIMAD UR13, UR6, UR50, UR13 ;  /* 0x00000032060d72a4 */ /* 0x000ff6000f8e020d */
[----:B------:R-:W-:Y:S01]  /*5490*/  @!UPT UIADD3 URZ, UPT, UPT, URZ, URZ, URZ ;  /* 0x000000fffffff290 */ /* 0x000fe2000fffe0ff */
.L_x_104:
[----:B------:R-:W3:Y:S01]  /*54a0*/  @!UP2 LDCU.128 UR8, c[0x0][0xb10] ;  /* 0x00016200ff08a7ac */ /* 0x000ee20008000c00 */
[C---:B----4-:R-:W-:Y:S02]  /*54b0*/  ISETP.NE.U32.AND P1, PT, R4.reuse, RZ, PT ;  /* 0x000000ff0400720c */ /* 0x050fe40003f25070 */
[----:B------:R-:W-:Y:S02]  /*54c0*/  ISETP.NE.U32.AND P0, PT, R4, RZ, PT ;  /* 0x000000ff0400720c */ /* 0x000fe40003f05070 */
[C---:B------:R-:W-:Y:S02]  /*54d0*/  ISETP.NE.AND.EX P1, PT, R5.reuse, RZ, PT, P1 ;  /* 0x000000ff0500720c */ /* 0x040fe40003f25310 */
[----:B------:R-:W-:Y:S01]  /*54e0*/  ISETP.NE.AND.EX P0, PT, R5, RZ, PT, P0 ;  /* 0x000000ff0500720c */ /* 0x000fe20003f05300 */
[----:B------:R-:W4:Y:S01]  /*54f0*/  @!UP2 LDCU UR5, c[0x0][0xb0c] ;  /* 0x00016180ff05a7ac */ /* 0x000f220008000800 */
[----:B------:R-:W-:Y:S01]  /*5500*/  SHF.L.U32 R9, R15, 0x1f, RZ ;  /* 0x0000001f0f097819 */ /* 0x000fe200000006ff */
[----:B------:R-:W-:Y:S02]  /*5510*/  USHF.L.U32 UR35, UR16, 0x7, URZ ;  /* 0x0000000710237899 */ /* 0x000fe400080006ff */
[----:B------:R-:W-:Y:S02]  /*5520*/  USHF.L.U32 UR34, UR20, 0x8, URZ ;  /* 0x0000000814227899 */ /* 0x000fe400080006ff */
[----:B---3--:R-:W-:Y:S07]  /*5530*/  UIMAD.WIDE.U32 UR6, UR14, UR8, URZ ;  /* 0x000000080e0672a5 */ /* 0x008fee000f8e00ff */
[----:B------:R-:W-:Y:S01]  /*5540*/  @!UP2 UMOV UR4, UR7 ;  /* 0x000000070004ac82 */ /* 0x000fe20008000000 */
[----:B----4-:R-:W-:Y:S02]  /*5550*/  @!UP2 UISETP.NE.AND UP0, UPT, UR5, 0x1, UPT ;  /* 0x000000010500a88c */ /* 0x010fe4000bf05270 */
[----:B------:R-:W-:Y:S02]  /*5560*/  @!UP2 USHF.R.U32.HI UR4, URZ, UR9, UR4 ;  /* 0x00000009ff04a299 */ /* 0x000fe40008011604 */
[----:B------:R-:W-:Y:S02]  /*5570*/  UIMAD.WIDE.U32 UR6, UR13, UR11, URZ ;  /* 0x0000000b0d0672a5 */ /* 0x000fe4000f8e00ff */
[----:B------:R-:W-:Y:S02]  /*5580*/  @!UP2 USEL UR8, UR14, UR4, !UP0 ;  /* 0x000000040e08a287 */ /* 0x000fe4000c000000 */
[----:B------:R-:W-:Y:S03]  /*5590*/  @!UP2 UISETP.NE.AND UP0, UPT, UR10, 0x1, UPT ;  /* 0x000000010a00a88c */ /* 0x000fe6000bf05270 */
[----:B------:R-:W-:Y:S02]  /*55a0*/  @!UP2 UMOV UR6, UR7 ;  /* 0x000000070006ac82 */ /* 0x000fe40008000000 */
[----:B------:R-:W3:Y:S02]  /*55b0*/  @!UP2 LDCU UR4, c[0x0][0xb20] ;  /* 0x00016400ff04a7ac */ /* 0x000ee40008000800 */
[----:B---3--:R-:W-:Y:S04]  /*55c0*/  @!UP2 USHF.R.U32.HI UR6, URZ, UR4, UR6 ;  /* 0x00000004ff06a299 */ /* 0x008fe80008011606 */
[----:B------:R-:W-:Y:S04]  /*55d0*/  @!UP2 USEL UR6, UR13, UR6, !UP0 ;  /* 0x000000060d06a287 */ /* 0x000fe8000c000000 */
[----:B------:R-:W-:Y:S02]  /*55e0*/  @!UP2 UIADD3 UR4, UPT, UPT, -UR8, UR6, URZ ;  /* 0x000000060804a290 */ /* 0x000fe4000fffe1ff */
[----:B------:R-:W-:Y:S02]  /*55f0*/  @!UP2 UIADD3 UR6, UPT, UPT, UR8, -UR6, URZ ;  /* 0x800000060806a290 */ /* 0x000fe4000fffe0ff */
[----:B------:R-:W-:Y:S02]  /*5600*/  @!UP2 UIMAD UR14, UR4, UR5, UR14 ;  /* 0x00000005040ea2a4 */ /* 0x000fe4000f8e020e */
[----:B------:R-:W-:Y:S01]  /*5610*/  @!UP2 UIMAD UR13, UR6, UR10, UR13 ;  /* 0x0000000a060da2a4 */ /* 0x000fe2000f8e020d */
[----:B------:R-:W-:Y:S11]  /*5620*/  BRA.U UP3, `(.L_x_105) ;  /* 0x0000000103107547 */ /* 0x000ff6000b800000 */
[----:B--2---:R-:W-:Y:S04]  /*5630*/  MOV R0, UR41 ;  /* 0x0000002900007c02 */ /* 0x004fe80008000f00 */
[----:B------:R-:W-:Y:S04]  /*5640*/  SHF.L.U32 R11, R0, 0x1f, RZ ;  /* 0x0000001f000b7819 */ /* 0x000fe800000006ff */
[----:B------:R-:W2:Y:S02]  /*5650*/  SYNCS.PHASECHK.TRANS64.TRYWAIT P2, [UR21+0x1a8], R11 ;  /* 0x0001a80bff0075a7 */ /* 0x000ea40008041115 */
[----:B--2---:R-:W-:Y:S05]  /*5660*/  @!P2 BRA `(.L_x_106) ;  /* 0x0000007c00fca947 */ /* 0x004fea0003800000 */
.L_x_105:
[----:B------:R-:W-:Y:S05]  /*5670*/  @!P1 BRA `(.L_x_107) ;  /* 0x0000000000309947 */ /* 0x000fea0003800000 */
[----:B------:R-:W-:Y:S01]  /*5680*/  ISETP.NE.U32.AND P1, PT, R2, RZ, PT ;  /* 0x000000ff0200720c */ /* 0x000fe20003f25070 */
[----:B------:R-:W3:Y:S01]  /*5690*/  LDCU.64 UR4, c[0x0][0x358] ;  /* 0x00006b00ff0477ac */ /* 0x000ee20008000a00 */
[----:B------:R-:W-:Y:S02]  /*56a0*/  IMAD.MOV.U32 R158, RZ, RZ, 0x1 ;  /* 0x00000001ff9e7424 */ /* 0x000fe400078e00ff */
[----:B------:R-:W-:Y:S11]  /*56b0*/  ISETP.NE.AND.EX P1, PT, R3, RZ, PT, P1 ;  /* 0x000000ff0300720c */ /* 0x000ff60003f25310 */
[----:B------:R-:W-:Y:S02]  /*56c0*/  @!UPT UIADD3 URZ, UPT, UPT, URZ, URZ, URZ ;  /* 0x000000fffffff290 */ /* 0x000fe4000fffe0ff */
[----:B--2---:R-:W2:Y:S01]  /*56d0*/  @P1 LDC.64 R10, c[0x0][0x888] ;  /* 0x00022200ff0a1b82 */ /* 0x004ea20000000a00 */
[----:B------:R-:W-:Y:S04]  /*56e0*/  @P1 IMAD R0, R4, UR36, RZ ;  /* 0x0000002404001c24 */ /* 0x000fe8000f8e02ff */
[----:B--2---:R-:W-:Y:S04]  /*56f0*/  @P1 IMAD.WIDE R10, R0, 0x4, R10 ;  /* 0x00000004000a1825 */ /* 0x004fe800078e020a */
[----:B------:R-:W-:Y:S01]  /*5700*/  HFMA2 R0, -RZ, RZ, 0, 5.9604644775390625e-08 ;  /* 0x00000001ff007431 */ /* 0x000fe200000001ff */
[----:B---3-5:R3:W5:Y:S04]  /*5710*/  @P1 LDG.E R73, desc[UR4][R10.64] ;  /* 0x000000040a491981 */ /* 0x028768000c1e1900 */
[----:B------:R-:W-:Y:S01]  /*5720*/  @!P1 PRMT R158, R0, 0x7610, R158 ;  /* 0x00007610009e9816 */ /* 0x000fe2000000009e */
[----:B---3--:R-:W4:Y:S06]  /*5730*/  @!P1 LDC R73, c[0x0][0x880] ;  /* 0x00022000ff499b82 */ /* 0x008f2c0000000800 */
.L_x_107:
[----:B----45:R-:W-:Y:S01]  /*5740*/  @!P0 FSETP.EQ.AND P1, PT, R73, RZ, PT ;  /* 0x000000ff4900820b */ /* 0x030fe20003f22000 */
[----:B------:R-:W-:Y:S01]  /*5750*/  @!UPT UIADD3 URZ, UPT, UPT, URZ, URZ, URZ ;  /* 0x000000fffffff290 */ /* 0x000fe2000fffe0ff */
[----:B------:R-:W-:Y:S11]  /*5760*/  @!P0 BRA `(.L_x_108) ;  /* 0x0000000000188947 */ /* 0x000ff60003800000 */
[----:B------:R-:W-:Y:S02]  /*5770*/  LOP3.LUT P0, RZ, R158, 0xff, RZ, 0xc0, !PT ;  /* 0x000000ff9eff7812 */ /* 0x000fe4000780c0ff */
[----:B------:R-:W-:Y:S04]  /*5780*/  ISETP.NE.U32.AND P1, PT, R2, RZ, PT ;  /* 0x000000ff0200720c */ /* 0x000fe80003f25070 */
[----:B------:R-:W-:Y:S04]  /*5790*/  ISETP.NE.AND.EX P1, PT, R3, RZ, PT, P1 ;  /* 0x000000ff0300720c */ /* 0x000fe80003f25310 */
[----:B------:R-:W-:Y:S03]  /*57a0*/  PLOP3.LUT P1, PT, P1, PT, PT, 0x8, 0x80 ;  /* 0x000000000080781c */ /* 0x000fe60000f2e170 */
[----:B------:R-:W-:Y:S11]  /*57b0*/  @P0 FSETP.EQ.AND P1, PT, R73, RZ, PT ;  /* 0x000000ff4900020b */ /* 0x000ff60003f22000 */
[----:B------:R-:W-:Y:S02]  /*57c0*/  @!UPT UIADD3 URZ, UPT, UPT, URZ, URZ, URZ ;  /* 0x000000fffffff290 */ /* 0x000fe4000fffe0ff */
.L_x_108:
[----:B------:R-:W3:Y:S01]  /*57d0*/  SYNCS.PHASECHK.TRANS64.TRYWAIT P2, [UR21+0x180], R9 ;  /* 0x00018009ff0075a7 */ /* 0x000ee20008041115 */
[----:B------:R-:W-:Y:S04]  /*57e0*/  ELECT P0, URZ, PT ;  /* 0x0000000000ff782f */ /* 0x000fe80003800000 */
[----:B------:R-:W-:Y:S11]  /*57f0*/  PLOP3.LUT P1, PT, P1, P0, PT, 0xf2, 0x2f ;  /* 0x00000000002f781c */ /* 0x000ff60000f21e72 */
[----:B------:R-:W-:Y:S02]  /*5800*/  @!UPT UIADD3 URZ, UPT, UPT, URZ, URZ, URZ ;  /* 0x000000fffffff290 */ /* 0x000fe4000fffe0ff */
[----:B------:R-:W-:Y:S05]  /*5810*/  @!P1 IADD3 R8, P0, PT, R16, 0x580, RZ ;  /* 0x0000058010089810 */ /* 0x000fea0007f1e0ff */
[----:B------:R-:W-:Y:S01]  /*5820*/  @!P1 IMAD.X R6, RZ, RZ, R17, P0 ;  /* 0x000000ffff069224 */ /* 0x000fe200000e0611 */
[----:B---3--:R-:W-:Y:S07]  /*5830*/  @!P2 BRA `(.L_x_109) ;  /* 0x0000007c00a0a947 */ /* 0x008fee0003800000 */
.L_x_228:
[----:B------:R-:W-:Y:S01]  /*5840*/  @!P1 R2UR UR5, R8 ;  /* 0x00000000080592ca */ /* 0x000fe200000e0000 */
[----:B------:R-:W-:Y:S01]  /*5850*/  VOTEU.ALL UP0, P1 ;  /* 0x0000000000ff7886 */ /* 0x000fe20000800000 */
[----:B------:R-:W-:Y:S01]  /*5860*/  @!P1 R2UR UR4, R6 ;  /* 0x00000000060492ca */ /* 0x000fe200000e0000 */
[----:B--2---:R-:W-:Y:S01]  /*5870*/  @!P1 IMAD.MOV.U32 R0, RZ, RZ, 0x2000 ;  /* 0x00002000ff009424 */ /* 0x004fe200078e00ff */
[----:B------:R-:W-:Y:S01]  /*5880*/  UMOV UR8, 0x0 ;  /* 0x0000000000087882 */ /* 0x000fe20000000000 */
[----:B------:R-:W-:Y:S01]  /*5890*/  UMOV UR9, 0x10000000 ;  /* 0x1000000000097882 */ /* 0x000fe20000000000 */
[----:B------:R-:W-:Y:S01]  /*58a0*/  @!UP0 UIADD3 UR32, UPT, UPT, UR21, 0x400, URZ ;  /* 0x0000040015208890 */ /* 0x000fe2000fffe0ff */
[----:B------:R-:W-:Y:S01]  /*58b0*/  @!P1 IADD3 R8, P0, PT, R16, 0x580, RZ ;  /* 0x0000058010089810 */ /* 0x000fe20007f1e0ff */
[----:B------:R-:W-:Y:S01]  /*58c0*/  VOTEU.ALL UP0, P1 ;  /* 0x0000000000ff7886 */ /* 0x000fe20000800000 */
[----:B------:R-:W-:Y:S03]  /*58d0*/  UPRMT UR6, UR45, 0x654, UR33 ;  /* 0x000006542d067896 */ /* 0x000fe60008000021 */
[----:B------:R-:W-:Y:S02]  /*58e0*/  @!P1 IMAD.X R6, RZ, RZ, R17, P0 ;  /* 0x000000ffff069224 */ /* 0x000fe400000e0611 */
[----:B------:R-:W-:Y:S02]  /*58f0*/  IMAD.U32 R10, RZ, RZ, UR5 ;  /* 0x00000005ff0a7e24 */ /* 0x000fe4000f8e00ff */
[----:B------:R-:W-:Y:S03]  /*5900*/  IMAD.U32 R11, RZ, RZ, UR4 ;  /* 0x00000004ff0b7e24 */ /* 0x000fe6000f8e00ff */
[----:B------:R-:W-:Y:S02]  /*5910*/  @!P1 R2UR UR4, R10 ;  /* 0x000000000a0492ca */ /* 0x000fe400000e0000 */
[----:B------:R-:W-:Y:S11]  /*5920*/  @!P1 R2UR UR5, R11 ;  /* 0x000000000b0592ca */ /* 0x000ff600000e0000 */
[----:B------:R-:W-:Y:S02]  /*5930*/  @!UPT UIADD3 URZ, UPT, UPT, URZ, URZ, URZ ;  /* 0x000000fffffff290 */ /* 0x000fe4000fffe0ff */
[----:B------:R2:W-:Y:S01]  /*5940*/  @!UP0 UTMALDG.3D [UR32], [UR4], desc[UR8] ;  /* 0x00000820040085b4 */ /* 0x0005e20008011000 */
[----:B------:R2:W-:Y:S01]  /*5950*/  @!P1 SYNCS.ARRIVE.TRANS64.RED.A0TR RZ, [UR21+0x160], R0 ;  /* 0x00016000ffff99a7 */ /* 0x0005e20008300415 */
[----:B------:R-:W-:Y:S01]  /*5960*/  SYNCS.ARRIVE.TRANS64.RED.A1T0 RZ, [UR6], RZ ;  /* 0x000000ffffff79a7 */ /* 0x000fe20008100406 */
[----:B------:R-:W3:Y:S02]  /*5970*/  SYNCS.PHASECHK.TRANS64.TRYWAIT P2, [UR21+0x188], R9 ;  /* 0x00018809ff0075a7 */ /* 0x000ee40008041115 */
[----:B--23--:R-:W-:Y:S05]  /*5980*/  @!P2 BRA `(.L_x_110) ;  /* 0x0000007c0064a947 */ /* 0x00cfea0003800000 */
.L_x_230:
        /* <DEDUP_REMOVED lines=8> */
[----:B------:R-:W-:Y:S01]  /*5a10*/  @!UP0 UIADD3 UR24, UPT, UPT, UR21, 0x2400, URZ ;  /* 0x0000240015188890 */ /* 0x000fe2000fffe0ff */
[----:B------:R-:W-:Y:S01]  /*5a20*/  VOTEU.ALL UP0, P1 ;  /* 0x0000000000ff7886 */ /* 0x000fe20000800000 */
[----:B------:R-:W-:Y:S01]  /*5a30*/  UMOV UR27, UR35 ;  /* 0x00000023001b7c82 */ /* 0x000fe20008000000 */
[----:B------:R-:W-:Y:S02]  /*5a40*/  UMOV UR28, UR36 ;  /* 0x00000024001c7c82 */ /* 0x000fe40008000000 */
[----:B------:R-:W-:Y:S01]  /*5a50*/  IMAD.U32 R10, RZ, RZ, UR5 ;  /* 0x00000005ff0a7e24 */ /* 0x000fe2000f8e00ff */
[----:B------:R-:W-:Y:S01]  /*5a60*/  UPRMT UR6, UR45, 0x654, UR25 ;  /* 0x000006542d067896 */ /* 0x000fe20008000019 */
[----:B------:R-:W-:Y:S02]  /*5a70*/  IMAD.U32 R11, RZ, RZ, UR4 ;  /* 0x00000004ff0b7e24 */ /* 0x000fe4000f8e00ff */
[----:B------:R-:W-:Y:S01]  /*5a80*/  @!P1 IMAD.X R6, RZ, RZ, R17, P0 ;  /* 0x000000ffff069224 */ /* 0x000fe200000e0611 */
        /* <DEDUP_REMOVED lines=8> */
.L_x_232:
[----:B------:R-:W-:Y:S01]  /*5b10*/  @!P1 R2UR UR5, R8 ;  /* 0x00000000080592ca */ /* 0x000fe200000e0000 */
[----:B------:R-:W-:Y:S01]  /*5b20*/  VOTEU.ALL UP0, P1 ;  /* 0x0000000000ff7886 */ /* 0x000fe20000800000 */
[----:B------:R-:W-:Y:S01]  /*5b30*/  @!P1 R2UR UR4, R6 ;  /* 0x00000000060492ca */ /* 0x000fe200000e0000 */
[----:B--2---:R-:W-:Y:S01]  /*5b40*/  @!P1 IMAD.MOV.U32 R0, RZ, RZ, 0x2000 ;  /* 0x00002000ff009424 */ /* 0x004fe200078e00ff */
[----:B------:R-:W-:Y:S01]  /*5b50*/  UMOV UR8, 0x0 ;  /* 0x0000000000087882 */ /* 0x000fe20000000000 */
[----:B------:R-:W-:Y:S01]  /*5b60*/  UMOV UR9, 0x10000000 ;  /* 0x1000000000097882 */ /* 0x000fe20000000000 */
[----:B------:R-:W-:Y:S01]  /*5b70*/  @!UP0 UIADD3 UR18, UPT, UPT, UR34, 0x80, URZ ;  /* 0x0000008022128890 */ /* 0x000fe2000fffe0ff */
[----:B------:R-:W-:Y:S01]  /*5b80*/  VIADD R14, R14, 0x1 ;  /* 0x000000010e0e7836 */ /* 0x000fe20000000000 */
[----:B------:R-:W-:Y:S01]  /*5b90*/  @!UP0 UIADD3 UR16, UPT, UPT, UR21, 0x4400, URZ ;  /* 0x0000440015108890 */ /* 0x000fe2000fffe0ff */
[----:B------:R-:W-:Y:S01]  /*5ba0*/  VOTEU.ALL UP0, P1 ;  /* 0x0000000000ff7886 */ /* 0x000fe20000800000 */
[----:B------:R-:W-:Y:S01]  /*5bb0*/  UMOV UR19, UR35 ;  /* 0x0000002300137c82 */ /* 0x000fe20008000000 */
[----:B------:R-:W-:Y:S02]  /*5bc0*/  UMOV UR20, UR36 ;  /* 0x0000002400147c82 */ /* 0x000fe40008000000 */
[----:B------:R-:W-:Y:S01]  /*5bd0*/  IMAD.U32 R10, RZ, RZ, UR5 ;  /* 0x00000005ff0a7e24 */ /* 0x000fe2000f8e00ff */
[----:B------:R-:W-:Y:S01]  /*5be0*/  UPRMT UR6, UR45, 0x654, UR17 ;  /* 0x000006542d067896 */ /* 0x000fe20008000011 */
        /* <DEDUP_REMOVED lines=9> */
.L_x_234:
[----:B------:R-:W-:Y:S01]  /*5c80*/  @!P1 IADD3 R6, P0, PT, R16, 0x580, RZ ;  /* 0x0000058010069810 */ /* 0x000fe20007f1e0ff */
[----:B------:R-:W-:Y:S01]  /*5c90*/  VOTEU.ALL UP0, P1 ;  /* 0x0000000000ff7886 */ /* 0x000fe20000800000 */
[----:B------:R-:W-:Y:S01]  /*5ca0*/  UMOV UR6, 0x0 ;  /* 0x0000000000067882 */ /* 0x000fe20000000000 */
[----:B------:R-:W-:Y:S01]  /*5cb0*/  UMOV UR7, 0x10000000 ;  /* 0x1000000000077882 */ /* 0x000fe20000000000 */
[----:B------:R-:W-:Y:S01]  /*5cc0*/  @!P1 R2UR UR5, R6 ;  /* 0x00000000060592ca */ /* 0x000fe200000e0000 */
[----:B--2---:R-:W-:Y:S01]  /*5cd0*/  @!P1 IMAD.X R0, RZ, RZ, R17, P0 ;  /* 0x000000ffff009224 */ /* 0x004fe200000e0611 */
[----:B------:R-:W-:Y:S01]  /*5ce0*/  @!UP0 UIADD3 UR10, UPT, UPT, UR34, 0xc0, URZ ;  /* 0x000000c0220a8890 */ /* 0x000fe2000fffe0ff */
[----:B------:R-:W-:Y:S01]  /*5cf0*/  R2UR UR18, R160 ;  /* 0x00000000a01272ca */ /* 0x000fe200000e0000 */
[----:B------:R-:W-:Y:S01]  /*5d00*/  @!UP0 UIADD3 UR8, UPT, UPT, UR21, 0x6400, URZ ;  /* 0x0000640015088890 */ /* 0x000fe2000fffe0ff */
[----:B------:R-:W-:Y:S01]  /*5d10*/  R2UR UR16, R161 ;  /* 0x00000000a11072ca */ /* 0x000fe200000e0000 */
[----:B------:R-:W-:Y:S01]  /*5d20*/  @!UP0 UIADD3 UR9, UPT, UPT, UR21, 0x178, URZ ;  /* 0x0000017815098890 */ /* 0x000fe2000fffe0ff */
[----:B------:R-:W-:Y:S01]  /*5d30*/  @!P1 R2UR UR4, R0 ;  /* 0x00000000000492ca */ /* 0x000fe200000e0000 */
[----:B------:R-:W-:Y:S01]  /*5d40*/  VOTEU.ALL UP0, P1 ;  /* 0x0000000000ff7886 */ /* 0x000fe20000800000 */
[----:B------:R-:W-:Y:S01]  /*5d50*/  UMOV UR11, UR35 ;  /* 0x00000023000b7c82 */ /* 0x000fe20008000000 */
[----:B------:R-:W-:Y:S01]  /*5d60*/  UMOV UR12, UR36 ;  /* 0x00000024000c7c82 */ /* 0x000fe20008000000 */
[C---:B------:R-:W-:Y:S01]  /*5d70*/  ISETP.NE.AND P0, PT, R14.reuse, 0x2, PT ;  /* 0x000000020e00780c */ /* 0x040fe20003f05270 */
[----:B------:R-:W-:Y:S01]  /*5d80*/  UPLOP3.LUT UP3, UPT, UPT, UPT, UPT, 0x80, 0x8 ;  /* 0x000000000008789c */ /* 0x000fe20003f6f070 */
[----:B------:R-:W-:Y:S01]  /*5d90*/  IMAD.U32 R8, RZ, RZ, UR5 ;  /* 0x00000005ff087e24 */ /* 0x000fe2000f8e00ff */
[----:B------:R-:W-:Y:S01]  /*5da0*/  LOP3.LUT R15, R15, 0x1, RZ, 0x3c, !PT ;  /* 0x000000010f0f7812 */ /* 0x000fe200078e3cff */
[----:B------:R-:W-:Y:S01]  /*5db0*/  UMOV UR36, UR29 ;  /* 0x0000001d00247c82 */ /* 0x000fe20008000000 */
[----:B------:R-:W-:Y:S01]  /*5dc0*/  SEL R0, RZ, 0x1, P0 ;  /* 0x00000001ff007807 */ /* 0x000fe20000000000 */
[----:B------:R-:W-:Y:S01]  /*5dd0*/  UIADD3 UR20, UPT, UPT, UR13, UR18, URZ ;  /* 0x000000120d147290 */ /* 0x000fe2000fffe0ff */
[----:B------:R-:W-:Y:S01]  /*5de0*/  SEL R14, R14, RZ, P0 ;  /* 0x000000ff0e0e7207 */ /* 0x000fe20000000000 */
[----:B------:R-:W-:Y:S01]  /*5df0*/  UIADD3 UR16, UPT, UPT, UR14, UR16, URZ ;  /* 0x000000100e107290 */ /* 0x000fe2000fffe0ff */
[----:B------:R-:W-:Y:S01]  /*5e00*/  IMAD.U32 R9, RZ, RZ, UR4 ;  /* 0x00000004ff097e24 */ /* 0x000fe2000f8e00ff */
[----:B------:R-:W-:Y:S02]  /*5e10*/  @!P1 R2UR UR4, R8 ;  /* 0x00000000080492ca */ /* 0x000fe400000e0000 */
[----:B------:R-:W-:Y:S02]  /*5e20*/  LOP3.LUT R13, R13, R0, RZ, 0x3c, !PT ;  /* 0x000000000d0d7212 */ /* 0x000fe400078e3cff */
[----:B------:R-:W-:Y:S11]  /*5e30*/  @!P1 R2UR UR5, R9 ;  /* 0x00000000090592ca */ /* 0x000ff600000e0000 */
[----:B------:R-:W-:Y:S02]  /*5e40*/  @!UPT UIADD3 URZ, UPT, UPT, URZ, URZ, URZ ;  /* 0x000000fffffff290 */ /* 0x000fe4000fffe0ff */
[----:B------:R2:W-:Y:S01]  /*5e50*/  @!UP0 UTMALDG.3D [UR8], [UR4], desc[UR6] ;  /* 0x00000608040085b4 */ /* 0x0005e20008011000 */
[----:B------:R2:W-:Y:S01]  /*5e60*/  @!P1 SYNCS.ARRIVE.TRANS64.RED.A0TR RZ, [UR21+0x178], R7 ;  /* 0x00017807ffff99a7 */ /* 0x0005e20008300415 */
[----:B------:R-:W-:Y:S01]  /*5e70*/  SYNCS.ARRIVE.TRANS64.RED.A1T0 RZ, [UR37], RZ ;  /* 0x000000ffffff79a7 */ /* 0x000fe20008100425 */
[----:B------:R-:W-:Y:S05]  /*5e80*/  BRA.U UP1, `(.L_x_113) ;  /* 0xfffffff101647547 */ /* 0x000fea000b83ffff */
[----:B------:R-:W-:-:S04]  /*5e90*/  SHF.L.U32 R3, R15, 0x1f, RZ ;  /* 0x0000001f0f037819 */ /* 0x000fc800000006ff */
[----:B------:R-:W3:Y:S02]  /*5ea0*/  SYNCS.PHASECHK.TRANS64.TRYWAIT P0, [UR21+0x180], R3 ;  /* 0x00018003ff0075a7 */ /* 0x000ee40008001115 */
[----:B---3--:R-:W-:Y:S05]  /*5eb0*/  @!P0 BRA `(.L_x_114) ;  /* 0x0000007800608947 */ /* 0x008fea0003800000 */
.L_x_236:
[----:B------:R-:W4:Y:S02]  /*5ec0*/  SYNCS.PHASECHK.TRANS64.TRYWAIT P0, [UR21+0x188], R3 ;  /* 0x00018803ff0075a7 */ /* 0x000f240008001115 */
[----:B----4-:R-:W-:Y:S05]  /*5ed0*/  @!P0 BRA `(.L_x_115) ;  /* 0x0000007800708947 */ /* 0x010fea0003800000 */
.L_x_238:
[----:B------:R-:W4:Y:S02]  /*5ee0*/  SYNCS.PHASECHK.TRANS64.TRYWAIT P0, [UR21+0x190], R3 ;  /* 0x00019003ff0075a7 */ /* 0x000f240008001115 */
[----:B----4-:R-:W-:Y:S05]  /*5ef0*/  @!P0 BRA `(.L_x_116) ;  /* 0x0000007800808947 */ /* 0x010fea0003800000 */
.L_x_240:
[----:B---3--:R-:W-:-:S07]  /*5f00*/  MOV R0, UR21 ;  /* 0x0000001500007c02 */ /* 0x008fce0008000f00 */
.L_x_117:
[----:B---3--:R-:W-:-:S04]  /*5f10*/  SHF.L.U32 R3, R15, 0x1f, RZ ;  /* 0x0000001f0f037819 */ /* 0x008fc800000006ff */
[----:B------:R3:W4:Y:S03]  /*5f20*/  SYNCS.PHASECHK.TRANS64.TRYWAIT P0, [R0+URZ+0x198], R3 ;  /* 0x00019803000075a7 */ /* 0x00072600080011ff */
[----:B----4-:R-:W-:Y:S05]  /*5f30*/  @!P0 NANOSLEEP.SYNCS 0x989680 ;  /* 0x009896800000895d */ /* 0x010fea0003900000 */
[----:B------:R-:W4:Y:S02]  /*5f40*/  @!P0 SYNCS.PHASECHK.TRANS64 P0, [R0+URZ+0x198], R3 ;  /* 0x00019803000085a7 */ /* 0x000f2400080010ff */
[----:B-12-4-:R-:W-:Y:S05]  /*5f50*/  @P0 EXIT ;  /* 0x000000000000094d */ /* 0x016fea0003800000 */
[----:B------:R-:W-:Y:S05]  /*5f60*/  BRA `(.L_x_117) ;  /* 0xfffffffc00e87947 */ /* 0x000fea000383ffff */
.L_x_102:
[----:B------:R-:W-:-:S06]  /*5f70*/  UISETP.GE.AND UP0, UPT, UR17, 0x4, UPT ;  /* 0x000000041100788c */ /* 0x000fcc000bf06270 */
[----:B------:R-:W-:-:S13]  /*5f80*/  PLOP3.LUT P0, PT, PT, PT, UP0, 0x80, 0x8 ;  /* 0x000000000008781c */ /* 0x000fda0003f0f008 */
[----:B------:R-:W-:Y:S05]  /*5f90*/  @!P0 EXIT ;  /* 0x000000000000894d */ /* 0x000fea0003800000 */
[----:B------:R-:W-:Y:S01]  /*5fa0*/  BAR.SYNC.DEFER_BLOCKING 0x6, 0xa0 ;  /* 0x0182800000007b1d */ /* 0x000fe20000010000 */
[C---:B------:R-:W-:Y:S01]  /*5fb0*/  IMAD.SHL.U32 R4, R172.reuse, 0x40, RZ ;  /* 0x00000040ac047824 */ /* 0x040fe200078e00ff */
[C---:B------:R-:W-:Y:S01]  /*5fc0*/  LOP3.LUT R176, R172.reuse, 0x60, RZ, 0xc0, !PT ;  /* 0x00000060acb07812 */ /* 0x040fe200078ec0ff */
[C---:B------:R-:W-:Y:S01]  /*5fd0*/  IMAD.SHL.U32 R137, R172.reuse, 0x8, RZ ;  /* 0x00000008ac897824 */ /* 0x040fe200078e00ff */
[C---:B------:R-:W-:Y:S01]  /*5fe0*/  LOP3.LUT R174, R172.reuse, 0x2, RZ, 0xc0, !PT ;  /* 0x00000002acae7812 */ /* 0x040fe200078ec0ff */
[----:B------:R-:W-:Y:S01]  /*5ff0*/  IMAD.U32 R69, R172, 0x10000, RZ ;  /* 0x00010000ac457824 */ /* 0x000fe200078e00ff */
[----:B------:R-:W-:Y:S02]  /*6000*/  UMOV UR44, 0x400 ;  /* 0x00000400002c7882 */ /* 0x000fe40000000000 */
[----:B------:R-:W1:Y:S01]  /*6010*/  LDC.64 R156, c[0x0][0x8b0] ;  /* 0x00022c00ff9c7b82 */ /* 0x000e620000000a00 */
[----:B------:R-:W-:Y:S01]  /*6020*/  ULEA UR44, UR45, UR44, 0x18 ;  /* 0x0000002c2d2c7291 */ /* 0x000fe2000f8ec0ff */
[----:B------:R-:W-:Y:S01]  /*6030*/  LOP3.LUT R6, R4, 0x180, RZ, 0xc0, !PT ;  /* 0x0000018004067812 */ /* 0x000fe200078ec0ff */
[----:B------:R-:W-:Y:S01]  /*6040*/  HFMA2 R164, -RZ, RZ, 0, 0 ;  /* 0x00000000ffa47431 */ /* 0x000fe200000001ff */
[----:B------:R-:W-:Y:S01]  /*6050*/  LOP3.LUT R172, R172, 0x4, RZ, 0xc0, !PT ;  /* 0x00000004acac7812 */ /* 0x000fe200078ec0ff */
[----:B------:R-:W-:Y:S01]  /*6060*/  UIADD3 UR4, UPT, UPT, UR44, 0x8400, URZ ;  /* 0x000084002c047890 */ /* 0x000fe2000fffe0ff */
[----:B------:R-:W-:Y:S01]  /*6070*/  LOP3.LUT R137, R6, 0x30, R137, 0xf8, !PT ;  /* 0x0000003006897812 */ /* 0x000fe200078ef889 */
[----:B------:R-:W-:Y:S01]  /*6080*/  UIADD3 UR5, UPT, UPT, UR44, 0x400, URZ ;  /* 0x000004002c057890 */ /* 0x000fe2000fffe0ff */
[----:B------:R-:W2:Y:S01]  /*6090*/  LDC.64 R138, c[0x0][0x8a8] ;  /* 0x00022a00ff8a7b82 */ /* 0x000ea20000000a00 */
[----:B------:R-:W-:Y:S01]  /*60a0*/  LOP3.LUT R69, R69, 0x600000, RZ, 0xc0, !PT ;  /* 0x0060000045457812 */ /* 0x000fe200078ec0ff */
[----:B------:R-:W-:Y:S01]  /*60b0*/  IMAD.MOV.U32 R68, RZ, RZ, RZ ;  /* 0x000000ffff447224 */ /* 0x000fe200078e00ff */
[----:B------:R-:W-:Y:S01]  /*60c0*/  LOP3.LUT R137, R137, 0x1e40, R4, 0xf8, !PT ;  /* 0x00001e4089897812 */ /* 0x000fe200078ef804 */
[----:B------:R-:W-:Y:S01]  /*60d0*/  IMAD.MOV.U32 R170, RZ, RZ, RZ ;  /* 0x000000ffffaa7224 */ /* 0x000fe200078e00ff */
[----:B------:R-:W-:Y:S01]  /*60e0*/  CS2R R168, SRZ ;  /* 0x0000000000a87805 */ /* 0x000fe2000001ff00 */
[----:B------:R-:W-:Y:S01]  /*60f0*/  IMAD.MOV.U32 R167, RZ, RZ, RZ ;  /* 0x000000ffffa77224 */ /* 0x000fe200078e00ff */
[----:B------:R-:W-:Y:S01]  /*6100*/  IADD3 R171, PT, PT, -R172, 0x2, RZ ;  /* 0x00000002acab7810 */ /* 0x000fe20007ffe1ff */
[----:B------:R-:W-:Y:S01]  /*6110*/  VIADD R173, R137, UR44 ;  /* 0x0000002c89ad7c36 */ /* 0x000fe20008000000 */
[----:B------:R-:W3:Y:S01]  /*6120*/  LDS R0, [UR44+0x240] ;  /* 0x0002402cff007984 */ /* 0x000ee20008000800 */
[----:B------:R-:W-:Y:S01]  /*6130*/  IADD3 R166, PT, PT, -R174, RZ, RZ ;  /* 0x000000ffaea67210 */ /* 0x000fe20007ffe1ff */
[----:B------:R-:W-:Y:S01]  /*6140*/  IMAD.U32 R177, RZ, RZ, UR5 ;  /* 0x00000005ffb17e24 */ /* 0x000fe2000f8e00ff */
[----:B------:R-:W-:Y:S01]  /*6150*/  MOV R175, UR4 ;  /* 0x0000000400af7c02 */ /* 0x000fe20008000f00 */
[----:B------:R-:W-:Y:S01]  /*6160*/  IMAD.MOV R165, RZ, RZ, -R172 ;  /* 0x000000ffffa57224 */ /* 0x000fe200078e0aac */
[----:B------:R-:W4:Y:S01]  /*6170*/  LDCU UR58, c[0x0][0x370] ;  /* 0x00006e00ff3a77ac */ /* 0x000f220008000800 */
[----:B------:R-:W-:Y:S01]  /*6180*/  VIADD R173, R173, 0x400 ;  /* 0x00000400adad7836 */ /* 0x000fe20000000000 */
[----:B------:R-:W1:Y:S01]  /*6190*/  LDCU.64 UR62, c[0x0][0x348] ;  /* 0x00006900ff3e77ac */ /* 0x000e620008000a00 */
[----:B------:R-:W1:Y:S01]  /*61a0*/  LDCU UR43, c[0x0][0xb0c] ;  /* 0x00016180ff2b77ac */ /* 0x000e620008000800 */
[----:B------:R-:W1:Y:S01]  /*61b0*/  LDCU UR39, c[0x0][0xb30] ;  /* 0x00016600ff2777ac */ /* 0x000e620008000800 */
[----:B------:R-:W1:Y:S01]  /*61c0*/  LDCU.64 UR56, c[0x0][0x888] ;  /* 0x00011100ff3877ac */ /* 0x000e620008000a00 */
[----:B------:R-:W1:Y:S01]  /*61d0*/  LDCU.64 UR40, c[0x0][0xb28] ;  /* 0x00016500ff2877ac */ /* 0x000e620008000a00 */
[----:B------:R-:W1:Y:S01]  /*61e0*/  LDCU.64 UR60, c[0x0][0x890] ;  /* 0x00011200ff3c77ac */ /* 0x000e620008000a00 */
[----:B------:R-:W1:Y:S01]  /*61f0*/  LDCU.128 UR52, c[0x0][0xb10] ;  /* 0x00016200ff3477ac */ /* 0x000e620008000c00 */
[----:B------:R-:W1:Y:S02]  /*6200*/  LDCU UR47, c[0x0][0x374] ;  /* 0x00006e80ff2f77ac */ /* 0x000e640008000800 */
[----:B-1234-:R-:W-:-:S07]  /*6210*/  IADD3 R69, PT, PT, R0, R69, RZ ;  /* 0x0000004500457210 */ /* 0x01efce0007ffe0ff */
.L_x_162:
[C---:B------:R-:W-:Y:S02]  /*6220*/  LEA R3, R164.reuse, UR44, 0x3 ;  /* 0x0000002ca4037c11 */ /* 0x040fe4000f8e18ff */
[----:B------:R-:W-:Y:S02]  /*6230*/  SHF.L.U32 R0, R169, 0x1f, RZ ;  /* 0x0000001fa9007819 */ /* 0x000fe400000006ff */
[----:B------:R-:W-:Y:S02]  /*6240*/  LEA R5, R164, UR44, 0x4 ;  /* 0x0000002ca4057c11 */ /* 0x000fe4000f8e20ff */
[----:B-1----:R-:W1:Y:S02]  /*6250*/  SYNCS.PHASECHK.TRANS64.TRYWAIT P0, [R3+URZ+0x1b0], R0 ;  /* 0x0001b000030075a7 */ /* 0x002e6400080011ff */
[----:B-1----:R-:W-:Y:S05]  /*6260*/  @!P0 BRA `(.L_x_118) ;  /* 0x0000007400bc8947 */ /* 0x002fea0003800000 */
.L_x_241:
        /* <DEDUP_REMOVED lines=11> */
[----:B------:R-:W-:Y:S01]  /*6320*/  PLOP3.LUT P0, PT, PT, PT, UP1, 0x80, 0x8 ;  /* 0x000000000008781c */ /* 0x000fe20003f0f018 */
[----:B------:R-:W-:Y:S11]  /*6330*/  UP2UR UR46, UPR, URZ, 0x2 ;  /* 0x00000002ff2e7883 */ /* 0x000ff60008000000 */
[----:B------:R-:W-:Y:S01]  /*6340*/  @!UPT UIADD3 URZ, UPT, UPT, URZ, URZ, URZ ;  /* 0x000000fffffff290 */ /* 0x000fe2000fffe0ff */
[----:B-1----:R-:W-:Y:S02]  /*6350*/  @P0 SHF.R.U32.HI R0, RZ, 0x10, R5 ;  /* 0x00000010ff000819 */ /* 0x002fe40000011605 */
        /* <DEDUP_REMOVED lines=12> */
[----:B------:R-:W2:Y:S01]  /*6420*/  LDCU UR12, c[0x0][0xb20] ;  /* 0x00016400ff0c77ac */ /* 0x000ea20008000800 */
[----:B------:R-:W-:Y:S02]  /*6430*/  UIMAD.WIDE.U32 UR4, UR47, UR55, URZ ;  /* 0x000000372f0472a5 */ /* 0x000fe4000f8e00ff */
[----:B------:R-:W-:Y:S02]  /*6440*/  UIMAD.WIDE.U32 UR6, UR58, UR52, URZ ;  /* 0x000000343a0672a5 */ /* 0x000fe4000f8e00ff */
[----:B------:R-:W-:Y:S02]  /*6450*/  UISETP.NE.AND UP0, UPT, UR54, 0x1, UPT ;  /* 0x000000013600788c */ /* 0x000fe4000bf05270 */
[----:B------:R-:W-:Y:S02]  /*6460*/  UIMAD.WIDE.U32 UR8, UR37, UR55, URZ ;  /* 0x00000037250872a5 */ /* 0x000fe4000f8e00ff */
[----:B------:R-:W-:Y:S02]  /*6470*/  UIMAD.WIDE.U32 UR10, UR38, UR52, URZ ;  /* 0x00000034260a72a5 */ /* 0x000fe4000f8e00ff */
[----:B------:R-:W-:Y:S02]  /*6480*/  UISETP.NE.AND UP1, UPT, UR43, 0x1, UPT ;  /* 0x000000012b00788c */ /* 0x000fe4000bf25270 */
[----:B------:R-:W-:Y:S01]  /*6490*/  UISETP.NE.AND UP2, UPT, UR42, 0x1, UPT ;  /* 0x000000012a00788c */ /* 0x000fe2000bf45270 */
[----:B------:R-:W-:Y:S02]  /*64a0*/  UMOV UR4, UR5 ;  /* 0x0000000500047c82 */ /* 0x000fe40008000000 */
[----:B--2---:R-:W-:Y:S03]  /*64b0*/  USHF.R.U32.HI UR5, URZ, UR12, UR4 ;  /* 0x0000000cff057299 */ /* 0x004fe60008011604 */
[----:B------:R-:W-:Y:S02]  /*64c0*/  UMOV UR4, UR7 ;  /* 0x0000000700047c82 */ /* 0x000fe40008000000 */
[----:B------:R-:W-:Y:S02]  /*64d0*/  USHF.R.U32.HI UR7, URZ, UR53, UR4 ;  /* 0x00000035ff077299 */ /* 0x000fe40008011604 */
[----:B------:R-:W-:Y:S02]  /*64e0*/  USEL UR4, UR47, UR5, !UP0 ;  /* 0x000000052f047287 */ /* 0x000fe4000c000000 */
[----:B------:R-:W-:Y:S01]  /*64f0*/  USEL UR7, UR58, UR7, !UP1 ;  /* 0x000000073a077287 */ /* 0x000fe2000c800000 */
[----:B------:R-:W-:Y:S01]  /*6500*/  UMOV UR5, UR9 ;  /* 0x0000000900057c82 */ /* 0x000fe20008000000 */
[----:B------:R-:W-:Y:S02]  /*6510*/  UIMAD.WIDE.U32 UR8, UR4, UR40, URZ ;  /* 0x00000028040872a5 */ /* 0x000fe4000f8e00ff */
[----:B------:R-:W-:Y:S03]  /*6520*/  USHF.R.U32.HI UR6, URZ, UR12, UR5 ;  /* 0x0000000cff067299 */ /* 0x000fe60008011605 */
[----:B------:R-:W-:Y:S01]  /*6530*/  UMOV UR5, UR11 ;  /* 0x0000000b00057c82 */ /* 0x000fe20008000000 */
[----:B------:R-:W-:Y:S02]  /*6540*/  UIMAD.WIDE.U32 UR10, UR7, UR40, URZ ;  /* 0x00000028070a72a5 */ /* 0x000fe4000f8e00ff */
[----:B------:R-:W-:Y:S02]  /*6550*/  USHF.R.U32.HI UR12, URZ, UR53, UR5 ;  /* 0x00000035ff0c7299 */ /* 0x000fe40008011605 */
[----:B------:R-:W-:Y:S01]  /*6560*/  USEL UR6, UR37, UR6, !UP0 ;  /* 0x0000000625067287 */ /* 0x000fe2000c000000 */
[----:B------:R-:W-:Y:S02]  /*6570*/  UMOV UR5, UR9 ;  /* 0x0000000900057c82 */ /* 0x000fe40008000000 */
[----:B------:R-:W-:Y:S01]  /*6580*/  UMOV UR10, UR11 ;  /* 0x0000000b000a7c82 */ /* 0x000fe20008000000 */
[----:B------:R-:W-:Y:S02]  /*6590*/  @UP2 USHF.R.U32.HI UR4, URZ, UR41, UR5 ;  /* 0x00000029ff042299 */ /* 0x000fe40008011605 */
[----:B------:R-:W-:Y:S02]  /*65a0*/  @UP2 USHF.R.U32.HI UR7, URZ, UR41, UR10 ;  /* 0x00000029ff072299 */ /* 0x000fe4000801160a */
[----:B------:R-:W-:Y:S02]  /*65b0*/  UIMAD UR4, UR42, UR4, URZ ;  /* 0x000000042a0472a4 */ /* 0x000fe4000f8e02ff */
        /* <DEDUP_REMOVED lines=8> */
[----:B------:R-:W-:Y:S02]  /*6640*/  USEL UR11, UR6, UR4, !UP2 ;  /* 0x00000004060b7287 */ /* 0x000fe4000d000000 */
[----:B------:R-:W-:Y:S02]  /*6650*/  UIADD3 UR8, UPT, UPT, -UR5, URZ, URZ ;  /* 0x000000ff05087290 */ /* 0x000fe4000fffe1ff */
[----:B------:R-:W-:Y:S01]  /*6660*/  UIADD3 UR10, UPT, UPT, -UR11, URZ, URZ ;  /* 0x000000ff0b0a7290 */ /* 0x000fe2000fffe1ff */
[----:B------:R-:W-:Y:S01]  /*6670*/  @!UP0 UMOV UR4, UR9 ;  /* 0x0000000900048c82 */ /* 0x000fe20008000000 */
[----:B------:R-:W-:Y:S02]  /*6680*/  UIADD3 UR9, UPT, UPT, -UR6, URZ, URZ ;  /* 0x000000ff06097290 */ /* 0x000fe4000fffe1ff */
[----:B------:R-:W-:Y:S02]  /*6690*/  @!UP0 USHF.R.U32.HI UR4, URZ, UR41, UR4 ;  /* 0x00000029ff048299 */ /* 0x000fe40008011604 */
[----:B------:R-:W-:Y:S02]  /*66a0*/  UIMAD UR10, UR42, UR10, UR6 ;  /* 0x0000000a2a0a72a4 */ /* 0x000fe4000f8e0206 */
[----:B------:R-:W-:Y:S04]  /*66b0*/  @!UP0 USEL UR4, UR5, UR4, !UP2 ;  /* 0x0000000405048287 */ /* 0x000fe8000d000000 */
[----:B------:R-:W-:Y:S02]  /*66c0*/  @!UP0 UIMAD UR10, UR7, UR10, UR4 ;  /* 0x0000000a070a82a4 */ /* 0x000fe4000f8e0204 */
[----:B------:R-:W-:Y:S02]  /*66d0*/  @!UP0 UIADD3 UR11, UPT, UPT, UR11, -UR4, URZ ;  /* 0x800000040b0b8290 */ /* 0x000fe4000fffe0ff */
[----:B------:R-:W-:Y:S02]  /*66e0*/  UIMAD UR7, UR43, UR8, UR38 ;  /* 0x000000082b0772a4 */ /* 0x000fe4000f8e0226 */
[----:B------:R-:W-:Y:S02]  /*66f0*/  @!UP0 UIMAD UR6, UR11, UR42, UR5 ;  /* 0x0000002a0b0682a4 */ /* 0x000fe4000f8e0205 */
[----:B------:R-:W-:Y:S01]  /*6700*/  UIMAD UR4, UR54, UR9, UR37 ;  /* 0x00000009360472a4 */ /* 0x000fe2000f8e0225 */
[----:B------:R-:W-:Y:S02]  /*6710*/  @!UP0 UMOV UR5, UR10 ;  /* 0x0000000a00058c82 */ /* 0x000fe40008000000 */
[----:B------:R-:W-:Y:S02]  /*6720*/  UIMAD UR38, UR5, UR43, UR7 ;  /* 0x0000002b052672a4 */ /* 0x000fe4000f8e0207 */
[----:B------:R-:W-:Y:S11]  /*6730*/  UIMAD UR37, UR6, UR54, UR4 ;  /* 0x00000036062572a4 */ /* 0x000ff6000f8e0204 */
[----:B------:R-:W-:Y:S01]  /*6740*/  @!UPT UIADD3 URZ, UPT, UPT, URZ, URZ, URZ ;  /* 0x000000fffffff290 */ /* 0x000fe2000fffe0ff */
.L_x_119:
[----:B------:R-:W-:Y:S01]  /*6750*/  UISETP.NE.AND UP0, UPT, UR39, 0x1, UPT ;  /* 0x000000012700788c */ /* 0x000fe2000bf05270 */
[----:B------:R-:W-:Y:S01]  /*6760*/  R2UR UR11, R177 ;  /* 0x00000000b10b72ca */ /* 0x000fe200000e0000 */
[----:B------:R-:W-:Y:S01]  /*6770*/  USHF.L.U32 UR50, UR16, 0x7, URZ ;  /* 0x0000000710327899 */ /* 0x000fe200080006ff */
[----:B------:R-:W-:Y:S01]  /*6780*/  IADD3 R164, PT, PT, R164, 0x1, RZ ;  /* 0x00000001a4a47810 */ /* 0x000fe20007ffe0ff */
[----:B------:R-:W-:Y:S07]  /*6790*/  USHF.L.U32 UR49, UR20, 0x8, URZ ;  /* 0x0000000814317899 */ /* 0x000fee00080006ff */
[----:B------:R-:W2:Y:S01]  /*67a0*/  @!UP0 LDCU.128 UR12, c[0x0][0xb10] ;  /* 0x00016200ff0c87ac */ /* 0x000ea20008000c00 */
[----:B------:R-:W3:Y:S01]  /*67b0*/  @!UP0 LDCU UR5, c[0x0][0xb0c] ;  /* 0x00016180ff0587ac */ /* 0x000ee20008000800 */
[----:B------:R-:W4:Y:S01]  /*67c0*/  @!UP0 LDCU UR10, c[0x0][0xb20] ;  /* 0x00016400ff0a87ac */ /* 0x000f220008000800 */
[----:B--2---:R-:W-:Y:S02]  /*67d0*/  UIMAD.WIDE.U32 UR8, UR38, UR12, URZ ;  /* 0x0000000c260872a5 */ /* 0x004fe4000f8e00ff */
[----:B------:R-:W-:Y:S02]  /*67e0*/  UIMAD.WIDE.U32 UR6, UR37, UR15, URZ ;  /* 0x0000000f250672a5 */ /* 0x000fe4000f8e00ff */
[----:B------:R-:W-:Y:S03]  /*67f0*/  @!UP0 UISETP.NE.AND UP1, UPT, UR14, 0x1, UPT ;  /* 0x000000010e00888c */ /* 0x000fe6000bf25270 */
[----:B------:R-:W-:Y:S01]  /*6800*/  @!UP0 UMOV UR4, UR9 ;  /* 0x0000000900048c82 */ /* 0x000fe20008000000 */
[----:B---3--:R-:W-:Y:S02]  /*6810*/  @!UP0 UISETP.NE.AND UP2, UPT, UR5, 0x1, UPT ;  /* 0x000000010500888c */ /* 0x008fe4000bf45270 */
[----:B------:R-:W-:Y:S01]  /*6820*/  @!UP0 USHF.R.U32.HI UR4, URZ, UR13, UR4 ;  /* 0x0000000dff048299 */ /* 0x000fe20008011604 */
[----:B------:R-:W-:Y:S02]  /*6830*/  @!UP0 UMOV UR6, UR7 ;  /* 0x0000000700068c82 */ /* 0x000fe40008000000 */
[----:B----4-:R-:W-:Y:S02]  /*6840*/  @!UP0 USHF.R.U32.HI UR6, URZ, UR10, UR6 ;  /* 0x0000000aff068299 */ /* 0x010fe40008011606 */
[----:B------:R-:W-:Y:S02]  /*6850*/  @!UP0 USEL UR7, UR38, UR4, !UP2 ;  /* 0x0000000426078287 */ /* 0x000fe4000d000000 */
[----:B------:R-:W-:Y:S04]  /*6860*/  @!UP0 USEL UR6, UR37, UR6, !UP1 ;  /* 0x0000000625068287 */ /* 0x000fe8000c800000 */
[----:B------:R-:W-:Y:S02]  /*6870*/  @!UP0 UIADD3 UR4, UPT, UPT, -UR7, UR6, URZ ;  /* 0x0000000607048290 */ /* 0x000fe4000fffe1ff */
[----:B------:R-:W-:Y:S02]  /*6880*/  @!UP0 UIADD3 UR6, UPT, UPT, UR7, -UR6, URZ ;  /* 0x8000000607068290 */ /* 0x000fe4000fffe0ff */
[----:B------:R-:W-:Y:S02]  /*6890*/  @!UP0 UIMAD UR38, UR4, UR5, UR38 ;  /* 0x00000005042682a4 */ /* 0x000fe4000f8e0226 */
[----:B------:R-:W-:Y:S02]  /*68a0*/  @!UP0 UIMAD UR37, UR6, UR14, UR37 ;  /* 0x0000000e062582a4 */ /* 0x000fe4000f8e0225 */
[----:B------:R-:W-:Y:S09]  /*68b0*/  ULOP3.LUT UP0, URZ, UR11, 0x1b0, URZ, 0xc0, !UPT ;  /* 0x000001b00bff7892 */ /* 0x000ff2000f80c0ff */
[----:B------:R-:W-:Y:S05]  /*68c0*/  BRA.U !UP0, `(.L_x_120) ;  /* 0x0000000108407547 */ /* 0x000fea000b800000 */
[----:B------:R-:W2:Y:S01]  /*68d0*/  LDCU.64 UR8, c[0x4][0x88] ;  /* 0x01001100ff0877ac */ /* 0x000ea20008000a00 */
[----:B------:R-:W-:Y:S01]  /*68e0*/  MOV R3, 0x0 ;  /* 0x0000000000037802 */ /* 0x000fe20000000f00 */
[----:B------:R-:W-:Y:S02]  /*68f0*/  HFMA2 R12, -RZ, RZ, 0, 5.9604644775390625e-08 ;  /* 0x00000001ff0c7431 */ /* 0x000fe400000001ff */
[----:B------:R-:W-:Y:S02]  /*6900*/  IMAD.MOV.U32 R8, RZ, RZ, 0x70 ;  /* 0x00000070ff087424 */ /* 0x000fe400078e00ff */
[----:B------:R-:W-:Y:S01]  /*6910*/  IMAD.MOV.U32 R13, RZ, RZ, RZ ;  /* 0x000000ffff0d7224 */ /* 0x000fe200078e00ff */
[----:B------:R-:W3:Y:S01]  /*6920*/  LDCU.64 UR6, c[0x4][0x90] ;  /* 0x01001200ff0677ac */ /* 0x000ee20008000a00 */
[----:B------:R-:W4:Y:S01]  /*6930*/  LDC.64 R2, c[0x4][R3] ;  /* 0x0100000003027b82 */ /* 0x000f220000000a00 */
[----:B------:R-:W1:Y:S01]  /*6940*/  LDCU.64 UR4, c[0x4][0x8] ;  /* 0x01000100ff0477ac */ /* 0x000e620008000a00 */
[----:B--2---:R-:W-:Y:S01]  /*6950*/  MOV R5, UR9 ;  /* 0x0000000900057c02 */ /* 0x004fe20008000f00 */
[----:B------:R-:W-:Y:S01]  /*6960*/  IMAD.U32 R4, RZ, RZ, UR8 ;  /* 0x00000008ff047e24 */ /* 0x000fe2000f8e00ff */
[----:B---3--:R-:W-:Y:S01]  /*6970*/  MOV R7, UR7 ;  /* 0x0000000700077c02 */ /* 0x008fe20008000f00 */
[----:B------:R-:W-:Y:S01]  /*6980*/  IMAD.U32 R6, RZ, RZ, UR6 ;  /* 0x00000006ff067e24 */ /* 0x000fe2000f8e00ff */
[----:B-1----:R-:W-:Y:S01]  /*6990*/  MOV R11, UR5 ;  /* 0x00000005000b7c02 */ /* 0x002fe20008000f00 */
[----:B------:R-:W-:Y:S02]  /*69a0*/  IMAD.U32 R10, RZ, RZ, UR4 ;  /* 0x00000004ff0a7e24 */ /* 0x000fe4000f8e00ff */
[----:B------:R-:W-:Y:S07]  /*69b0*/  LEPC R20, `(.L_x_120) ;  /* 0x000000001014794e */ /* 0x000fee0000000000 */
[----:B----45:R-:W-:Y:S05]  /*69c0*/  CALL.ABS.NOINC R2 ;  /* 0x0000000002007343 */ /* 0x030fea0003c00000 */
.L_x_120:
[----:B------:R-:W-:Y:S01]  /*69d0*/  LOP3.LUT P0, RZ, R175, 0x1b0, RZ, 0xc0, !PT ;  /* 0x000001b0afff7812 */ /* 0x000fe2000780c0ff */
[----:B------:R-:W-:Y:S11]  /*69e0*/  BSSY.RECONVERGENT B6, `(.L_x_121) ;  /* 0x0000013000067945 */ /* 0x000ff60003800200 */
[----:B------:R-:W-:Y:S01]  /*69f0*/  @!UPT UIADD3 URZ, UPT, UPT, URZ, URZ, URZ ;  /* 0x000000fffffff290 */ /* 0x000fe2000fffe0ff */
[----:B------:R-:W-:Y:S05]  /*6a00*/  @!P0 BRA `(.L_x_122) ;  /* 0x0000000000408947 */ /* 0x000fea0003800000 */
        /* <DEDUP_REMOVED lines=16> */
.L_x_122:
[----:B------:R-:W-:Y:S05]  /*6b10*/  BSYNC.RECONVERGENT B6 ;  /* 0x0000000000067941 */ /* 0x000fea0003800200 */
.L_x_121:
[----:B------:R-:W-:Y:S01]  /*6b20*/  R2UR UR4, R162 ;  /* 0x00000000a20472ca */ /* 0x000fe200000e0000 */
[----:B------:R-:W-:Y:S01]  /*6b30*/  UISETP.NE.U32.AND UP0, UPT, UR60, URZ, UPT ;  /* 0x000000ff3c00728c */ /* 0x000fe2000bf05070 */
[----:B------:R-:W-:Y:S02]  /*6b40*/  ISETP.NE.U32.AND P4, PT, R156, RZ, PT ;  /* 0x000000ff9c00720c */ /* 0x000fe40003f85070 */
[----:B------:R-:W-:Y:S01]  /*6b50*/  ISETP.NE.U32.AND P2, PT, RZ, UR56, PT ;  /* 0x00000038ff007c0c */ /* 0x000fe2000bf45070 */
[----:B------:R-:W-:Y:S01]  /*6b60*/  UISETP.NE.AND.EX UP1, UPT, UR61, URZ, UPT, UP0 ;  /* 0x000000ff3d00728c */ /* 0x000fe2000bf25300 */
[----:B------:R-:W-:Y:S01]  /*6b70*/  ISETP.NE.AND.EX P4, PT, R157, RZ, PT, P4 ;  /* 0x000000ff9d00720c */ /* 0x000fe20003f85340 */
[----:B------:R-:W-:Y:S01]  /*6b80*/  UPLOP3.LUT UP0, UPT, UPT, UPT, UPT, 0x40, 0x4 ;  /* 0x000000000004789c */ /* 0x000fe20003f0e870 */
[----:B------:R-:W-:Y:S05]  /*6b90*/  ISETP.NE.AND.EX P2, PT, RZ, UR57, PT, P2 ;  /* 0x00000039ff007c0c */ /* 0x000fea000bf45320 */
[----:B------:R-:W-:Y:S06]  /*6ba0*/  UISETP.NE.AND UP2, UPT, UR4, URZ, UPT ;  /* 0x000000ff0400728c */ /* 0x000fec000bf45270 */
[----:B------:R-:W-:Y:S05]  /*6bb0*/  PLOP3.LUT P1, PT, PT, PT, UP2, 0x80, 0x8 ;  /* 0x000000000008781c */ /* 0x000fea0003f2f028 */
[----:B------:R-:W-:Y:S06]  /*6bc0*/  @UP2 UPLOP3.LUT UP0, UPT, UPT, UPT, UP1, 0x80, 0x8 ;  /* 0x000000000008289c */ /* 0x000fec0003f0f010 */
[----:B------:R-:W-:Y:S01]  /*6bd0*/  PLOP3.LUT P0, PT, PT, PT, UP0, 0x80, 0x8 ;  /* 0x000000000008781c */ /* 0x000fe20003f0f008 */
[----:B------:R-:W-:Y:S01]  /*6be0*/  @!UPT UIADD3 URZ, UPT, UPT, URZ, URZ, URZ ;  /* 0x000000fffffff290 */ /* 0x000fe2000fffe0ff */
[----:B------:R-:W-:Y:S11]  /*6bf0*/  BRA.U !UP1, `(.L_x_123) ;  /* 0x00000001093c7547 */ /* 0x000ff6000b800000 */
[----:B------:R-:W-:Y:S01]  /*6c00*/  UISETP.NE.U32.AND UP0, UPT, UR56, URZ, UPT ;  /* 0x000000ff3800728c */ /* 0x000fe2000bf05070 */
[----:B-1----:R-:W-:Y:S01]  /*6c10*/  HFMA2 R0, -RZ, RZ, 0, 5.9604644775390625e-08 ;  /* 0x00000001ff007431 */ /* 0x002fe200000001ff */
[----:B------:R-:W1:Y:S01]  /*6c20*/  LDCU.64 UR8, c[0x0][0x358] ;  /* 0x00006b00ff0877ac */ /* 0x000e620008000a00 */
[----:B------:R-:W-:Y:S01]  /*6c30*/  IMAD.MOV.U32 R158, RZ, RZ, 0x1 ;  /* 0x00000001ff9e7424 */ /* 0x000fe200078e00ff */
[----:B------:R-:W-:Y:S06]  /*6c40*/  UISETP.NE.AND.EX UP0, UPT, UR57, URZ, UPT, UP0 ;  /* 0x000000ff3900728c */ /* 0x000fec000bf05300 */
[----:B------:R-:W-:Y:S05]  /*6c50*/  PLOP3.LUT P3, PT, PT, PT, UP0, 0x80, 0x8 ;  /* 0x000000000008781c */ /* 0x000fea0003f6f008 */
[----:B------:R-:W2:Y:S01]  /*6c60*/  @UP0 LDCU.64 UR4, c[0x0][0x888] ;  /* 0x00011100ff0407ac */ /* 0x000ea20008000a00 */
[----:B------:R-:W-:Y:S07]  /*6c70*/  @UP0 UIMAD UR6, UR36, UR60, URZ ;  /* 0x0000003c240602a4 */ /* 0x000fee000f8e02ff */
[----:B------:R-:W-:Y:S01]  /*6c80*/  @!P3 PRMT R158, R0, 0x7610, R158 ;  /* 0x00007610009eb816 */ /* 0x000fe2000000009e */
[----:B--2---:R-:W-:Y:S06]  /*6c90*/  @UP0 UIMAD.WIDE UR4, UR6, 0x4, UR4 ;  /* 0x00000004060408a5 */ /* 0x004fec000f8e0204 */
[----:B------:R-:W-:Y:S01]  /*6ca0*/  IMAD.U32 R2, RZ, RZ, UR4 ;  /* 0x00000004ff027e24 */ /* 0x000fe2000f8e00ff */
[----:B------:R-:W-:Y:S04]  /*6cb0*/  MOV R3, UR5 ;  /* 0x0000000500037c02 */ /* 0x000fe80008000f00 */
[----:B------:R-:W2:Y:S01]  /*6cc0*/  @!UP0 LDCU UR4, c[0x0][0x880] ;  /* 0x00011000ff0487ac */ /* 0x000ea20008000800 */
[----:B-1---5:R3:W5:Y:S02]  /*6cd0*/  @P3 LDG.E R73, desc[UR8][R2.64] ;  /* 0x0000000802493981 */ /* 0x022764000c1e1900 */
[----:B--23--:R-:W-:Y:S02]  /*6ce0*/  @!P3 IMAD.U32 R73, RZ, RZ, UR4 ;  /* 0x00000004ff49be24 */ /* 0x00cfe4000f8e00ff */
.L_x_123:
[----:B------:R-:W-:Y:S05]  /*6cf0*/  @!P4 BRA `(.L_x_124) ;  /* 0x000000000024c947 */ /* 0x000fea0003800000 */
[----:B------:R-:W-:Y:S01]  /*6d00*/  ISETP.NE.U32.AND P3, PT, R138, RZ, PT ;  /* 0x000000ff8a00720c */ /* 0x000fe20003f65070 */
[----:B------:R-:W2:Y:S03]  /*6d10*/  LDCU.64 UR4, c[0x0][0x358] ;  /* 0x00006b00ff0477ac */ /* 0x000ea60008000a00 */
[----:B------:R-:W-:Y:S11]  /*6d20*/  ISETP.NE.AND.EX P3, PT, R139, RZ, PT, P3 ;  /* 0x000000ff8b00720c */ /* 0x000ff60003f65330 */
[----:B------:R-:W-:Y:S02]  /*6d30*/  @!UPT UIADD3 URZ, UPT, UPT, URZ, URZ, URZ ;  /* 0x000000fffffff290 */ /* 0x000fe4000fffe0ff */
[----:B------:R-:W3:Y:S01]  /*6d40*/  @P3 LDC.64 R2, c[0x0][0x8a8] ;  /* 0x00022a00ff023b82 */ /* 0x000ee20000000a00 */
[----:B-1----:R-:W-:Y:S04]  /*6d50*/  @P3 IMAD R0, R156, UR36, RZ ;  /* 0x000000249c003c24 */ /* 0x002fe8000f8e02ff */
[----:B---3--:R-:W-:Y:S05]  /*6d60*/  @P3 IMAD.WIDE R2, R0, 0x4, R2 ;  /* 0x0000000400023825 */ /* 0x008fea00078e0202 */
[----:B--2--5:R2:W5:Y:S02]  /*6d70*/  @P3 LDG.E R70, desc[UR4][R2.64] ;  /* 0x0000000402463981 */ /* 0x024564000c1e1900 */
[----:B--2---:R-:W3:Y:S02]  /*6d80*/  @!P3 LDC R70, c[0x0][0x8a0] ;  /* 0x00022800ff46bb82 */ /* 0x004ee40000000800 */
.L_x_124:
[----:B-----5:R-:W-:Y:S01]  /*6d90*/  FSETP.NEU.AND P4, PT, R73, RZ, PT ;  /* 0x000000ff4900720b */ /* 0x020fe20003f8d000 */
[----:B------:R-:W-:Y:S01]  /*6da0*/  BSSY B1, `(.L_x_125) ;  /* 0x0000047000017945 */ /* 0x000fe20003800000 */
[----:B------:R-:W-:Y:S01]  /*6db0*/  SEL R5, RZ, 0xffffffff, P2 ;  /* 0xffffffffff057807 */ /* 0x000fe20001000000 */
[----:B------:R-:W-:Y:S01]  /*6dc0*/  IMAD.MOV.U32 R181, RZ, RZ, 0x1 ;  /* 0x00000001ffb57424 */ /* 0x000fe200078e00ff */
[----:B------:R-:W-:Y:S01]  /*6dd0*/  LOP3.LUT P3, RZ, R158, 0xff, RZ, 0xc0, !PT ;  /* 0x000000ff9eff7812 */ /* 0x000fe2000786c0ff */
[----:B------:R-:W-:Y:S01]  /*6de0*/  IMAD R71, R68, 0x100, R69 ;  /* 0x0000010044477824 */ /* 0x000fe200078e0245 */
[----:B-1----:R-:W-:Y:S02]  /*6df0*/  @P1 SEL R0, RZ, 0xffffffff, P4 ;  /* 0xffffffffff001807 */ /* 0x002fe40002000000 */
[----:B------:R-:W-:Y:S02]  /*6e00*/  CS2R R154, SRZ ;  /* 0x00000000009a7805 */ /* 0x000fe4000001ff00 */
[----:B------:R-:W-:Y:S02]  /*6e10*/  LEA R3, R168, UR44, 0x3 ;  /* 0x0000002ca8037c11 */ /* 0x000fe4000f8e18ff */
[----:B------:R-:W-:Y:S02]  /*6e20*/  CS2R R152, SRZ ;  /* 0x0000000000987805 */ /* 0x000fe4000001ff00 */
[----:B------:R-:W-:Y:S02]  /*6e30*/  @P0 SEL R0, R5, R0, !P3 ;  /* 0x0000000005000207 */ /* 0x000fe40005800000 */
[----:B------:R-:W-:Y:S02]  /*6e40*/  CS2R R150, SRZ ;  /* 0x0000000000967805 */ /* 0x000fe4000001ff00 */
[----:B------:R-:W-:Y:S02]  /*6e50*/  LEA R163, R68, UR44, 0x3 ;  /* 0x0000002c44a37c11 */ /* 0x000fe4000f8e18ff */
[----:B------:R-:W-:Y:S02]  /*6e60*/  CS2R R148, SRZ ;  /* 0x0000000000947805 */ /* 0x000fe4000001ff00 */
[----:B------:R-:W-:Y:S02]  /*6e70*/  @P1 LOP3.LUT R0, R0, 0x1, RZ, 0xc0, !PT ;  /* 0x0000000100001812 */ /* 0x000fe400078ec0ff */
[----:B------:R-:W-:Y:S02]  /*6e80*/  CS2R R146, SRZ ;  /* 0x0000000000927805 */ /* 0x000fe4000001ff00 */
[----:B------:R-:W-:Y:S02]  /*6e90*/  SHF.L.U32 R2, R170, 0x1f, RZ ;  /* 0x0000001faa027819 */ /* 0x000fe400000006ff */
[----:B------:R-:W-:Y:S02]  /*6ea0*/  CS2R R144, SRZ ;  /* 0x0000000000907805 */ /* 0x000fe4000001ff00 */
[----:B------:R-:W-:Y:S02]  /*6eb0*/  ISETP.NE.U32.OR P6, PT, R0, 0x1, !P1 ;  /* 0x000000010000780c */ /* 0x000fe40004fc5470 */
[----:B------:R-:W-:Y:S02]  /*6ec0*/  CS2R R142, SRZ ;  /* 0x00000000008e7805 */ /* 0x000fe4000001ff00 */
[----:B------:R-:W-:Y:S02]  /*6ed0*/  PLOP3.LUT P2, PT, PT, PT, UP1, 0x80, 0x8 ;  /* 0x000000000008781c */ /* 0x000fe40003f4f018 */
[----:B------:R-:W-:Y:S02]  /*6ee0*/  CS2R R140, SRZ ;  /* 0x00000000008c7805 */ /* 0x000fe4000001ff00 */
[----:B------:R-:W-:Y:S02]  /*6ef0*/  SEL R0, RZ, 0xffffffff, P4 ;  /* 0xffffffffff007807 */ /* 0x000fe40002000000 */
[----:B------:R-:W-:Y:S03]  /*6f00*/  P2R R189, PR, RZ, 0x40 ;  /* 0x00000040ffbd7803 */ /* 0x000fe60000000000 */
[----:B------:R-:W-:Y:S04]  /*6f10*/  @P6 SHF.L.U32 R4, R167, 0x1f, RZ ;  /* 0x0000001fa7046819 */ /* 0x000fe800000006ff */
[----:B------:R-:W-:Y:S01]  /*6f20*/  @P2 SEL R0, R5, R0, !P3 ;  /* 0x0000000005002207 */ /* 0x000fe20005800000 */
[----:B------:R-:W1:Y:S03]  /*6f30*/  @P6 SYNCS.PHASECHK.TRANS64.TRYWAIT P1, [R3+URZ+0x160], R4 ;  /* 0x00016004030065a7 */ /* 0x000e6600080211ff */
[----:B------:R-:W-:Y:S04]  /*6f40*/  LOP3.LUT R0, R0, 0x1, RZ, 0xc0, !PT ;  /* 0x0000000100007812 */ /* 0x000fe800078ec0ff */
[----:B------:R-:W-:Y:S04]  /*6f50*/  ISETP.NE.U32.AND P5, PT, R0, 0x1, PT ;  /* 0x000000010000780c */ /* 0x000fe80003fa5070 */
[----:B------:R-:W-:Y:S01]  /*6f60*/  P2R R182, PR, RZ, 0x20 ;  /* 0x00000020ffb67803 */ /* 0x000fe20000000000 */
[----:B------:R2:W4:Y:S01]  /*6f70*/  SYNCS.PHASECHK.TRANS64.TRYWAIT P0, [R163+URZ+0x1d0], R2 ;  /* 0x0001d002a30075a7 */ /* 0x00052200080011ff */
[----:B-1----:R-:W-:Y:S01]  /*6f80*/  @P6 SEL R181, RZ, 0x1, !P1 ;  /* 0x00000001ffb56807 */ /* 0x002fe20004800000 */
[----:B--2---:R-:W-:Y:S06]  /*6f90*/  @!P6 BRA `(.L_x_126) ;  /* 0x00000000009ce947 */ /* 0x004fec0003800000 */
[----:B------:R-:W-:Y:S01]  /*6fa0*/  @P5 IMAD R7, R168, 0x2000, R173 ;  /* 0x00002000a8075824 */ /* 0x000fe200078e02ad */
[----:B------:R-:W-:Y:S01]  /*6fb0*/  ISETP.NE.AND P1, PT, R181, RZ, PT ;  /* 0x000000ffb500720c */ /* 0x000fe20003f25270 */
[----:B------:R-:W-:Y:S01]  /*6fc0*/  BSSY B0, `(.L_x_127) ;  /* 0x0000010000007945 */ /* 0x000fe20003800000 */
[----:B------:R-:W-:Y:S01]  /*6fd0*/  CS2R R142, SRZ ;  /* 0x00000000008e7805 */ /* 0x000fe2000001ff00 */
[--C-:B------:R-:W-:Y:S01]  /*6fe0*/  @P5 IMAD R6, R174, -0x10, R7.reuse ;  /* 0xfffffff0ae065824 */ /* 0x100fe200078e0207 */
[----:B------:R-:W-:Y:S01]  /*6ff0*/  CS2R R140, SRZ ;  /* 0x00000000008c7805 */ /* 0x000fe2000001ff00 */
[----:B------:R-:W-:Y:S01]  /*7000*/  @P5 IMAD R5, R172, -0x10, R7 ;  /* 0xfffffff0ac055824 */ /* 0x000fe200078e0207 */
[----:B------:R-:W-:Y:S01]  /*7010*/  CS2R R150, SRZ ;  /* 0x0000000000967805 */ /* 0x000fe2000001ff00 */
[----:B------:R-:W-:Y:S01]  /*7020*/  @P5 IMAD R4, R171, 0x10, R6 ;  /* 0x00000010ab045824 */ /* 0x000fe200078e0206 */
[----:B------:R-:W-:Y:S02]  /*7030*/  CS2R R148, SRZ ;  /* 0x0000000000947805 */ /* 0x000fe4000001ff00 */
[----:B------:R-:W-:Y:S02]  /*7040*/  CS2R R146, SRZ ;  /* 0x0000000000927805 */ /* 0x000fe4000001ff00 */
[----:B------:R-:W-:Y:S02]  /*7050*/  CS2R R144, SRZ ;  /* 0x0000000000907805 */ /* 0x000fe4000001ff00 */
[----:B------:R-:W-:Y:S02]  /*7060*/  CS2R R154, SRZ ;  /* 0x00000000009a7805 */ /* 0x000fe4000001ff00 */
[----:B------:R-:W-:Y:S01]  /*7070*/  CS2R R152, SRZ ;  /* 0x0000000000987805 */ /* 0x000fe2000001ff00 */
[----:B------:R-:W-:Y:S06]  /*7080*/  @P1 BRA `(.L_x_128) ;  /* 0x00000000000c1947 */ /* 0x000fec0003800000 */
[----:B------:R-:W-:Y:S04]  /*7090*/  SHF.L.U32 R0, R167, 0x1f, RZ ;  /* 0x0000001fa7007819 */ /* 0x000fe800000006ff */
[----:B------:R-:W1:Y:S02]  /*70a0*/  SYNCS.PHASECHK.TRANS64.TRYWAIT P1, [R3+URZ+0x160], R0 ;  /* 0x00016000030075a7 */ /* 0x000e6400080211ff */
[----:B-1----:R-:W-:Y:S05]  /*70b0*/  @!P1 BRA `(.L_x_129) ;  /* 0x00000068003c9947 */ /* 0x002fea0003800000 */
.L_x_128:
[----:B------:R-:W-:Y:S05]  /*70c0*/  BSYNC B0 ;  /* 0x0000000000007941 */ /* 0x000fea0003800000 */
.L_x_127:
[----:B------:R-:W-:Y:S01]  /*70d0*/  ISETP.NE.AND P1, PT, R182, RZ, PT ;  /* 0x000000ffb600720c */ /* 0x000fe20003f25270 */
[----:B-1----:R-:W-:Y:S02]  /*70e0*/  VIADD R3, R3, 0x180 ;  /* 0x0000018003037836 */ /* 0x002fe40000000000 */
[----:B------:R-:W-:Y:S02]  /*70f0*/  IMAD.U32 R0, RZ, RZ, UR45 ;  /* 0x0000002dff007e24 */ /* 0x000fe4000f8e00ff */
[----:B------:R-:W-:Y:S03]  /*7100*/  VIADD R168, R168, 0x1 ;  /* 0x00000001a8a87836 */ /* 0x000fe60000000000 */
[----:B------:R-:W-:Y:S05]  /*7110*/  PRMT R0, R0, 0x654, R3 ;  /* 0x0000065400007816 */ /* 0x000fea0000000003 */
[----:B------:R1:W2:Y:S04]  /*7120*/  @P1 LDS.128 R140, [R7] ;  /* 0x00000000078c1984 */ /* 0x0002a80000000c00 */
[----:B------:R1:W1:Y:S04]  /*7130*/  @P1 LDS.128 R148, [R5+0x20] ;  /* 0x0000200005941984 */ /* 0x0002680000000c00 */
[----:B------:R1:W1:Y:S04]  /*7140*/  @P1 LDS.128 R144, [R6+0x10] ;  /* 0x0000100006901984 */ /* 0x0002680000000c00 */
[----:B------:R1:W1:Y:S01]  /*7150*/  @P1 LDS.128 R152, [R4+0x10] ;  /* 0x0000100004981984 */ /* 0x0002620000000c00 */
[C---:B------:R-:W-:Y:S01]  /*7160*/  ISETP.NE.AND P1, PT, R168.reuse, 0x4, PT ;  /* 0x00000004a800780c */ /* 0x040fe20003f25270 */
[----:B------:R-:W-:Y:S01]  /*7170*/  @!PT LDS RZ, [RZ] ;  /* 0x00000000fffff984 */ /* 0x000fe20000000800 */
[----:B------:R-:W-:Y:S01]  /*7180*/  @!PT LDS RZ, [RZ] ;  /* 0x00000000fffff984 */ /* 0x000fe20000000800 */
[----:B------:R-:W-:Y:S01]  /*7190*/  @!PT LDS RZ, [RZ] ;  /* 0x00000000fffff984 */ /* 0x000fe20000000800 */
[----:B------:R-:W-:Y:S01]  /*71a0*/  @!PT LDS RZ, [RZ] ;  /* 0x00000000fffff984 */ /* 0x000fe20000000800 */
[----:B------:R5:W-:Y:S06]  /*71b0*/  MEMBAR.ALL.CTA ;  /* 0x0000000000007992 */ /* 0x000bec0000008000 */
[----:B-----5:R-:W5:Y:S01]  /*71c0*/  FENCE.VIEW.ASYNC.S ;  /* 0x00000000000073c6 */ /* 0x020f620000000000 */
[----:B------:R-:W-:Y:S01]  /*71d0*/  SEL R168, R168, RZ, P1 ;  /* 0x000000ffa8a87207 */ /* 0x000fe20000800000 */
[----:B-----5:R5:W-:Y:S02]  /*71e0*/  SYNCS.ARRIVE.TRANS64.RED.A1T0 RZ, [R0+URZ], RZ ;  /* 0x000000ff00ff79a7 */ /* 0x020be400081004ff */
[----:B-----5:R-:W-:Y:S04]  /*71f0*/  SEL R0, RZ, 0x1, P1 ;  /* 0x00000001ff007807 */ /* 0x020fe80000800000 */
[----:B--2---:R-:W-:Y:S02]  /*7200*/  LOP3.LUT R167, R167, R0, RZ, 0x3c, !PT ;  /* 0x00000000a7a77212 */ /* 0x004fe400078e3cff */
.L_x_126:
[----:B------:R-:W-:Y:S05]  /*7210*/  BSYNC B1 ;  /* 0x0000000000017941 */ /* 0x000fea0003800000 */
.L_x_125:
[----:B------:R-:W-:Y:S04]  /*7220*/  SHF.R.U32.HI R0, RZ, 0x15, R71 ;  /* 0x00000015ff007819 */ /* 0x000fe80000011647 */
[----:B------:R-:W-:Y:S01]  /*7230*/  LOP3.LUT P1, RZ, R0, 0x3, R159, 0x48, !PT ;  /* 0x0000000300ff7812 */ /* 0x000fe2000782489f */
[----:B------:R-:W-:Y:S01]  /*7240*/  @!UPT UIADD3 URZ, UPT, UPT, URZ, URZ, URZ ;  /* 0x000000fffffff290 */ /* 0x000fe2000fffe0ff */
[----:B----4-:R-:W-:Y:S11]  /*7250*/  @P0 BRA `(.L_x_130) ;  /* 0x0000000000080947 */ /* 0x010ff60003800000 */
[----:B------:R-:W2:Y:S02]  /*7260*/  SYNCS.PHASECHK.TRANS64.TRYWAIT P0, [R163+URZ+0x1d0], R2 ;  /* 0x0001d002a30075a7 */ /* 0x000ea400080011ff */
[----:B--2---:R-:W-:Y:S05]  /*7270*/  @!P0 BRA `(.L_x_131) ;  /* 0x0000006400e08947 */ /* 0x004fea0003800000 */
.L_x_130:
[----:B------:R-:W-:Y:S04]  /*7280*/  BSSY.RECONVERGENT B6, `(.L_x_132) ;  /* 0x0000012000067945 */ /* 0x000fe80003800200 */
[----:B------:R-:W-:Y:S05]  /*7290*/  @!P1 BRA `(.L_x_133) ;  /* 0x0000000000409947 */ /* 0x000fea0003800000 */
[----:B------:R-:W1:Y:S01]  /*72a0*/  LDCU.64 UR8, c[0x4][0x78] ;  /* 0x01000f00ff0877ac */ /* 0x000e620008000a00 */
[----:B------:R-:W-:Y:S01]  /*72b0*/  MOV R3, 0x0 ;  /* 0x0000000000037802 */ /* 0x000fe20000000f00 */
[----:B------:R-:W-:Y:S02]  /*72c0*/  HFMA2 R12, -RZ, RZ, 0, 5.9604644775390625e-08 ;  /* 0x00000001ff0c7431 */ /* 0x000fe400000001ff */
[----:B------:R-:W-:Y:S02]  /*72d0*/  IMAD.MOV.U32 R8, RZ, RZ, 0x192 ;  /* 0x00000192ff087424 */ /* 0x000fe400078e00ff */
[----:B------:R-:W-:Y:S01]  /*72e0*/  IMAD.MOV.U32 R13, RZ, RZ, RZ ;  /* 0x000000ffff0d7224 */ /* 0x000fe200078e00ff */
[----:B------:R-:W4:Y:S01]  /*72f0*/  LDCU.64 UR6, c[0x4][0x80] ;  /* 0x01001000ff0677ac */ /* 0x000f220008000a00 */
[----:B--2---:R-:W2:Y:S01]  /*7300*/  LDC.64 R2, c[0x4][R3] ;  /* 0x0100000003027b82 */ /* 0x004ea20000000a00 */
[----:B------:R-:W5:Y:S01]  /*7310*/  LDCU.64 UR4, c[0x4][0x18] ;  /* 0x01000300ff0477ac */ /* 0x000f620008000a00 */
[----:B-1----:R-:W-:Y:S01]  /*7320*/  MOV R5, UR9 ;  /* 0x0000000900057c02 */ /* 0x002fe20008000f00 */
[----:B------:R-:W-:Y:S01]  /*7330*/  IMAD.U32 R4, RZ, RZ, UR8 ;  /* 0x00000008ff047e24 */ /* 0x000fe2000f8e00ff */
[----:B----4-:R-:W-:Y:S01]  /*7340*/  MOV R7, UR7 ;  /* 0x0000000700077c02 */ /* 0x010fe20008000f00 */
[----:B------:R-:W-:Y:S01]  /*7350*/  IMAD.U32 R6, RZ, RZ, UR6 ;  /* 0x00000006ff067e24 */ /* 0x000fe2000f8e00ff */
[----:B-----5:R-:W-:Y:S01]  /*7360*/  MOV R11, UR5 ;  /* 0x00000005000b7c02 */ /* 0x020fe20008000f00 */
[----:B------:R-:W-:Y:S02]  /*7370*/  IMAD.U32 R10, RZ, RZ, UR4 ;  /* 0x00000004ff0a7e24 */ /* 0x000fe4000f8e00ff */
[----:B------:R-:W-:Y:S07]  /*7380*/  LEPC R20, `(.L_x_133) ;  /* 0x000000001014794e */ /* 0x000fee0000000000 */
[----:B--23--:R-:W-:Y:S05]  /*7390*/  CALL.ABS.NOINC R2 ;  /* 0x0000000002007343 */ /* 0x00cfea0003c00000 */
.L_x_133:
[----:B------:R-:W-:Y:S05]  /*73a0*/  BSYNC.RECONVERGENT B6 ;  /* 0x0000000000067941 */ /* 0x000fea0003800200 */
.L_x_132:
[-C--:B------:R-:W-:Y:S01]  /*73b0*/  F2FP.F16.E4M3.UNPACK_B R74, R140.reuse ;  /* 0x0000008cff4a723e */ /* 0x080fe200020006ff */
[----:B------:R-:W-:Y:S05]  /*73c0*/  WARPSYNC.ALL ;  /* 0x0000000000007948 */ /* 0x000fea0003800000 */
[----:B------:R-:W-:Y:S01]  /*73d0*/  R2UR UR4, R71 ;  /* 0x00000000470472ca */ /* 0x000fe200000e0000 */
[--C-:B------:R-:W-:Y:S01]  /*73e0*/  HADD2.F32 R72, -RZ, R74.reuse.H0_H0 ;  /* 0x2000004aff487230 */ /* 0x100fe20000004100 */
[----:B------:R-:W-:Y:S01]  /*73f0*/  F2FP.F16.E4M3.UNPACK_B R76, R140.H1 ;  /* 0x0000008cff4c723e */ /* 0x000fe200030006ff */
[----:B------:R-:W-:Y:S01]  /*7400*/  HADD2.F32 R75, -RZ, R74.H1_H1 ;  /* 0x3000004aff4b7230 */ /* 0x000fe20000004100 */
[-C--:B------:R-:W-:Y:S01]  /*7410*/  F2FP.F16.E4M3.UNPACK_B R78, R141.reuse ;  /* 0x0000008dff4e723e */ /* 0x080fe200020006ff */
[----:B------:R-:W-:Y:S01]  /*7420*/  BSSY.RECONVERGENT B0, `(.L_x_134) ;  /* 0x000011d000007945 */ /* 0x000fe20003800200 */
[----:B------:R-:W-:Y:S01]  /*7430*/  F2FP.F16.E4M3.UNPACK_B R80, R141.H1 ;  /* 0x0000008dff50723e */ /* 0x000fe200030006ff */
[----:B------:R-:W-:Y:S01]  /*7440*/  HADD2.F32 R74, -RZ, R76.H0_H0 ;  /* 0x2000004cff4a7230 */ /* 0x000fe20000004100 */
[-C--:B------:R-:W-:Y:S01]  /*7450*/  F2FP.F16.E4M3.UNPACK_B R82, R142.reuse ;  /* 0x0000008eff52723e */ /* 0x080fe200020006ff */
[--C-:B------:R-:W-:Y:S01]  /*7460*/  HADD2.F32 R77, -RZ, R78.reuse.H0_H0 ;  /* 0x2000004eff4d7230 */ /* 0x100fe20000004100 */
[----:B------:R-:W-:Y:S01]  /*7470*/  F2FP.F16.E4M3.UNPACK_B R84, R142.H1 ;  /* 0x0000008eff54723e */ /* 0x000fe200030006ff */
[----:B------:R-:W-:Y:S01]  /*7480*/  HADD2.F32 R78, -RZ, R78.H1_H1 ;  /* 0x3000004eff4e7230 */ /* 0x000fe20000004100 */
[-C--:B------:R-:W-:Y:S01]  /*7490*/  F2FP.F16.E4M3.UNPACK_B R86, R143.reuse ;  /* 0x0000008fff56723e */ /* 0x080fe200020006ff */
[----:B-1----:R-:W3:Y:S01]  /*74a0*/  LDTM.x64 R4, tmem[UR4] ;  /* 0x00000004000479ee */ /* 0x002ee20008340000 */
[----:B------:R-:W-:Y:S01]  /*74b0*/  F2FP.F16.E4M3.UNPACK_B R88, R143.H1 ;  /* 0x0000008fff58723e */ /* 0x000fe200030006ff */
[----:B------:R-:W-:Y:S01]  /*74c0*/  HADD2.F32 R76, -RZ, R76.H1_H1 ;  /* 0x3000004cff4c7230 */ /* 0x000fe20000004100 */
[-C--:B------:R-:W-:Y:S01]  /*74d0*/  F2FP.F16.E4M3.UNPACK_B R90, R144.reuse ;  /* 0x00000090ff5a723e */ /* 0x080fe200020006ff */
[----:B------:R-:W-:Y:S01]  /*74e0*/  HADD2.F32 R79, -RZ, R80.H0_H0 ;  /* 0x20000050ff4f7230 */ /* 0x000fe20000004100 */
[----:B------:R-:W-:Y:S01]  /*74f0*/  F2FP.F16.E4M3.UNPACK_B R92, R144.H1 ;  /* 0x00000090ff5c723e */ /* 0x000fe200030006ff */
[--C-:B------:R-:W-:Y:S01]  /*7500*/  HADD2.F32 R81, -RZ, R82.reuse.H0_H0 ;  /* 0x20000052ff517230 */ /* 0x100fe20000004100 */
[----:B------:R-:W-:Y:S01]  /*7510*/  SHF.L.U32 R188, R166, 0x4, RZ ;  /* 0x00000004a6bc7819 */ /* 0x000fe200000006ff */
[----:B------:R-:W-:Y:S01]  /*7520*/  HADD2.F32 R82, -RZ, R82.H1_H1 ;  /* 0x30000052ff527230 */ /* 0x000fe20000004100 */
[----:B------:R-:W-:Y:S01]  /*7530*/  SHF.L.U32 R190, R165, 0x4, RZ ;  /* 0x00000004a5be7819 */ /* 0x000fe200000006ff */
[--C-:B------:R-:W-:Y:S01]  /*7540*/  HADD2.F32 R85, -RZ, R86.reuse.H0_H0 ;  /* 0x20000056ff557230 */ /* 0x100fe20000004100 */
[C---:B------:R-:W-:Y:S01]  /*7550*/  IADD3 R178, PT, PT, R173.reuse, R188, RZ ;  /* 0x000000bcadb27210 */ /* 0x040fe20007ffe0ff */
[----:B------:R-:W-:Y:S01]  /*7560*/  HADD2.F32 R86, -RZ, R86.H1_H1 ;  /* 0x30000056ff567230 */ /* 0x000fe20000004100 */
[----:B------:R-:W-:Y:S01]  /*7570*/  IADD3 R180, PT, PT, R173, R190, RZ ;  /* 0x000000beadb47210 */ /* 0x000fe20007ffe0ff */
[--C-:B------:R-:W-:Y:S01]  /*7580*/  HADD2.F32 R89, -RZ, R90.reuse.H0_H0 ;  /* 0x2000005aff597230 */ /* 0x100fe20000004100 */
[----:B------:R-:W-:Y:S01]  /*7590*/  SHF.L.U32 R183, R171, 0x4, RZ ;  /* 0x00000004abb77819 */ /* 0x000fe200000006ff */
[----:B------:R-:W-:Y:S01]  /*75a0*/  HADD2.F32 R90, -RZ, R90.H1_H1 ;  /* 0x3000005aff5a7230 */ /* 0x000fe20000004100 */
[----:B------:R-:W-:Y:S01]  /*75b0*/  F2FP.F16.E4M3.UNPACK_B R94, R145 ;  /* 0x00000091ff5e723e */ /* 0x000fe200020006ff */
[----:B------:R-:W-:Y:S01]  /*75c0*/  HADD2.F32 R80, -RZ, R80.H1_H1 ;  /* 0x30000050ff507230 */ /* 0x000fe20000004100 */
[----:B------:R-:W-:Y:S01]  /*75d0*/  F2FP.F16.E4M3.UNPACK_B R98, R146 ;  /* 0x00000092ff62723e */ /* 0x000fe200020006ff */
[----:B------:R-:W-:Y:S01]  /*75e0*/  HADD2.F32 R83, -RZ, R84.H0_H0 ;  /* 0x20000054ff537230 */ /* 0x000fe20000004100 */
[----:B------:R-:W-:Y:S01]  /*75f0*/  F2FP.F16.E4M3.UNPACK_B R102, R147 ;  /* 0x00000093ff66723e */ /* 0x000fe200020006ff */
[--C-:B------:R-:W-:Y:S01]  /*7600*/  HADD2.F32 R93, -RZ, R94.reuse.H0_H0 ;  /* 0x2000005eff5d7230 */ /* 0x100fe20000004100 */
[----:B------:R-:W-:Y:S01]  /*7610*/  F2FP.F16.E4M3.UNPACK_B R106, R148 ;  /* 0x00000094ff6a723e */ /* 0x000fe200020006ff */
[C---:B---3--:R-:W-:Y:S01]  /*7620*/  FMUL R0, R70.reuse, R4 ;  /* 0x0000000446007220 */ /* 0x048fe20000400000 */
[C---:B--2---:R-:W-:Y:S01]  /*7630*/  FMUL R2, R70.reuse, R5 ;  /* 0x0000000546027220 */ /* 0x044fe20000400000 */
[C---:B------:R-:W-:Y:S01]  /*7640*/  FMUL R4, R70.reuse, R8 ;  /* 0x0000000846047220 */ /* 0x040fe20000400000 */
[C---:B------:R-:W-:Y:S01]  /*7650*/  FMUL R5, R70.reuse, R9 ;  /* 0x0000000946057220 */ /* 0x040fe20000400000 */
[C---:B------:R-:W-:Y:S01]  /*7660*/  FFMA R0, R73.reuse, R72, R0 ;  /* 0x0000004849007223 */ /* 0x040fe20000000000 */
[C---:B------:R-:W-:Y:S01]  /*7670*/  FFMA R2, R73.reuse, R75, R2 ;  /* 0x0000004b49027223 */ /* 0x040fe20000000002 */
[C---:B------:R-:W-:Y:S01]  /*7680*/  FMUL R8, R70.reuse, R12 ;  /* 0x0000000c46087220 */ /* 0x040fe20000400000 */
[C---:B------:R-:W-:Y:S01]  /*7690*/  FMUL R9, R70.reuse, R13 ;  /* 0x0000000d46097220 */ /* 0x040fe20000400000 */
[C---:B------:R-:W-:Y:S01]  /*76a0*/  FMUL R12, R70.reuse, R16 ;  /* 0x00000010460c7220 */ /* 0x040fe20000400000 */
[C---:B------:R-:W-:Y:S01]  /*76b0*/  FMUL R13, R70.reuse, R17 ;  /* 0x00000011460d7220 */ /* 0x040fe20000400000 */
[C---:B------:R-:W-:Y:S01]  /*76c0*/  FMUL R16, R70.reuse, R20 ;  /* 0x0000001446107220 */ /* 0x040fe20000400000 */
[C---:B------:R-:W-:Y:S01]  /*76d0*/  FMUL R17, R70.reuse, R21 ;  /* 0x0000001546117220 */ /* 0x040fe20000400000 */
[----:B------:R-:W-:Y:S02]  /*76e0*/  HADD2.F32 R94, -RZ, R94.H1_H1 ;  /* 0x3000005eff5e7230 */ /* 0x000fe40000004100 */
[C---:B------:R-:W-:Y:S01]  /*76f0*/  FMUL R20, R70.reuse, R24 ;  /* 0x0000001846147220 */ /* 0x040fe20000400000 */
[C---:B------:R-:W-:Y:S01]  /*7700*/  FMUL R21, R70.reuse, R25 ;  /* 0x0000001946157220 */ /* 0x040fe20000400000 */
[--C-:B------:R-:W-:Y:S02]  /*7710*/  HADD2.F32 R97, -RZ, R98.reuse.H0_H0 ;  /* 0x20000062ff617230 */ /* 0x100fe40000004100 */
[C---:B------:R-:W-:Y:S01]  /*7720*/  FMUL R24, R70.reuse, R28 ;  /* 0x0000001c46187220 */ /* 0x040fe20000400000 */
[----:B------:R-:W-:Y:S02]  /*7730*/  HADD2.F32 R98, -RZ, R98.H1_H1 ;  /* 0x30000062ff627230 */ /* 0x000fe40000004100 */
[C---:B------:R-:W-:Y:S01]  /*7740*/  FMUL R25, R70.reuse, R29 ;  /* 0x0000001d46197220 */ /* 0x040fe20000400000 */
[--C-:B------:R-:W-:Y:S02]  /*7750*/  HADD2.F32 R101, -RZ, R102.reuse.H0_H0 ;  /* 0x20000066ff657230 */ /* 0x100fe40000004100 */
[C---:B------:R-:W-:Y:S01]  /*7760*/  FMUL R28, R70.reuse, R32 ;  /* 0x00000020461c7220 */ /* 0x040fe20000400000 */
[----:B------:R-:W-:Y:S02]  /*7770*/  HADD2.F32 R102, -RZ, R102.H1_H1 ;  /* 0x30000066ff667230 */ /* 0x000fe40000004100 */
[C---:B------:R-:W-:Y:S01]  /*7780*/  FMUL R29, R70.reuse, R33 ;  /* 0x00000021461d7220 */ /* 0x040fe20000400000 */
[--C-:B------:R-:W-:Y:S02]  /*7790*/  HADD2.F32 R105, -RZ, R106.reuse.H0_H0 ;  /* 0x2000006aff697230 */ /* 0x100fe40000004100 */
[C---:B------:R-:W-:Y:S01]  /*77a0*/  FMUL R32, R70.reuse, R36 ;  /* 0x0000002446207220 */ /* 0x040fe20000400000 */
[----:B------:R-:W-:Y:S01]  /*77b0*/  F2FP.F16.E4M3.UNPACK_B R96, R145.H1 ;  /* 0x00000091ff60723e */ /* 0x000fe200030006ff */
[----:B------:R-:W-:Y:S02]  /*77c0*/  HADD2.F32 R106, -RZ, R106.H1_H1 ;  /* 0x3000006aff6a7230 */ /* 0x000fe40000004100 */
[C---:B------:R-:W-:Y:S01]  /*77d0*/  FMUL R33, R70.reuse, R37 ;  /* 0x0000002546217220 */ /* 0x040fe20000400000 */
[C---:B------:R-:W-:Y:S01]  /*77e0*/  FMUL R36, R70.reuse, R40 ;  /* 0x0000002846247220 */ /* 0x040fe20000400000 */
[----:B------:R-:W-:Y:S01]  /*77f0*/  F2FP.F16.E4M3.UNPACK_B R100, R146.H1 ;  /* 0x00000092ff64723e */ /* 0x000fe200030006ff */
        /* <DEDUP_REMOVED lines=8> */
[----:B------:R-:W-:Y:S01]  /*7880*/  F2FP.F16.E4M3.UNPACK_B R110, R149 ;  /* 0x00000095ff6e723e */ /* 0x000fe200020006ff */
[C---:B------:R-:W-:Y:S01]  /*7890*/  FMUL R49, R70.reuse, R53 ;  /* 0x0000003546317220 */ /* 0x040fe20000400000 */
[C---:B------:R-:W-:Y:S01]  /*78a0*/  FMUL R52, R70.reuse, R56 ;  /* 0x0000003846347220 */ /* 0x040fe20000400000 */
[----:B------:R-:W-:Y:S01]  /*78b0*/  F2FP.F16.E4M3.UNPACK_B R112, R149.H1 ;  /* 0x00000095ff70723e */ /* 0x000fe200030006ff */
[C---:B------:R-:W-:Y:S01]  /*78c0*/  FMUL R53, R70.reuse, R57 ;  /* 0x0000003946357220 */ /* 0x040fe20000400000 */
[--C-:B------:R-:W-:Y:S02]  /*78d0*/  HADD2.F32 R109, -RZ, R110.reuse.H0_H0 ;  /* 0x2000006eff6d7230 */ /* 0x100fe40000004100 */
[C---:B------:R-:W-:Y:S01]  /*78e0*/  FMUL R56, R70.reuse, R60 ;  /* 0x0000003c46387220 */ /* 0x040fe20000400000 */
[----:B------:R-:W-:Y:S01]  /*78f0*/  F2FP.F16.E4M3.UNPACK_B R114, R150 ;  /* 0x00000096ff72723e */ /* 0x000fe200020006ff */
[----:B------:R-:W-:Y:S02]  /*7900*/  HADD2.F32 R110, -RZ, R110.H1_H1 ;  /* 0x3000006eff6e7230 */ /* 0x000fe40000004100 */
[C---:B------:R-:W-:Y:S01]  /*7910*/  FMUL R57, R70.reuse, R61 ;  /* 0x0000003d46397220 */ /* 0x040fe20000400000 */
[C---:B------:R-:W-:Y:S01]  /*7920*/  FMUL R60, R70.reuse, R64 ;  /* 0x00000040463c7220 */ /* 0x040fe20000400000 */
[----:B------:R-:W-:Y:S01]  /*7930*/  F2FP.F16.E4M3.UNPACK_B R116, R150.H1 ;  /* 0x00000096ff74723e */ /* 0x000fe200030006ff */
[--C-:B------:R-:W-:Y:S02]  /*7940*/  HADD2.F32 R113, -RZ, R114.reuse.H0_H0 ;  /* 0x20000072ff717230 */ /* 0x100fe40000004100 */
[C---:B------:R-:W-:Y:S01]  /*7950*/  FMUL R61, R70.reuse, R65 ;  /* 0x00000041463d7220 */ /* 0x040fe20000400000 */
[----:B------:R-:W-:Y:S02]  /*7960*/  HADD2.F32 R114, -RZ, R114.H1_H1 ;  /* 0x30000072ff727230 */ /* 0x000fe40000004100 */
[C---:B------:R-:W-:Y:S01]  /*7970*/  FMUL R3, R70.reuse, R6 ;  /* 0x0000000646037220 */ /* 0x040fe20000400000 */
[----:B------:R-:W-:Y:S01]  /*7980*/  F2FP.F16.E4M3.UNPACK_B R118, R151 ;  /* 0x00000097ff76723e */ /* 0x000fe200020006ff */
[C---:B------:R-:W-:Y:S01]  /*7990*/  FMUL R7, R70.reuse, R7 ;  /* 0x0000000746077220 */ /* 0x040fe20000400000 */
[C---:B------:R-:W-:Y:S01]  /*79a0*/  FMUL R6, R70.reuse, R10 ;  /* 0x0000000a46067220 */ /* 0x040fe20000400000 */
[----:B------:R-:W-:Y:S01]  /*79b0*/  F2FP.F16.E4M3.UNPACK_B R120, R151.H1 ;  /* 0x00000097ff78723e */ /* 0x000fe200030006ff */
[C---:B------:R-:W-:Y:S01]  /*79c0*/  FFMA R3, R73.reuse, R74, R3 ;  /* 0x0000004a49037223 */ /* 0x040fe20000000003 */
[C---:B------:R-:W-:Y:S01]  /*79d0*/  FFMA R7, R73.reuse, R76, R7 ;  /* 0x0000004c49077223 */ /* 0x040fe20000000007 */
[----:B------:R-:W-:Y:S01]  /*79e0*/  F2FP.F16.E4M3.UNPACK_B R122, R152 ;  /* 0x00000098ff7a723e */ /* 0x000fe200020006ff */
[C---:B------:R-:W-:Y:S01]  /*79f0*/  FFMA R4, R73.reuse, R77, R4 ;  /* 0x0000004d49047223 */ /* 0x040fe20000000004 */
[C---:B------:R-:W-:Y:S01]  /*7a00*/  FFMA R5, R73.reuse, R78, R5 ;  /* 0x0000004e49057223 */ /* 0x040fe20000000005 */
[----:B------:R-:W-:Y:S01]  /*7a10*/  F2FP.F16.E4M3.UNPACK_B R124, R152.H1 ;  /* 0x00000098ff7c723e */ /* 0x000fe200030006ff */
[----:B------:R-:W-:Y:S01]  /*7a20*/  FFMA R6, R73, R79, R6 ;  /* 0x0000004f49067223 */ /* 0x000fe20000000006 */
[----:B------:R-:W-:Y:S01]  /*7a30*/  F2FP.SATFINITE.E4M3.F32.PACK_AB_MERGE_C R179, R7, R3, RZ ;  /* 0x0000000307b3723e */ /* 0x000fe200048070ff */
[--C-:B------:R-:W-:Y:S02]  /*7a40*/  HADD2.F32 R117, -RZ, R118.reuse.H0_H0 ;  /* 0x20000076ff757230 */ /* 0x100fe40000004100 */
[----:B------:R-:W-:Y:S01]  /*7a50*/  FMUL R11, R70, R11 ;  /* 0x0000000b460b7220 */ /* 0x000fe20000400000 */
[----:B------:R-:W-:Y:S01]  /*7a60*/  HADD2.F32 R118, -RZ, R118.H1_H1 ;  /* 0x30000076ff767230 */ /* 0x000fe20000004100 */
[----:B------:R-:W-:Y:S01]  /*7a70*/  F2FP.SATFINITE.E4M3.F32.PACK_AB_MERGE_C R184, R2, R0, R179 ;  /* 0x0000000002b8723e */ /* 0x000fe200048070b3 */
[--C-:B------:R-:W-:Y:S01]  /*7a80*/  HADD2.F32 R121, -RZ, R122.reuse.H0_H0 ;  /* 0x2000007aff797230 */ /* 0x100fe20000004100 */
[----:B------:R-:W-:Y:S01]  /*7a90*/  IADD3 R179, PT, PT, R183, R178, RZ ;  /* 0x000000b2b7b37210 */ /* 0x000fe20007ffe0ff */
[C---:B------:R-:W-:Y:S01]  /*7aa0*/  FFMA R11, R73.reuse, R80, R11 ;  /* 0x00000050490b7223 */ /* 0x040fe2000000000b */
[C---:B------:R-:W-:Y:S01]  /*7ab0*/  FFMA R8, R73.reuse, R81, R8 ;  /* 0x0000005149087223 */ /* 0x040fe20000000008 */
[----:B------:R-:W-:Y:S01]  /*7ac0*/  FFMA R9, R73, R82, R9 ;  /* 0x0000005249097223 */ /* 0x000fe20000000009 */
[----:B------:R-:W-:Y:S02]  /*7ad0*/  HADD2.F32 R122, -RZ, R122.H1_H1 ;  /* 0x3000007aff7a7230 */ /* 0x000fe40000004100 */
[C---:B------:R-:W-:Y:S01]  /*7ae0*/  FMUL R10, R70.reuse, R14 ;  /* 0x0000000e460a7220 */ /* 0x040fe20000400000 */
[----:B------:R-:W-:Y:S01]  /*7af0*/  HADD2.F32 R84, -RZ, R84.H1_H1 ;  /* 0x30000054ff547230 */ /* 0x000fe20000004100 */
[----:B------:R-:W-:Y:S01]  /*7b00*/  F2FP.SATFINITE.E4M3.F32.PACK_AB_MERGE_C R185, R11, R6, RZ ;  /* 0x000000060bb9723e */ /* 0x000fe200048070ff */
[C---:B------:R-:W-:Y:S01]  /*7b10*/  FMUL R15, R70.reuse, R15 ;  /* 0x0000000f460f7220 */ /* 0x040fe20000400000 */
[--C-:B------:R-:W-:Y:S02]  /*7b20*/  HADD2.F32 R87, -RZ, R88.reuse.H0_H0 ;  /* 0x20000058ff577230 */ /* 0x100fe40000004100 */
[----:B------:R-:W-:Y:S01]  /*7b30*/  FFMA R10, R73, R83, R10 ;  /* 0x00000053490a7223 */ /* 0x000fe2000000000a */
[----:B------:R-:W-:Y:S01]  /*7b40*/  F2FP.SATFINITE.E4M3.F32.PACK_AB_MERGE_C R185, R5, R4, R185 ;  /* 0x0000000405b9723e */ /* 0x000fe200048070b9 */
[C---:B------:R-:W-:Y:S01]  /*7b50*/  FFMA R15, R73.reuse, R84, R15 ;  /* 0x00000054490f7223 */ /* 0x040fe2000000000f */
[C---:B------:R-:W-:Y:S01]  /*7b60*/  FFMA R12, R73.reuse, R85, R12 ;  /* 0x00000055490c7223 */ /* 0x040fe2000000000c */
[----:B------:R-:W-:Y:S01]  /*7b70*/  FFMA R13, R73, R86, R13 ;  /* 0x00000056490d7223 */ /* 0x000fe2000000000d */
[----:B------:R-:W-:Y:S02]  /*7b80*/  HADD2.F32 R88, -RZ, R88.H1_H1 ;  /* 0x30000058ff587230 */ /* 0x000fe40000004100 */
[C---:B------:R-:W-:Y:S01]  /*7b90*/  FMUL R14, R70.reuse, R18 ;  /* 0x00000012460e7220 */ /* 0x040fe20000400000 */
[----:B------:R-:W-:Y:S01]  /*7ba0*/  F2FP.F16.E4M3.UNPACK_B R126, R153 ;  /* 0x00000099ff7e723e */ /* 0x000fe200020006ff */
[C---:B------:R-:W-:Y:S01]  /*7bb0*/  FMUL R19, R70.reuse, R19 ;  /* 0x0000001346137220 */ /* 0x040fe20000400000 */
[----:B------:R-:W-:Y:S01]  /*7bc0*/  HADD2.F32 R91, -RZ, R92.H0_H0 ;  /* 0x2000005cff5b7230 */ /* 0x000fe20000004100 */
[----:B------:R-:W-:Y:S01]  /*7bd0*/  F2FP.SATFINITE.E4M3.F32.PACK_AB_MERGE_C R186, R15, R10, RZ ;  /* 0x0000000a0fba723e */ /* 0x000fe200048070ff */
[C---:B------:R-:W-:Y:S01]  /*7be0*/  FFMA R14, R73.reuse, R87, R14 ;  /* 0x00000057490e7223 */ /* 0x040fe2000000000e */
[C---:B------:R-:W-:Y:S01]  /*7bf0*/  FFMA R19, R73.reuse, R88, R19 ;  /* 0x0000005849137223 */ /* 0x040fe20000000013 */
[C---:B------:R-:W-:Y:S01]  /*7c00*/  FFMA R16, R73.reuse, R89, R16 ;  /* 0x0000005949107223 */ /* 0x040fe20000000010 */
[----:B------:R-:W-:Y:S01]  /*7c10*/  F2FP.F16.E4M3.UNPACK_B R128, R153.H1 ;  /* 0x00000099ff80723e */ /* 0x000fe200030006ff */
[----:B------:R-:W-:Y:S01]  /*7c20*/  FFMA R17, R73, R90, R17 ;  /* 0x0000005a49117223 */ /* 0x000fe20000000011 */
[----:B------:R-:W-:Y:S01]  /*7c30*/  F2FP.SATFINITE.E4M3.F32.PACK_AB_MERGE_C R186, R9, R8, R186 ;  /* 0x0000000809ba723e */ /* 0x000fe200048070ba */
[--C-:B------:R-:W-:Y:S01]  /*7c40*/  HADD2.F32 R125, -RZ, R126.reuse.H0_H0 ;  /* 0x2000007eff7d7230 */ /* 0x100fe20000004100 */
[----:B------:R-:W-:Y:S01]  /*7c50*/  F2FP.SATFINITE.E4M3.F32.PACK_AB_MERGE_C R187, R19, R14, RZ ;  /* 0x0000000e13bb723e */ /* 0x000fe200048070ff */
[----:B------:R-:W-:Y:S02]  /*7c60*/  HADD2.F32 R126, -RZ, R126.H1_H1 ;  /* 0x3000007eff7e7230 */ /* 0x000fe40000004100 */
[C---:B------:R-:W-:Y:S01]  /*7c70*/  FMUL R18, R70.reuse, R22 ;  /* 0x0000001646127220 */ /* 0x040fe20000400000 */
[----:B------:R-:W-:Y:S01]  /*7c80*/  HADD2.F32 R92, -RZ, R92.H1_H1 ;  /* 0x3000005cff5c7230 */ /* 0x000fe20000004100 */
[----:B------:R-:W-:Y:S01]  /*7c90*/  F2FP.SATFINITE.E4M3.F32.PACK_AB_MERGE_C R187, R13, R12, R187 ;  /* 0x0000000c0dbb723e */ /* 0x000fe200048070bb */
[C---:B------:R-:W-:Y:S01]  /*7ca0*/  FMUL R23, R70.reuse, R23 ;  /* 0x0000001746177220 */ /* 0x040fe20000400000 */
[--C-:B------:R-:W-:Y:S02]  /*7cb0*/  HADD2.F32 R95, -RZ, R96.reuse.H0_H0 ;  /* 0x20000060ff5f7230 */ /* 0x100fe40000004100 */
[C---:B------:R-:W-:Y:S01]  /*7cc0*/  FFMA R18, R73.reuse, R91, R18 ;  /* 0x0000005b49127223 */ /* 0x040fe20000000012 */
[----:B------:R-:W-:Y:S01]  /*7cd0*/  HADD2.F32 R96, -RZ, R96.H1_H1 ;  /* 0x30000060ff607230 */ /* 0x000fe20000004100 */
[----:B------:R1:W-:Y:S01]  /*7ce0*/  STS.128 [R137+UR44+0x8400], R184 ;  /* 0x008400b889007988 */ /* 0x0003e20008000c2c */
[C---:B------:R-:W-:Y:S01]  /*7cf0*/  FFMA R23, R73.reuse, R92, R23 ;  /* 0x0000005c49177223 */ /* 0x040fe20000000017 */
[C---:B------:R-:W-:Y:S01]  /*7d00*/  FFMA R20, R73.reuse, R93, R20 ;  /* 0x0000005d49147223 */ /* 0x040fe20000000014 */
[----:B------:R-:W-:Y:S01]  /*7d10*/  FFMA R21, R73, R94, R21 ;  /* 0x0000005e49157223 */ /* 0x000fe20000000015 */
        /* <DEDUP_REMOVED lines=20> */
[----:B------:R-:W-:Y:S02]  /*7e60*/  HADD2.F32 R104, -RZ, R104.H1_H1 ;  /* 0x30000068ff687230 */ /* 0x000fe40000004100 */
        /* <DEDUP_REMOVED lines=24> */
[----:B------:R1:W-:Y:S01]  /*7ff0*/  STS.128 [R178+0x8010], R192 ;  /* 0x008010c0b2007388 */ /* 0x0003e20000000c00 */
[C---:B------:R-:W-:Y:S01]  /*8000*/  FFMA R39, R73.reuse, R108, R39 ;  /* 0x0000006c49277223 */ /* 0x040fe20000000027 */
[C---:B------:R-:W-:Y:S01]  /*8010*/  FFMA R36, R73.reuse, R109, R36 ;  /* 0x0000006d49247223 */ /* 0x040fe20000000024 */
[----:B------:R-:W-:Y:S01]  /*8020*/  FFMA R37, R73, R110, R37 ;  /* 0x0000006e49257223 */ /* 0x000fe20000000025 */
[----:B------:R-:W-:Y:S01]  /*8030*/  FMUL R38, R70, R42 ;  /* 0x0000002a46267220 */ /* 0x000fe20000400000 */
[----:B------:R-:W-:Y:S01]  /*8040*/  ISETP.NE.AND P0, PT, R176, RZ, PT ;  /* 0x000000ffb000720c */ /* 0x000fe20003f05270 */
[C---:B------:R-:W-:Y:S01]  /*8050*/  FMUL R43, R70.reuse, R43 ;  /* 0x0000002b462b7220 */ /* 0x040fe20000400000 */
[--C-:B------:R-:W-:Y:S01]  /*8060*/  HADD2.F32 R115, -RZ, R116.reuse.H0_H0 ;  /* 0x20000074ff737230 */ /* 0x100fe20000004100 */
[----:B------:R-:W-:Y:S01]  /*8070*/  F2FP.SATFINITE.E4M3.F32.PACK_AB_MERGE_C R196, R39, R34, RZ ;  /* 0x0000002227c4723e */ /* 0x000fe200048070ff */
[C---:B------:R-:W-:Y:S01]  /*8080*/  FFMA R38, R73.reuse, R111, R38 ;  /* 0x0000006f49267223 */ /* 0x040fe20000000026 */
[C---:B------:R-:W-:Y:S01]  /*8090*/  FFMA R43, R73.reuse, R112, R43 ;  /* 0x00000070492b7223 */ /* 0x040fe2000000002b */
[----:B------:R-:W-:Y:S01]  /*80a0*/  FFMA R40, R73, R113, R40 ;  /* 0x0000007149287223 */ /* 0x000fe20000000028 */
[----:B------:R-:W-:Y:S01]  /*80b0*/  F2FP.SATFINITE.E4M3.F32.PACK_AB_MERGE_C R196, R33, R32, R196 ;  /* 0x0000002021c4723e */ /* 0x000fe200048070c4 */
[----:B------:R-:W-:Y:S01]  /*80c0*/  FFMA R41, R73, R114, R41 ;  /* 0x0000007249297223 */ /* 0x000fe20000000029 */
[----:B------:R-:W-:Y:S01]  /*80d0*/  HADD2.F32 R116, -RZ, R116.H1_H1 ;  /* 0x30000074ff747230 */ /* 0x000fe20000004100 */
[----:B------:R-:W-:Y:S01]  /*80e0*/  F2FP.SATFINITE.E4M3.F32.PACK_AB_MERGE_C R197, R43, R38, RZ ;  /* 0x000000262bc5723e */ /* 0x000fe200048070ff */
[C---:B------:R-:W-:Y:S01]  /*80f0*/  FMUL R42, R70.reuse, R46 ;  /* 0x0000002e462a7220 */ /* 0x040fe20000400000 */
[C---:B------:R-:W-:Y:S01]  /*8100*/  FMUL R47, R70.reuse, R47 ;  /* 0x0000002f462f7220 */ /* 0x040fe20000400000 */
[--C-:B------:R-:W-:Y:S01]  /*8110*/  HADD2.F32 R119, -RZ, R120.reuse.H0_H0 ;  /* 0x20000078ff777230 */ /* 0x100fe20000004100 */
[----:B------:R-:W-:Y:S01]  /*8120*/  F2FP.SATFINITE.E4M3.F32.PACK_AB_MERGE_C R197, R37, R36, R197 ;  /* 0x0000002425c5723e */ /* 0x000fe200048070c5 */
[C---:B------:R-:W-:Y:S01]  /*8130*/  FFMA R42, R73.reuse, R115, R42 ;  /* 0x00000073492a7223 */ /* 0x040fe2000000002a */
[C---:B------:R-:W-:Y:S01]  /*8140*/  FFMA R47, R73.reuse, R116, R47 ;  /* 0x00000074492f7223 */ /* 0x040fe2000000002f */
[----:B------:R-:W-:Y:S01]  /*8150*/  FFMA R44, R73, R117, R44 ;  /* 0x00000075492c7223 */ /* 0x000fe2000000002c */
[----:B------:R-:W-:Y:S01]  /*8160*/  ISETP.NE.AND P6, PT, R189, RZ, PT ;  /* 0x000000ffbd00720c */ /* 0x000fe20003fc5270 */
[----:B------:R-:W-:Y:S01]  /*8170*/  FFMA R45, R73, R118, R45 ;  /* 0x00000076492d7223 */ /* 0x000fe2000000002d */
[----:B------:R-:W-:Y:S01]  /*8180*/  HADD2.F32 R120, -RZ, R120.H1_H1 ;  /* 0x30000078ff787230 */ /* 0x000fe20000004100 */
[----:B------:R-:W-:Y:S01]  /*8190*/  F2FP.SATFINITE.E4M3.F32.PACK_AB_MERGE_C R198, R47, R42, RZ ;  /* 0x0000002a2fc6723e */ /* 0x000fe200048070ff */
[C---:B------:R-:W-:Y:S01]  /*81a0*/  FMUL R46, R70.reuse, R50 ;  /* 0x00000032462e7220 */ /* 0x040fe20000400000 */
[C---:B------:R-:W-:Y:S01]  /*81b0*/  FMUL R51, R70.reuse, R51 ;  /* 0x0000003346337220 */ /* 0x040fe20000400000 */
[--C-:B------:R-:W-:Y:S02]  /*81c0*/  HADD2.F32 R123, -RZ, R124.reuse.H0_H0 ;  /* 0x2000007cff7b7230 */ /* 0x100fe40000004100 */
[C---:B------:R-:W-:Y:S01]  /*81d0*/  FMUL R50, R70.reuse, R54 ;  /* 0x0000003646327220 */ /* 0x040fe20000400000 */
[C---:B------:R-:W-:Y:S01]  /*81e0*/  FFMA R46, R73.reuse, R119, R46 ;  /* 0x00000077492e7223 */ /* 0x040fe2000000002e */
[----:B------:R-:W-:Y:S02]  /*81f0*/  HADD2.F32 R124, -RZ, R124.H1_H1 ;  /* 0x3000007cff7c7230 */ /* 0x000fe40000004100 */
[C---:B------:R-:W-:Y:S01]  /*8200*/  FFMA R51, R73.reuse, R120, R51 ;  /* 0x0000007849337223 */ /* 0x040fe20000000033 */
[C---:B------:R-:W-:Y:S01]  /*8210*/  FMUL R55, R70.reuse, R55 ;  /* 0x0000003746377220 */ /* 0x040fe20000400000 */
[C---:B------:R-:W-:Y:S01]  /*8220*/  FFMA R48, R73.reuse, R121, R48 ;  /* 0x0000007949307223 */ /* 0x040fe20000000030 */
[C---:B------:R-:W-:Y:S01]  /*8230*/  FFMA R49, R73.reuse, R122, R49 ;  /* 0x0000007a49317223 */ /* 0x040fe20000000031 */
[--C-:B------:R-:W-:Y:S02]  /*8240*/  HADD2.F32 R127, -RZ, R128.reuse.H0_H0 ;  /* 0x20000080ff7f7230 */ /* 0x100fe40000004100 */
[C---:B------:R-:W-:Y:S01]  /*8250*/  FFMA R50, R73.reuse, R123, R50 ;  /* 0x0000007b49327223 */ /* 0x040fe20000000032 */
[----:B------:R-:W-:Y:S02]  /*8260*/  HADD2.F32 R128, -RZ, R128.H1_H1 ;  /* 0x30000080ff807230 */ /* 0x000fe40000004100 */
[C---:B------:R-:W-:Y:S01]  /*8270*/  FMUL R54, R70.reuse, R58 ;  /* 0x0000003a46367220 */ /* 0x040fe20000400000 */
        /* <DEDUP_REMOVED lines=16> */
[----:B------:R-:W-:Y:S01]  /*8380*/  FFMA R63, R73, R132, R63 ;  /* 0x00000084493f7223 */ /* 0x000fe2000000003f */
[----:B------:R-:W-:Y:S01]  /*8390*/  FMUL R67, R70, R67 ;  /* 0x0000004346437220 */ /* 0x000fe20000400000 */
[----:B------:R-:W-:Y:S01]  /*83a0*/  F2FP.SATFINITE.E4M3.F32.PACK_AB_MERGE_C R199, R51, R46, RZ ;  /* 0x0000002e33c7723e */ /* 0x000fe200048070ff */
[C---:B------:R-:W-:Y:S01]  /*83b0*/  FFMA R60, R73.reuse, R133, R60 ;  /* 0x00000085493c7223 */ /* 0x040fe2000000003c */
[C---:B------:R-:W-:Y:S01]  /*83c0*/  FFMA R61, R73.reuse, R134, R61 ;  /* 0x00000086493d7223 */ /* 0x040fe2000000003d */
[C---:B------:R-:W-:Y:S01]  /*83d0*/  FFMA R62, R73.reuse, R135, R62 ;  /* 0x00000087493e7223 */ /* 0x040fe2000000003e */
[----:B------:R-:W-:Y:S01]  /*83e0*/  FFMA R67, R73, R136, R67 ;  /* 0x0000008849437223 */ /* 0x000fe20000000043 */
[----:B------:R-:W-:Y:S02]  /*83f0*/  F2FP.SATFINITE.E4M3.F32.PACK_AB_MERGE_C R198, R41, R40, R198 ;  /* 0x0000002829c6723e */ /* 0x000fe400048070c6 */
[----:B------:R-:W-:Y:S02]  /*8400*/  F2FP.SATFINITE.E4M3.F32.PACK_AB_MERGE_C R199, R45, R44, R199 ;  /* 0x0000002c2dc7723e */ /* 0x000fe400048070c7 */
[----:B------:R-:W-:Y:S02]  /*8410*/  F2FP.SATFINITE.E4M3.F32.PACK_AB_MERGE_C R200, R55, R50, RZ ;  /* 0x0000003237c8723e */ /* 0x000fe400048070ff */
[----:B------:R-:W-:Y:S01]  /*8420*/  F2FP.SATFINITE.E4M3.F32.PACK_AB_MERGE_C R201, R59, R54, RZ ;  /* 0x000000363bc9723e */ /* 0x000fe200048070ff */
[----:B------:R1:W-:Y:S01]  /*8430*/  STS.128 [R180+0x8020], R196 ;  /* 0x008020c4b4007388 */ /* 0x0003e20000000c00 */
[----:B------:R-:W-:Y:S02]  /*8440*/  F2FP.SATFINITE.E4M3.F32.PACK_AB_MERGE_C R202, R63, R58, RZ ;  /* 0x0000003a3fca723e */ /* 0x000fe400048070ff */
[----:B------:R-:W-:Y:S02]  /*8450*/  F2FP.SATFINITE.E4M3.F32.PACK_AB_MERGE_C R203, R67, R62, RZ ;  /* 0x0000003e43cb723e */ /* 0x000fe400048070ff */
[----:B------:R-:W-:Y:S02]  /*8460*/  F2FP.SATFINITE.E4M3.F32.PACK_AB_MERGE_C R200, R49, R48, R200 ;  /* 0x0000003031c8723e */ /* 0x000fe400048070c8 */
[----:B------:R-:W-:Y:S02]  /*8470*/  F2FP.SATFINITE.E4M3.F32.PACK_AB_MERGE_C R201, R53, R52, R201 ;  /* 0x0000003435c9723e */ /* 0x000fe400048070c9 */
[----:B------:R-:W-:Y:S02]  /*8480*/  F2FP.SATFINITE.E4M3.F32.PACK_AB_MERGE_C R202, R57, R56, R202 ;  /* 0x0000003839ca723e */ /* 0x000fe400048070ca */
[----:B------:R-:W-:Y:S02]  /*8490*/  F2FP.SATFINITE.E4M3.F32.PACK_AB_MERGE_C R203, R61, R60, R203 ;  /* 0x0000003c3dcb723e */ /* 0x000fe400048070cb */
[----:B------:R-:W-:Y:S02]  /*84a0*/  LEA R191, R168, UR44, 0x3 ;  /* 0x0000002ca8bf7c11 */ /* 0x000fe4000f8e18ff */
[----:B------:R-:W-:Y:S01]  /*84b0*/  @P6 SHF.L.U32 R204, R167, 0x1f, RZ ;  /* 0x0000001fa7cc6819 */ /* 0x000fe200000006ff */
[----:B------:R1:W-:Y:S01]  /*84c0*/  STS.128 [R179+0x8010], R200 ;  /* 0x008010c8b3007388 */ /* 0x0003e20000000c00 */
[----:B------:R-:W-:Y:S01]  /*84d0*/  @!PT LDS RZ, [RZ] ;  /* 0x00000000fffff984 */ /* 0x000fe20000000800 */
[----:B------:R-:W-:Y:S01]  /*84e0*/  @!PT LDS RZ, [RZ] ;  /* 0x00000000fffff984 */ /* 0x000fe20000000800 */
[----:B------:R-:W-:Y:S01]  /*84f0*/  @!PT LDS RZ, [RZ] ;  /* 0x00000000fffff984 */ /* 0x000fe20000000800 */
[----:B------:R-:W-:Y:S01]  /*8500*/  @!PT LDS RZ, [RZ] ;  /* 0x00000000fffff984 */ /* 0x000fe20000000800 */
[----:B------:R2:W-:Y:S07]  /*8510*/  MEMBAR.ALL.CTA ;  /* 0x0000000000007992 */ /* 0x0005ee0000008000 */
[----:B--2---:R-:W2:Y:S02]  /*8520*/  FENCE.VIEW.ASYNC.S ;  /* 0x00000000000073c6 */ /* 0x004ea40000000000 */
[----:B--2---:R-:W-:Y:S06]  /*8530*/  BAR.SYNC.DEFER_BLOCKING 0x1, 0x80 ;  /* 0x0042000000007b1d */ /* 0x004fec0000010000 */
[----:B------:R-:W-:Y:S05]  /*8540*/  @P0 BRA `(.L_x_135) ;  /* 0x0000000000280947 */ /* 0x000fea0003800000 */
[----:B------:R-:W-:Y:S01]  /*8550*/  UIADD3 UR4, UPT, UPT, UR44, 0x8400, URZ ;  /* 0x000084002c047890 */ /* 0x000fe2000fffe0ff */
[----:B------:R-:W-:Y:S05]  /*8560*/  UMOV UR51, UR36 ;  /* 0x0000002400337c82 */ /* 0x000fea0008000000 */
[----:B------:R-:W-:Y:S01]  /*8570*/  MOV R175, UR4 ;  /* 0x0000000400af7c02 */ /* 0x000fe20008000f00 */
[----:B------:R-:W-:Y:S03]  /*8580*/  UIADD3 UR4, UP0, UPT, UR62, 0x680, URZ ;  /* 0x000006803e047890 */ /* 0x000fe6000ff1e0ff */
[----:B------:R-:W-:Y:S01]  /*8590*/  R2UR UR48, R175 ;  /* 0x00000000af3072ca */ /* 0x000fe200000e0000 */
[----:B------:R-:W-:Y:S11]  /*85a0*/  UIADD3.X UR5, UPT, UPT, URZ, UR63, URZ, UP0, !UPT ;  /* 0x0000003fff057290 */ /* 0x000ff600087fe4ff */
[----:B------:R-:W-:Y:S01]  /*85b0*/  @!UPT UIADD3 URZ, UPT, UPT, URZ, URZ, URZ ;  /* 0x000000fffffff290 */ /* 0x000fe2000fffe0ff */
[----:B------:R2:W-:Y:S01]  /*85c0*/  UTMASTG.3D [UR48], [UR4] ;  /* 0x00000030040073b5 */ /* 0x0005e20008010000 */
[----:B------:R0:W-:Y:S01]  /*85d0*/  UTMACMDFLUSH ;  /* 0x00000000000079b7 */ /* 0x0001e20000000000 */
[----:B--2---:R-:W-:Y:S04]  /*85e0*/  DEPBAR.LE SB0, 0x1 ;  /* 0x000080400000791a */ /* 0x004fe80000000000 */
.L_x_135:
[----:B------:R-:W-:Y:S05]  /*85f0*/  BSYNC.RECONVERGENT B0 ;  /* 0x0000000000007941 */ /* 0x000fea0003800200 */
.L_x_134:
[----:B------:R-:W-:Y:S06]  /*8600*/  BAR.SYNC.DEFER_BLOCKING 0x1, 0x80 ;  /* 0x0042000000007b1d */ /* 0x000fec0000010000 */
[----:B------:R-:W2:Y:S01]  /*8610*/  @P6 SYNCS.PHASECHK.TRANS64.TRYWAIT P0, [R191+URZ+0x160], R204 ;  /* 0x000160ccbf0065a7 */ /* 0x000ea200080011ff */
[----:B------:R-:W-:Y:S01]  /*8620*/  BSSY B1, `(.L_x_136) ;  /* 0x0000023000017945 */ /* 0x000fe20003800000 */
[----:B--2---:R-:W-:Y:S03]  /*8630*/  @P6 SEL R181, RZ, 0x1, !P0 ;  /* 0x00000001ffb56807 */ /* 0x004fe60004000000 */
[----:B------:R-:W-:Y:S05]  /*8640*/  @!P6 BRA `(.L_x_137) ;  /* 0x000000000080e947 */ /* 0x000fea0003800000 */
[----:B------:R-:W-:Y:S01]  /*8650*/  ISETP.NE.AND P1, PT, R182, RZ, PT ;  /* 0x000000ffb600720c */ /* 0x000fe20003f25270 */
[----:B------:R-:W-:Y:S01]  /*8660*/  BSSY B0, `(.L_x_138) ;  /* 0x000000a000007945 */ /* 0x000fe20003800000 */
[----:B------:R-:W-:Y:S11]  /*8670*/  ISETP.NE.AND P0, PT, R181, RZ, PT ;  /* 0x000000ffb500720c */ /* 0x000ff60003f05270 */
[----:B------:R-:W-:Y:S04]  /*8680*/  @P1 IMAD R3, R168, 0x2000, R173 ;  /* 0x00002000a8031824 */ /* 0x000fe800078e02ad */
[C---:B------:R-:W-:Y:S01]  /*8690*/  @P1 IMAD.IADD R6, R3.reuse, 0x1, R188 ;  /* 0x0000000103061824 */ /* 0x040fe200078e02bc */
[----:B------:R-:W-:Y:S03]  /*86a0*/  @P1 IADD3 R4, PT, PT, R3, R190, RZ ;  /* 0x000000be03041210 */ /* 0x000fe60007ffe0ff */
[----:B------:R-:W-:Y:S01]  /*86b0*/  @P1 IMAD.IADD R2, R183, 0x1, R6 ;  /* 0x00000001b7021824 */ /* 0x000fe200078e0206 */
[----:B------:R-:W-:Y:S06]  /*86c0*/  @P0 BRA `(.L_x_139) ;  /* 0x00000000000c0947 */ /* 0x000fec0003800000 */
[----:B------:R-:W-:Y:S04]  /*86d0*/  SHF.L.U32 R0, R167, 0x1f, RZ ;  /* 0x0000001fa7007819 */ /* 0x000fe800000006ff */
[----:B------:R-:W2:Y:S02]  /*86e0*/  SYNCS.PHASECHK.TRANS64.TRYWAIT P0, [R191+URZ+0x160], R0 ;  /* 0x00016000bf0075a7 */ /* 0x000ea400080011ff */
[----:B--2---:R-:W-:Y:S05]  /*86f0*/  @!P0 BRA `(.L_x_140) ;  /* 0x0000005000d48947 */ /* 0x004fea0003800000 */
.L_x_139:
[----:B------:R-:W-:Y:S05]  /*8700*/  BSYNC B0 ;  /* 0x0000000000007941 */ /* 0x000fea0003800000 */
.L_x_138:
[----:B------:R-:W-:Y:S01]  /*8710*/  ISETP.NE.AND P0, PT, R182, RZ, PT ;  /* 0x000000ffb600720c */ /* 0x000fe20003f05270 */
[----:B--2---:R-:W-:Y:S02]  /*8720*/  VIADD R191, R191, 0x180 ;  /* 0x00000180bfbf7836 */ /* 0x004fe40000000000 */
[----:B------:R-:W-:Y:S02]  /*8730*/  IMAD.U32 R0, RZ, RZ, UR45 ;  /* 0x0000002dff007e24 */ /* 0x000fe4000f8e00ff */
[----:B------:R-:W-:Y:S03]  /*8740*/  VIADD R168, R168, 0x1 ;  /* 0x00000001a8a87836 */ /* 0x000fe60000000000 */
[----:B------:R-:W-:Y:S05]  /*8750*/  PRMT R0, R0, 0x654, R191 ;  /* 0x0000065400007816 */ /* 0x000fea00000000bf */
[----:B------:R2:W3:Y:S04]  /*8760*/  @P0 LDS.128 R140, [R3] ;  /* 0x00000000038c0984 */ /* 0x0004e80000000c00 */
[----:B------:R2:W4:Y:S04]  /*8770*/  @P0 LDS.128 R148, [R4+0x20] ;  /* 0x0000200004940984 */ /* 0x0005280000000c00 */
        /* <DEDUP_REMOVED lines=12> */
[----:B--234-:R-:W-:Y:S02]  /*8840*/  LOP3.LUT R167, R167, R0, RZ, 0x3c, !PT ;  /* 0x00000000a7a77212 */ /* 0x01cfe400078e3cff */
.L_x_137:
[----:B------:R-:W-:Y:S05]  /*8850*/  BSYNC B1 ;  /* 0x0000000000017941 */ /* 0x000fea0003800000 */
.L_x_136:
[----:B------:R-:W-:Y:S01]  /*8860*/  VIADD R0, R71, 0x40 ;  /* 0x0000004047007836 */ /* 0x000fe20000000000 */
[----:B------:R-:W-:Y:S04]  /*8870*/  BSSY.RECONVERGENT B6, `(.L_x_141) ;  /* 0x0000015000067945 */ /* 0x000fe80003800200 */
[----:B------:R-:W-:Y:S04]  /*8880*/  SHF.R.U32.HI R0, RZ, 0x15, R0 ;  /* 0x00000015ff007819 */ /* 0x000fe80000011600 */
[----:B------:R-:W-:Y:S11]  /*8890*/  LOP3.LUT P0, RZ, R0, 0x3, R159, 0x48, !PT ;  /* 0x0000000300ff7812 */ /* 0x000ff6000780489f */
[----:B------:R-:W-:Y:S02]  /*88a0*/  @!UPT UIADD3 URZ, UPT, UPT, URZ, URZ, URZ ;  /* 0x000000fffffff290 */ /* 0x000fe4000fffe0ff */
        /* <DEDUP_REMOVED lines=8> */
[----:B------:R-:W5:Y:S01]  /*8930*/  LDCU.64 UR4, c[0x4][0x18] ;  /* 0x01000300ff0477ac */ /* 0x000f620008000a00 */
[----:B--2---:R-:W-:Y:S01]  /*8940*/  MOV R5, UR9 ;  /* 0x0000000900057c02 */ /* 0x004fe20008000f00 */
[----:B------:R-:W-:Y:S01]  /*8950*/  IMAD.U32 R4, RZ, RZ, UR8 ;  /* 0x00000008ff047e24 */ /* 0x000fe2000f8e00ff */
[----:B---3--:R-:W-:Y:S01]  /*8960*/  MOV R7, UR7 ;  /* 0x0000000700077c02 */ /* 0x008fe20008000f00 */
[----:B------:R-:W-:Y:S01]  /*8970*/  IMAD.U32 R6, RZ, RZ, UR6 ;  /* 0x00000006ff067e24 */ /* 0x000fe2000f8e00ff */
[----:B-----5:R-:W-:Y:S01]  /*8980*/  MOV R11, UR5 ;  /* 0x00000005000b7c02 */ /* 0x020fe20008000f00 */
[----:B------:R-:W-:Y:S02]  /*8990*/  IMAD.U32 R10, RZ, RZ, UR4 ;  /* 0x00000004ff0a7e24 */ /* 0x000fe4000f8e00ff */
[----:B------:R-:W-:Y:S07]  /*89a0*/  LEPC R20, `(.L_x_142) ;  /* 0x000000001014794e */ /* 0x000fee0000000000 */
[----:B-1--4-:R-:W-:Y:S05]  /*89b0*/  CALL.ABS.NOINC R2 ;  /* 0x0000000002007343 */ /* 0x012fea0003c00000 */
.L_x_142:
[----:B------:R-:W-:Y:S05]  /*89c0*/  BSYNC.RECONVERGENT B6 ;  /* 0x0000000000067941 */ /* 0x000fea0003800200 */
.L_x_141:
[----:B------:R-:W-:Y:S01]  /*89d0*/  F2FP.F16.E4M3.UNPACK_B R4, R141 ;  /* 0x0000008dff04723e */ /* 0x000fe200020006ff */
[----:B------:R-:W-:Y:S05]  /*89e0*/  WARPSYNC.ALL ;  /* 0x0000000000007948 */ /* 0x000fea0003800000 */
[----:B------:R-:W-:Y:S01]  /*89f0*/  R2UR UR4, R71 ;  /* 0x00000000470472ca */ /* 0x000fe200000e0000 */
[--C-:B------:R-:W-:Y:S01]  /*8a00*/  HADD2.F32 R78, -RZ, R4.reuse.H0_H0 ;  /* 0x20000004ff4e7230 */ /* 0x100fe20000004100 */
[-C--:B------:R-:W-:Y:S01]  /*8a10*/  F2FP.F16.E4M3.UNPACK_B R0, R140.reuse ;  /* 0x0000008cff00723e */ /* 0x080fe200020006ff */
[----:B------:R-:W-:Y:S01]  /*8a20*/  HADD2.F32 R75, -RZ, R4.H1_H1 ;  /* 0x30000004ff4b7230 */ /* 0x000fe20000004100 */
[----:B------:R-:W-:Y:S01]  /*8a30*/  F2FP.F16.E4M3.UNPACK_B R4, R143 ;  /* 0x0000008fff04723e */ /* 0x000fe200020006ff */
[----:B------:R-:W-:Y:S01]  /*8a40*/  BSSY.RECONVERGENT B0, `(.L_x_143) ;  /* 0x0000116000007945 */ /* 0x000fe20003800200 */
[----:B------:R-:W-:Y:S01]  /*8a50*/  F2FP.F16.E4M3.UNPACK_B R3, R140.H1 ;  /* 0x0000008cff03723e */ /* 0x000fe200030006ff */
[--C-:B------:R-:W-:Y:S01]  /*8a60*/  HADD2.F32 R2, -RZ, R0.reuse.H0_H0 ;  /* 0x20000000ff027230 */ /* 0x100fe20000004100 */
[----:B-1----:R-:W-:Y:S01]  /*8a70*/  F2FP.F16.E4M3.UNPACK_B R127, R154 ;  /* 0x0000009aff7f723e */ /* 0x002fe200020006ff */
[----:B------:R-:W-:Y:S01]  /*8a80*/  HADD2.F32 R72, -RZ, R0.H1_H1 ;  /* 0x30000000ff487230 */ /* 0x000fe20000004100 */
[----:B------:R-:W-:Y:S01]  /*8a90*/  F2FP.F16.E4M3.UNPACK_B R0, R141.H1 ;  /* 0x0000008dff00723e */ /* 0x000fe200030006ff */
[--C-:B------:R-:W-:Y:S01]  /*8aa0*/  HADD2.F32 R74, -RZ, R3.reuse.H0_H0 ;  /* 0x20000003ff4a7230 */ /* 0x100fe20000004100 */
[----:B------:R-:W-:Y:S01]  /*8ab0*/  F2FP.F16.E4M3.UNPACK_B R117, R151.H1 ;  /* 0x00000097ff75723e */ /* 0x000fe200030006ff */
[----:B------:R-:W-:Y:S01]  /*8ac0*/  HADD2.F32 R76, -RZ, R3.H1_H1 ;  /* 0x30000003ff4c7230 */ /* 0x000fe20000004100 */
[-C--:B------:R-:W-:Y:S01]  /*8ad0*/  F2FP.F16.E4M3.UNPACK_B R3, R142.reuse ;  /* 0x0000008eff03723e */ /* 0x080fe200020006ff */
[--C-:B------:R-:W-:Y:S01]  /*8ae0*/  HADD2.F32 R80, -RZ, R0.reuse.H0_H0 ;  /* 0x20000000ff507230 */ /* 0x100fe20000004100 */
[----:B------:R-:W-:Y:S01]  /*8af0*/  ISETP.NE.AND P0, PT, R176, RZ, PT ;  /* 0x000000ffb000720c */ /* 0x000fe20003f05270 */
[----:B------:R-:W-:Y:S01]  /*8b00*/  HADD2.F32 R77, -RZ, R0.H1_H1 ;  /* 0x30000000ff4d7230 */ /* 0x000fe20000004100 */
[----:B------:R-:W-:Y:S01]  /*8b10*/  F2FP.F16.E4M3.UNPACK_B R0, R142.H1 ;  /* 0x0000008eff00723e */ /* 0x000fe200030006ff */
[--C-:B------:R-:W-:Y:S01]  /*8b20*/  HADD2.F32 R82, -RZ, R3.reuse.H0_H0 ;  /* 0x20000003ff527230 */ /* 0x100fe20000004100 */
[----:B------:R-:W-:Y:S01]  /*8b30*/  ISETP.NE.AND P6, PT, R189, RZ, PT ;  /* 0x000000ffbd00720c */ /* 0x000fe20003fc5270 */
[----:B------:R-:W-:Y:S01]  /*8b40*/  HADD2.F32 R79, -RZ, R3.H1_H1 ;  /* 0x30000003ff4f7230 */ /* 0x000fe20000004100 */
[----:B------:R-:W-:Y:S01]  /*8b50*/  F2FP.F16.E4M3.UNPACK_B R3, R143.H1 ;  /* 0x0000008fff03723e */ /* 0x000fe200030006ff */
[--C-:B------:R-:W-:Y:S02]  /*8b60*/  HADD2.F32 R84, -RZ, R0.reuse.H0_H0 ;  /* 0x20000000ff547230 */ /* 0x100fe40000004100 */
[----:B------:R-:W-:Y:S01]  /*8b70*/  HADD2.F32 R81, -RZ, R0.H1_H1 ;  /* 0x30000000ff517230 */ /* 0x000fe20000004100 */
[-C--:B------:R-:W-:Y:S01]  /*8b80*/  F2FP.F16.E4M3.UNPACK_B R0, R144.reuse ;  /* 0x00000090ff00723e */ /* 0x080fe200020006ff */
[--C-:B------:R-:W-:Y:S02]  /*8b90*/  HADD2.F32 R86, -RZ, R4.reuse.H0_H0 ;  /* 0x20000004ff567230 */ /* 0x100fe40000004100 */
[----:B------:R-:W-:Y:S01]  /*8ba0*/  HADD2.F32 R83, -RZ, R4.H1_H1 ;  /* 0x30000004ff537230 */ /* 0x000fe20000004100 */
[-C--:B------:R-:W-:Y:S01]  /*8bb0*/  F2FP.F16.E4M3.UNPACK_B R4, R145.reuse ;  /* 0x00000091ff04723e */ /* 0x080fe200020006ff */
[--C-:B------:R-:W-:Y:S02]  /*8bc0*/  HADD2.F32 R90, -RZ, R0.reuse.H0_H0 ;  /* 0x20000000ff5a7230 */ /* 0x100fe40000004100 */
[----:B------:R-:W-:Y:S01]  /*8bd0*/  HADD2.F32 R87, -RZ, R0.H1_H1 ;  /* 0x30000000ff577230 */ /* 0x000fe20000004100 */
[----:B------:R-:W-:Y:S01]  /*8be0*/  F2FP.F16.E4M3.UNPACK_B R0, R145.H1 ;  /* 0x00000091ff00723e */ /* 0x000fe200030006ff */
[--C-:B------:R-:W-:Y:S02]  /*8bf0*/  HADD2.F32 R88, -RZ, R3.reuse.H0_H0 ;  /* 0x20000003ff587230 */ /* 0x100fe40000004100 */
[----:B------:R-:W-:Y:S01]  /*8c00*/  HADD2.F32 R85, -RZ, R3.H1_H1 ;  /* 0x30000003ff557230 */ /* 0x000fe20000004100 */
[----:B------:R-:W-:Y:S01]  /*8c10*/  F2FP.F16.E4M3.UNPACK_B R3, R144.H1 ;  /* 0x00000090ff03723e */ /* 0x000fe200030006ff */
[--C-:B------:R-:W-:Y:S02]  /*8c20*/  HADD2.F32 R96, -RZ, R0.reuse.H0_H0 ;  /* 0x20000000ff607230 */ /* 0x100fe40000004100 */
[----:B------:R-:W-:Y:S01]  /*8c30*/  HADD2.F32 R93, -RZ, R0.H1_H1 ;  /* 0x30000000ff5d7230 */ /* 0x000fe20000004100 */
[-C--:B------:R-:W-:Y:S01]  /*8c40*/  F2FP.F16.E4M3.UNPACK_B R0, R146.reuse.H1 ;  /* 0x00000092ff00723e */ /* 0x080fe200030006ff */
[--C-:B------:R-:W-:Y:S02]  /*8c50*/  HADD2.F32 R94, -RZ, R4.reuse.H0_H0 ;  /* 0x20000004ff5e7230 */ /* 0x100fe40000004100 */
[----:B------:R-:W-:Y:S01]  /*8c60*/  HADD2.F32 R91, -RZ, R4.H1_H1 ;  /* 0x30000004ff5b7230 */ /* 0x000fe20000004100 */
[----:B------:R-:W-:Y:S01]  /*8c70*/  F2FP.F16.E4M3.UNPACK_B R4, R147 ;  /* 0x00000093ff04723e */ /* 0x000fe200020006ff */
[--C-:B------:R-:W-:Y:S02]  /*8c80*/  HADD2.F32 R92, -RZ, R3.reuse.H0_H0 ;  /* 0x20000003ff5c7230 */ /* 0x100fe40000004100 */
[----:B------:R-:W-:Y:S01]  /*8c90*/  HADD2.F32 R89, -RZ, R3.H1_H1 ;  /* 0x30000003ff597230 */ /* 0x000fe20000004100 */
[----:B------:R-:W-:Y:S01]  /*8ca0*/  F2FP.F16.E4M3.UNPACK_B R3, R146 ;  /* 0x00000092ff03723e */ /* 0x000fe200020006ff */
[--C-:B------:R-:W-:Y:S02]  /*8cb0*/  HADD2.F32 R100, -RZ, R0.reuse.H0_H0 ;  /* 0x20000000ff647230 */ /* 0x100fe40000004100 */
[----:B------:R-:W-:Y:S01]  /*8cc0*/  HADD2.F32 R97, -RZ, R0.H1_H1 ;  /* 0x30000000ff617230 */ /* 0x000fe20000004100 */
[-C--:B------:R-:W-:Y:S01]  /*8cd0*/  F2FP.F16.E4M3.UNPACK_B R0, R148.reuse ;  /* 0x00000094ff00723e */ /* 0x080fe200020006ff */
[--C-:B------:R-:W-:Y:S02]  /*8ce0*/  HADD2.F32 R102, -RZ, R4.reuse.H0_H0 ;  /* 0x20000004ff667230 */ /* 0x100fe40000004100 */
[----:B------:R-:W-:Y:S01]  /*8cf0*/  HADD2.F32 R99, -RZ, R4.H1_H1 ;  /* 0x30000004ff637230 */ /* 0x000fe20000004100 */
[----:B------:R-:W-:Y:S01]  /*8d00*/  F2FP.F16.E4M3.UNPACK_B R4, R149 ;  /* 0x00000095ff04723e */ /* 0x000fe200020006ff */
[--C-:B------:R-:W-:Y:S02]  /*8d10*/  HADD2.F32 R98, -RZ, R3.reuse.H0_H0 ;  /* 0x20000003ff627230 */ /* 0x100fe40000004100 */
[----:B------:R-:W-:Y:S01]  /*8d20*/  HADD2.F32 R95, -RZ, R3.H1_H1 ;  /* 0x30000003ff5f7230 */ /* 0x000fe20000004100 */
[----:B------:R-:W-:Y:S01]  /*8d30*/  F2FP.F16.E4M3.UNPACK_B R3, R147.H1 ;  /* 0x00000093ff03723e */ /* 0x000fe200030006ff */
[--C-:B------:R-:W-:Y:S02]  /*8d40*/  HADD2.F32 R106, -RZ, R0.reuse.H0_H0 ;  /* 0x20000000ff6a7230 */ /* 0x100fe40000004100 */
[----:B------:R-:W-:Y:S01]  /*8d50*/  HADD2.F32 R103, -RZ, R0.H1_H1 ;  /* 0x30000000ff677230 */ /* 0x000fe20000004100 */
[----:B------:R-:W-:Y:S01]  /*8d60*/  F2FP.F16.E4M3.UNPACK_B R0, R148.H1 ;  /* 0x00000094ff00723e */ /* 0x000fe200030006ff */
[--C-:B------:R-:W-:Y:S02]  /*8d70*/  HADD2.F32 R110, -RZ, R4.reuse.H0_H0 ;  /* 0x20000004ff6e7230 */ /* 0x100fe40000004100 */
[----:B------:R-:W-:Y:S02]  /*8d80*/  HADD2.F32 R107, -RZ, R4.H1_H1 ;  /* 0x30000004ff6b7230 */ /* 0x000fe40000004100 */
[--C-:B------:R-:W-:Y:S01]  /*8d90*/  HADD2.F32 R104, -RZ, R3.reuse.H0_H0 ;  /* 0x20000003ff687230 */ /* 0x100fe20000004100 */
[----:B------:R-:W1:Y:S01]  /*8da0*/  LDTM.x64 R4, tmem[UR4+0x40] ;  /* 0x00004004000479ee */ /* 0x000e620008340000 */
[----:B------:R-:W-:Y:S01]  /*8db0*/  HADD2.F32 R101, -RZ, R3.H1_H1 ;  /* 0x30000003ff657230 */ /* 0x000fe20000004100 */
[----:B------:R-:W-:Y:S01]  /*8dc0*/  F2FP.F16.E4M3.UNPACK_B R3, R149.H1 ;  /* 0x00000095ff03723e */ /* 0x000fe200030006ff */
        /* <DEDUP_REMOVED lines=14> */
[----:B------:R-:W-:Y:S01]  /*8eb0*/  F2FP.F16.E4M3.UNPACK_B R0, R152.H1 ;  /* 0x00000098ff00723e */ /* 0x000fe200030006ff */
[--C-:B------:R-:W-:Y:S02]  /*8ec0*/  HADD2.F32 R122, -RZ, R3.reuse.H0_H0 ;  /* 0x20000003ff7a7230 */ /* 0x100fe40000004100 */
[C---:B-1----:R-:W-:Y:S01]  /*8ed0*/  FMUL R7, R70.reuse, R7 ;  /* 0x0000000746077220 */ /* 0x042fe20000400000 */
        /* <DEDUP_REMOVED lines=10> */
[C---:B------:R-:W-:Y:S01]  /*8f80*/  FMUL R0, R70.reuse, R4 ;  /* 0x0000000446007220 */ /* 0x040fe20000400000 */
[--C-:B------:R-:W-:Y:S01]  /*8f90*/  HADD2.F32 R130, -RZ, R127.reuse.H0_H0 ;  /* 0x2000007fff827230 */ /* 0x100fe20000004100 */
[----:B------:R-:W-:Y:S01]  /*8fa0*/  F2FP.F16.E4M3.UNPACK_B R4, R155 ;  /* 0x0000009bff04723e */ /* 0x000fe200020006ff */
[----:B------:R-:W-:Y:S02]  /*8fb0*/  HADD2.F32 R127, -RZ, R127.H1_H1 ;  /* 0x3000007fff7f7230 */ /* 0x000fe40000004100 */
[C---:B------:R-:W-:Y:S01]  /*8fc0*/  FFMA R0, R73.reuse, R2, R0 ;  /* 0x0000000249007223 */ /* 0x040fe20000000000 */
[C---:B------:R-:W-:Y:S01]  /*8fd0*/  FMUL R2, R70.reuse, R5 ;  /* 0x0000000546027220 */ /* 0x040fe20000400000 */
[--C-:B------:R-:W-:Y:S01]  /*8fe0*/  HADD2.F32 R132, -RZ, R3.reuse.H0_H0 ;  /* 0x20000003ff847230 */ /* 0x100fe20000004100 */
[----:B------:R-:W-:Y:S01]  /*8ff0*/  F2FP.F16.E4M3.UNPACK_B R5, R155.H1 ;  /* 0x0000009bff05723e */ /* 0x000fe200030006ff */
[----:B------:R-:W-:Y:S02]  /*9000*/  HADD2.F32 R129, -RZ, R3.H1_H1 ;  /* 0x30000003ff817230 */ /* 0x000fe40000004100 */
[C---:B------:R-:W-:Y:S01]  /*9010*/  FFMA R2, R73.reuse, R72, R2 ;  /* 0x0000004849027223 */ /* 0x040fe20000000002 */
[--C-:B------:R-:W-:Y:S02]  /*9020*/  HADD2.F32 R72, -RZ, R4.reuse.H0_H0 ;  /* 0x20000004ff487230 */ /* 0x100fe40000004100 */
[C---:B------:R-:W-:Y:S01]  /*9030*/  FMUL R3, R70.reuse, R6 ;  /* 0x0000000646037220 */ /* 0x040fe20000400000 */
[----:B------:R-:W-:Y:S02]  /*9040*/  HADD2.F32 R131, -RZ, R4.H1_H1 ;  /* 0x30000004ff837230 */ /* 0x000fe40000004100 */
[C---:B------:R-:W-:Y:S01]  /*9050*/  FMUL R4, R70.reuse, R9 ;  /* 0x0000000946047220 */ /* 0x040fe20000400000 */
[--C-:B------:R-:W-:Y:S02]  /*9060*/  HADD2.F32 R133, -RZ, R5.reuse.H1_H1 ;  /* 0x30000005ff857230 */ /* 0x100fe40000004100 */
[C---:B------:R-:W-:Y:S01]  /*9070*/  FFMA R3, R73.reuse, R74, R3 ;  /* 0x0000004a49037223 */ /* 0x040fe20000000003 */
[----:B------:R-:W-:Y:S01]  /*9080*/  FFMA R7, R73, R76, R7 ;  /* 0x0000004c49077223 */ /* 0x000fe20000000007 */
[----:B------:R-:W-:Y:S02]  /*9090*/  HADD2.F32 R74, -RZ, R5.H0_H0 ;  /* 0x20000005ff4a7230 */ /* 0x000fe40000004100 */
[C---:B------:R-:W-:Y:S01]  /*90a0*/  FMUL R5, R70.reuse, R10 ;  /* 0x0000000a46057220 */ /* 0x040fe20000400000 */
[C---:B------:R-:W-:Y:S01]  /*90b0*/  FMUL R6, R70.reuse, R11 ;  /* 0x0000000b46067220 */ /* 0x040fe20000400000 */
[C---:B------:R-:W-:Y:S01]  /*90c0*/  FMUL R11, R70.reuse, R16 ;  /* 0x00000010460b7220 */ /* 0x040fe20000400000 */
[----:B------:R-:W-:Y:S01]  /*90d0*/  F2FP.SATFINITE.E4M3.F32.PACK_AB_MERGE_C R135, R7, R3, RZ ;  /* 0x000000030787723e */ /* 0x000fe200048070ff */
[C---:B------:R-:W-:Y:S01]  /*90e0*/  FMUL R3, R70.reuse, R8 ;  /* 0x0000000846037220 */ /* 0x040fe20000400000 */
[C---:B------:R-:W-:Y:S01]  /*90f0*/  FMUL R7, R70.reuse, R12 ;  /* 0x0000000c46077220 */ /* 0x040fe20000400000 */
[C---:B------:R-:W-:Y:S01]  /*9100*/  FMUL R8, R70.reuse, R13 ;  /* 0x0000000d46087220 */ /* 0x040fe20000400000 */
[C---:B------:R-:W-:Y:S01]  /*9110*/  FMUL R12, R70.reuse, R17 ;  /* 0x00000011460c7220 */ /* 0x040fe20000400000 */
[C---:B------:R-:W-:Y:S01]  /*9120*/  FFMA R3, R73.reuse, R78, R3 ;  /* 0x0000004e49037223 */ /* 0x040fe20000000003 */
[C---:B------:R-:W-:Y:S01]  /*9130*/  FFMA R4, R73.reuse, R75, R4 ;  /* 0x0000004b49047223 */ /* 0x040fe20000000004 */
[C---:B------:R-:W-:Y:S01]  /*9140*/  FFMA R5, R73.reuse, R80, R5 ;  /* 0x0000005049057223 */ /* 0x040fe20000000005 */
[C---:B------:R-:W-:Y:S01]  /*9150*/  FFMA R6, R73.reuse, R77, R6 ;  /* 0x0000004d49067223 */ /* 0x040fe20000000006 */
[C---:B------:R-:W-:Y:S01]  /*9160*/  FFMA R7, R73.reuse, R82, R7 ;  /* 0x0000005249077223 */ /* 0x040fe20000000007 */
[C---:B------:R-:W-:Y:S01]  /*9170*/  FFMA R8, R73.reuse, R79, R8 ;  /* 0x0000004f49087223 */ /* 0x040fe20000000008 */
[C---:B------:R-:W-:Y:S01]  /*9180*/  FMUL R16, R70.reuse, R21 ;  /* 0x0000001546107220 */ /* 0x040fe20000400000 */
[----:B------:R-:W-:Y:S01]  /*9190*/  FMUL R9, R70, R14 ;  /* 0x0000000e46097220 */ /* 0x000fe20000400000 */
[----:B------:R-:W-:Y:S01]  /*91a0*/  F2FP.SATFINITE.E4M3.F32.PACK_AB_MERGE_C R5, R6, R5, RZ ;  /* 0x000000050605723e */ /* 0x000fe200048070ff */
[C---:B------:R-:W-:Y:S01]  /*91b0*/  FMUL R10, R70.reuse, R15 ;  /* 0x0000000f460a7220 */ /* 0x040fe20000400000 */
[C---:B------:R-:W-:Y:S01]  /*91c0*/  FMUL R15, R70.reuse, R20 ;  /* 0x00000014460f7220 */ /* 0x040fe20000400000 */
[C---:B------:R-:W-:Y:S01]  /*91d0*/  FFMA R9, R73.reuse, R84, R9 ;  /* 0x0000005449097223 */ /* 0x040fe20000000009 */
[C---:B------:R-:W-:Y:S01]  /*91e0*/  FMUL R20, R70.reuse, R25 ;  /* 0x0000001946147220 */ /* 0x040fe20000400000 */
[C---:B------:R-:W-:Y:S01]  /*91f0*/  FFMA R10, R73.reuse, R81, R10 ;  /* 0x00000051490a7223 */ /* 0x040fe2000000000a */
[C---:B------:R-:W-:Y:S01]  /*9200*/  FFMA R11, R73.reuse, R86, R11 ;  /* 0x00000056490b7223 */ /* 0x040fe2000000000b */
[C---:B------:R-:W-:Y:S01]  /*9210*/  FFMA R12, R73.reuse, R83, R12 ;  /* 0x00000053490c7223 */ /* 0x040fe2000000000c */
[C---:B------:R-:W-:Y:S01]  /*9220*/  FMUL R13, R70.reuse, R18 ;  /* 0x00000012460d7220 */ /* 0x040fe20000400000 */
[----:B------:R-:W-:Y:S01]  /*9230*/  FMUL R14, R70, R19 ;  /* 0x00000013460e7220 */ /* 0x000fe20000400000 */
[----:B------:R-:W-:Y:S01]  /*9240*/  F2FP.SATFINITE.E4M3.F32.PACK_AB_MERGE_C R9, R10, R9, RZ ;  /* 0x000000090a09723e */ /* 0x000fe200048070ff */
[C---:B------:R-:W-:Y:S01]  /*9250*/  FMUL R19, R70.reuse, R24 ;  /* 0x0000001846137220 */ /* 0x040fe20000400000 */
        /* <DEDUP_REMOVED lines=17> */
[----:B------:R-:W-:Y:S01]  /*9370*/  FMUL R27, R70, R32 ;  /* 0x00000020461b7220 */ /* 0x000fe20000400000 */
[C---:B------:R-:W-:Y:S01]  /*9380*/  FFMA R21, R73.reuse, R96, R21 ;  /* 0x0000006049157223 */ /* 0x040fe20000000015 */
[C---:B------:R-:W-:Y:S01]  /*9390*/  FFMA R22, R73.reuse, R93, R22 ;  /* 0x0000005d49167223 */ /* 0x040fe20000000016 */
[----:B------:R-:W-:Y:S01]  /*93a0*/  F2FP.SATFINITE.E4M3.F32.PACK_AB_MERGE_C R16, R16, R15, R17 ;  /* 0x0000000f1010723e */ /* 0x000fe20004807011 */
[C---:B------:R-:W-:Y:S01]  /*93b0*/  FFMA R23, R73.reuse, R98, R23 ;  /* 0x0000006249177223 */ /* 0x040fe20000000017 */
[C---:B------:R-:W-:Y:S01]  /*93c0*/  FFMA R24, R73.reuse, R95, R24 ;  /* 0x0000005f49187223 */ /* 0x040fe20000000018 */
[----:B------:R-:W-:Y:S01]  /*93d0*/  FMUL R32, R70, R37 ;  /* 0x0000002546207220 */ /* 0x000fe20000400000 */
[----:B------:R-:W-:Y:S01]  /*93e0*/  F2FP.SATFINITE.E4M3.F32.PACK_AB_MERGE_C R21, R22, R21, RZ ;  /* 0x000000151615723e */ /* 0x000fe200048070ff */
[C---:B------:R-:W-:Y:S01]  /*93f0*/  FMUL R25, R70.reuse, R30 ;  /* 0x0000001e46197220 */ /* 0x040fe20000400000 */
[C---:B------:R-:W-:Y:S01]  /*9400*/  FMUL R26, R70.reuse, R31 ;  /* 0x0000001f461a7220 */ /* 0x040fe20000400000 */
[----:B------:R-:W-:Y:S01]  /*9410*/  FMUL R31, R70, R36 ;  /* 0x00000024461f7220 */ /* 0x000fe20000400000 */
[----:B------:R-:W-:Y:S01]  /*9420*/  F2FP.SATFINITE.E4M3.F32.PACK_AB_MERGE_C R17, R20, R19, R21 ;  /* 0x000000131411723e */ /* 0x000fe20004807015 */
        /* <DEDUP_REMOVED lines=8> */
[----:B------:R-:W-:Y:S01]  /*94b0*/  FMUL R35, R70, R40 ;  /* 0x0000002846237220 */ /* 0x000fe20000400000 */
[C---:B------:R-:W-:Y:S01]  /*94c0*/  FFMA R29, R73.reuse, R104, R29 ;  /* 0x00000068491d7223 */ /* 0x040fe2000000001d */
[----:B------:R-:W-:Y:S01]  /*94d0*/  F2FP.SATFINITE.E4M3.F32.PACK_AB_MERGE_C R18, R24, R23, R18 ;  /* 0x000000171812723e */ /* 0x000fe20004807012 */
        /* <DEDUP_REMOVED lines=22> */
[C---:B------:R-:W-:Y:S01]  /*9640*/  FMUL R41, R70.reuse, R46 ;  /* 0x0000002e46297220 */ /* 0x040fe20000400000 */
[C---:B------:R-:W-:Y:S01]  /*9650*/  FMUL R42, R70.reuse, R47 ;  /* 0x0000002f462a7220 */ /* 0x040fe20000400000 */
        /* <DEDUP_REMOVED lines=8> */
[C---:B------:R-:W-:Y:S01]  /*96e0*/  FMUL R47, R70.reuse, R52 ;  /* 0x00000034462f7220 */ /* 0x040fe20000400000 */
[C---:B------:R-:W-:Y:S01]  /*96f0*/  FFMA R44, R73.reuse, R115, R44 ;  /* 0x00000073492c7223 */ /* 0x040fe2000000002c */
[C---:B------:R-:W-:Y:S01]  /*9700*/  FMUL R48, R70.reuse, R53 ;  /* 0x0000003546307220 */ /* 0x040fe20000400000 */
        /* <DEDUP_REMOVED lines=8> */
[C---:B------:R-:W-:Y:S01]  /*9790*/  FFMA R45, R73.reuse, R120, R45 ;  /* 0x00000078492d7223 */ /* 0x040fe2000000002d */
[C---:B------:R-:W-:Y:S01]  /*97a0*/  FMUL R59, R70.reuse, R64 ;  /* 0x00000040463b7220 */ /* 0x040fe20000400000 */
[C---:B------:R-:W-:Y:S01]  /*97b0*/  FMUL R60, R70.reuse, R65 ;  /* 0x00000041463c7220 */ /* 0x040fe20000400000 */
[C---:B------:R-:W-:Y:S01]  /*97c0*/  FMUL R61, R70.reuse, R66 ;  /* 0x00000042463d7220 */ /* 0x040fe20000400000 */
[----:B------:R-:W-:Y:S01]  /*97d0*/  FMUL R62, R70, R67 ;  /* 0x00000043463e7220 */ /* 0x000fe20000400000 */
[C---:B------:R-:W-:Y:S01]  /*97e0*/  FFMA R46, R73.reuse, R117, R46 ;  /* 0x00000075492e7223 */ /* 0x040fe2000000002e */
[----:B------:R-:W-:Y:S01]  /*97f0*/  F2FP.SATFINITE.E4M3.F32.PACK_AB_MERGE_C R64, R2, R0, R135 ;  /* 0x000000000240723e */ /* 0x000fe20004807087 */
[C---:B------:R-:W-:Y:S01]  /*9800*/  FFMA R47, R73.reuse, R122, R47 ;  /* 0x0000007a492f7223 */ /* 0x040fe2000000002f */
[----:B------:R-:W-:Y:S01]  /*9810*/  F2FP.SATFINITE.E4M3.F32.PACK_AB_MERGE_C R65, R4, R3, R5 ;  /* 0x000000030441723e */ /* 0x000fe20004807005 */
[C---:B------:R-:W-:Y:S01]  /*9820*/  FFMA R48, R73.reuse, R119, R48 ;  /* 0x0000007749307223 */ /* 0x040fe20000000030 */
[----:B------:R-:W-:Y:S01]  /*9830*/  F2FP.SATFINITE.E4M3.F32.PACK_AB_MERGE_C R66, R8, R7, R9 ;  /* 0x000000070842723e */ /* 0x000fe20004807009 */
[C---:B------:R-:W-:Y:S01]  /*9840*/  FFMA R49, R73.reuse, R124, R49 ;  /* 0x0000007c49317223 */ /* 0x040fe20000000031 */
[----:B------:R-:W-:Y:S01]  /*9850*/  F2FP.SATFINITE.E4M3.F32.PACK_AB_MERGE_C R67, R12, R11, R13 ;  /* 0x0000000b0c43723e */ /* 0x000fe2000480700d */
[----:B------:R-:W-:Y:S01]  /*9860*/  FMUL R53, R70, R58 ;  /* 0x0000003a46357220 */ /* 0x000fe20000400000 */
[C---:B------:R-:W-:Y:S01]  /*9870*/  FFMA R50, R73.reuse, R121, R50 ;  /* 0x0000007949327223 */ /* 0x040fe20000000032 */
[C---:B------:R-:W-:Y:S01]  /*9880*/  FFMA R51, R73.reuse, R126, R51 ;  /* 0x0000007e49337223 */ /* 0x040fe20000000033 */
[C---:B------:R-:W-:Y:S01]  /*9890*/  FFMA R52, R73.reuse, R123, R52 ;  /* 0x0000007b49347223 */ /* 0x040fe20000000034 */
[----:B------:R1:W-:Y:S01]  /*98a0*/  STS.128 [R137+UR44+0xa400], R64 ;  /* 0x00a4004089007988 */ /* 0x0003e20008000c2c */
[C---:B------:R-:W-:Y:S01]  /*98b0*/  FFMA R53, R73.reuse, R128, R53 ;  /* 0x0000008049357223 */ /* 0x040fe20000000035 */
[----:B------:R-:W-:Y:S01]  /*98c0*/  F2FP.SATFINITE.E4M3.F32.PACK_AB_MERGE_C R37, R38, R37, RZ ;  /* 0x000000252625723e */ /* 0x000fe200048070ff */
[C---:B------:R-:W-:Y:S01]  /*98d0*/  FFMA R54, R73.reuse, R125, R54 ;  /* 0x0000007d49367223 */ /* 0x040fe20000000036 */
[----:B------:R-:W-:Y:S01]  /*98e0*/  FMUL R58, R70, R63 ;  /* 0x0000003f463a7220 */ /* 0x000fe20000400000 */
[C---:B------:R-:W-:Y:S01]  /*98f0*/  FFMA R55, R73.reuse, R130, R55 ;  /* 0x0000008249377223 */ /* 0x040fe20000000037 */
[C---:B------:R-:W-:Y:S01]  /*9900*/  FFMA R56, R73.reuse, R127, R56 ;  /* 0x0000007f49387223 */ /* 0x040fe20000000038 */
[C---:B------:R-:W-:Y:S01]  /*9910*/  FFMA R57, R73.reuse, R132, R57 ;  /* 0x0000008449397223 */ /* 0x040fe20000000039 */
[----:B------:R1:W-:Y:S01]  /*9920*/  STS.128 [R178+0xa010], R16 ;  /* 0x00a01010b2007388 */ /* 0x0003e20000000c00 */
[----:B------:R-:W-:Y:S01]  /*9930*/  F2FP.SATFINITE.E4M3.F32.PACK_AB_MERGE_C R33, R36, R35, R37 ;  /* 0x000000232421723e */ /* 0x000fe20004807025 */
[C---:B------:R-:W-:Y:S01]  /*9940*/  FFMA R58, R73.reuse, R129, R58 ;  /* 0x00000081493a7223 */ /* 0x040fe2000000003a */
[----:B------:R-:W-:Y:S01]  /*9950*/  F2FP.SATFINITE.E4M3.F32.PACK_AB_MERGE_C R34, R42, R41, RZ ;  /* 0x000000292a22723e */ /* 0x000fe200048070ff */
[C---:B------:R-:W-:Y:S01]  /*9960*/  FFMA R59, R73.reuse, R72, R59 ;  /* 0x00000048493b7223 */ /* 0x040fe2000000003b */
[----:B------:R-:W-:Y:S01]  /*9970*/  F2FP.SATFINITE.E4M3.F32.PACK_AB_MERGE_C R35, R46, R45, RZ ;  /* 0x0000002d2e23723e */ /* 0x000fe200048070ff */
        /* <DEDUP_REMOVED lines=25> */
[----:B------:R-:W-:Y:S02]  /*9b10*/  UIADD3 UR4, UP0, UPT, UR62, 0x680, URZ ;  /* 0x000006803e047890 */ /* 0x000fe4000ff1e0ff */
[----:B------:R-:W-:Y:S02]  /*9b20*/  UIADD3 UR9, UPT, UPT, UR49, 0x40, URZ ;  /* 0x0000004031097890 */ /* 0x000fe4000fffe0ff */
[----:B------:R-:W-:Y:S02]  /*9b30*/  UIADD3 UR8, UPT, UPT, UR44, 0xa400, URZ ;  /* 0x0000a4002c087890 */ /* 0x000fe4000fffe0ff */
[----:B------:R-:W-:Y:S01]  /*9b40*/  UIADD3.X UR5, UPT, UPT, URZ, UR63, URZ, UP0, !UPT ;  /* 0x0000003fff057290 */ /* 0x000fe200087fe4ff */
[----:B------:R-:W-:Y:S01]  /*9b50*/  UMOV UR10, UR50 ;  /* 0x00000032000a7c82 */ /* 0x000fe20008000000 */
[----:B------:R-:W-:Y:S07]  /*9b60*/  UMOV UR11, UR36 ;  /* 0x00000024000b7c82 */ /* 0x000fee0008000000 */
[----:B------:R2:W-:Y:S01]  /*9b70*/  UTMASTG.3D [UR8], [UR4] ;  /* 0x00000008040073b5 */ /* 0x0005e20008010000 */
[----:B------:R0:W-:Y:S01]  /*9b80*/  UTMACMDFLUSH ;  /* 0x00000000000079b7 */ /* 0x0001e20000000000 */
[----:B--2---:R-:W-:Y:S04]  /*9b90*/  DEPBAR.LE SB0, 0x1 ;  /* 0x000080400000791a */ /* 0x004fe80000000000 */
.L_x_144:
[----:B------:R-:W-:Y:S05]  /*9ba0*/  BSYNC.RECONVERGENT B0 ;  /* 0x0000000000007941 */ /* 0x000fea0003800200 */
.L_x_143:
        /* <DEDUP_REMOVED lines=16> */
.L_x_148:
[----:B------:R-:W-:Y:S05]  /*9cb0*/  BSYNC B0 ;  /* 0x0000000000007941 */ /* 0x000fea0003800000 */
.L_x_147:
        /* <DEDUP_REMOVED lines=20> */
.L_x_146:
[----:B------:R-:W-:Y:S05]  /*9e00*/  BSYNC B1 ;  /* 0x0000000000017941 */ /* 0x000fea0003800000 */
.L_x_145:
        /* <DEDUP_REMOVED lines=22> */
.L_x_151:
[----:B------:R-:W-:Y:S05]  /*9f70*/  BSYNC.RECONVERGENT B6 ;  /* 0x0000000000067941 */ /* 0x000fea0003800200 */
.L_x_150:
        /* <DEDUP_REMOVED lines=276> */
[----:B------:R-:W-:Y:S02]  /*b0c0*/  UIADD3 UR4, UPT, UPT, UR44, 0x8400, URZ ;  /* 0x000084002c047890 */ /* 0x000fe4000fffe0ff */
[----:B------:R-:W-:Y:S01]  /*b0d0*/  UIADD3 UR9, UPT, UPT, UR49, 0x80, URZ ;  /* 0x0000008031097890 */ /* 0x000fe2000fffe0ff */
[----:B------:R-:W-:Y:S01]  /*b0e0*/  UMOV UR10, UR50 ;  /* 0x00000032000a7c82 */ /* 0x000fe20008000000 */
[----:B------:R-:W-:Y:S02]  /*b0f0*/  UMOV UR11, UR36 ;  /* 0x00000024000b7c82 */ /* 0x000fe40008000000 */
        /* <DEDUP_REMOVED lines=8> */
.L_x_153:
[----:B------:R-:W-:Y:S05]  /*b180*/  BSYNC.RECONVERGENT B0 ;  /* 0x0000000000007941 */ /* 0x000fea0003800200 */
.L_x_152:
        /* <DEDUP_REMOVED lines=16> */
.L_x_157:
[----:B------:R-:W-:Y:S05]  /*b290*/  BSYNC B0 ;  /* 0x0000000000007941 */ /* 0x000fea0003800000 */
.L_x_156:
        /* <DEDUP_REMOVED lines=20> */
.L_x_155:
[----:B------:R-:W-:Y:S05]  /*b3e0*/  BSYNC B1 ;  /* 0x0000000000017941 */ /* 0x000fea0003800000 */
.L_x_154:
[----:B------:R-:W-:Y:S05]  /*b3f0*/  VIADD R0, R71, 0xc0 ;  /* 0x000000c047007836 */ /* 0x000fea0000000000 */
        /* <DEDUP_REMOVED lines=20> */
.L_x_159:
[----:B------:R-:W-:Y:S01]  /*b540*/  ISETP.NE.AND P0, PT, R176, RZ, PT ;  /* 0x000000ffb000720c */ /* 0x000fe20003f05270 */
[----:B------:R-:W-:Y:S05]  /*b550*/  WARPSYNC.ALL ;  /* 0x0000000000007948 */ /* 0x000fea0003800000 */
[----:B------:R-:W-:Y:S01]  /*b560*/  R2UR UR4, R71 ;  /* 0x00000000470472ca */ /* 0x000fe200000e0000 */
[----:B------:R-:W-:Y:S01]  /*b570*/  BSSY.RECONVERGENT B0, `(.L_x_160) ;  /* 0x000011c000007945 */ /* 0x000fe20003800200 */
[----:B------:R-:W-:Y:S02]  /*b580*/  F2FP.F16.E4M3.UNPACK_B R11, R141 ;  /* 0x0000008dff0b723e */ /* 0x000fe400020006ff */
[----:B------:R-:W-:Y:S02]  /*b590*/  F2FP.F16.E4M3.UNPACK_B R10, R142 ;  /* 0x0000008eff0a723e */ /* 0x000fe400020006ff */
[----:B------:R-:W-:Y:S01]  /*b5a0*/  F2FP.F16.E4M3.UNPACK_B R9, R143 ;  /* 0x0000008fff09723e */ /* 0x000fe200020006ff */
[--C-:B------:R-:W-:Y:S01]  /*b5b0*/  HADD2.F32 R74, -RZ, R11.reuse.H0_H0 ;  /* 0x2000000bff4a7230 */ /* 0x100fe20000004100 */
[----:B------:R-:W-:Y:S01]  /*b5c0*/  F2FP.F16.E4M3.UNPACK_B R8, R144 ;  /* 0x00000090ff08723e */ /* 0x000fe200020006ff */
[----:B------:R-:W-:Y:S01]  /*b5d0*/  HADD2.F32 R76, -RZ, R11.H1_H1 ;  /* 0x3000000bff4c7230 */ /* 0x000fe20000004100 */
[----:B------:R-:W-:Y:S01]  /*b5e0*/  F2FP.F16.E4M3.UNPACK_B R7, R145 ;  /* 0x00000091ff07723e */ /* 0x000fe200020006ff */
[--C-:B------:R-:W-:Y:S01]  /*b5f0*/  HADD2.F32 R77, -RZ, R10.reuse.H0_H0 ;  /* 0x2000000aff4d7230 */ /* 0x100fe20000004100 */
[----:B------:R-:W-:Y:S01]  /*b600*/  F2FP.F16.E4M3.UNPACK_B R6, R146 ;  /* 0x00000092ff06723e */ /* 0x000fe200020006ff */
[----:B------:R-:W-:Y:S01]  /*b610*/  HADD2.F32 R80, -RZ, R10.H1_H1 ;  /* 0x3000000aff507230 */ /* 0x000fe20000004100 */
[----:B------:R-:W-:Y:S01]  /*b620*/  F2FP.F16.E4M3.UNPACK_B R5, R147 ;  /* 0x00000093ff05723e */ /* 0x000fe200020006ff */
[--C-:B------:R-:W-:Y:S01]  /*b630*/  HADD2.F32 R81, -RZ, R9.reuse.H0_H0 ;  /* 0x20000009ff517230 */ /* 0x100fe20000004100 */
[----:B-1----:R-:W-:Y:S01]  /*b640*/  F2FP.F16.E4M3.UNPACK_B R4, R148 ;  /* 0x00000094ff04723e */ /* 0x002fe200020006ff */
[----:B------:R-:W-:Y:S01]  /*b650*/  HADD2.F32 R83, -RZ, R9.H1_H1 ;  /* 0x30000009ff537230 */ /* 0x000fe20000004100 */
[-C--:B------:R-:W-:Y:S01]  /*b660*/  F2FP.F16.E4M3.UNPACK_B R2, R140.reuse ;  /* 0x0000008cff02723e */ /* 0x080fe200020006ff */
[--C-:B------:R-:W-:Y:S01]  /*b670*/  HADD2.F32 R86, -RZ, R8.reuse.H0_H0 ;  /* 0x20000008ff567230 */ /* 0x100fe20000004100 */
[----:B------:R-:W-:Y:S01]  /*b680*/  F2FP.F16.E4M3.UNPACK_B R140, R140.H1 ;  /* 0x0000008cff8c723e */ /* 0x000fe200030006ff */
[----:B------:R-:W-:Y:S01]  /*b690*/  HADD2.F32 R87, -RZ, R8.H1_H1 ;  /* 0x30000008ff577230 */ /* 0x000fe20000004100 */
[----:B------:R-:W-:Y:S01]  /*b6a0*/  F2FP.F16.E4M3.UNPACK_B R141, R141.H1 ;  /* 0x0000008dff8d723e */ /* 0x000fe200030006ff */
[--C-:B------:R-:W-:Y:S01]  /*b6b0*/  HADD2.F32 R90, -RZ, R7.reuse.H0_H0 ;  /* 0x20000007ff5a7230 */ /* 0x100fe20000004100 */
[----:B------:R-:W-:Y:S01]  /*b6c0*/  F2FP.F16.E4M3.UNPACK_B R142, R142.H1 ;  /* 0x0000008eff8e723e */ /* 0x000fe200030006ff */
[----:B------:R-:W-:Y:S01]  /*b6d0*/  HADD2.F32 R91, -RZ, R7.H1_H1 ;  /* 0x30000007ff5b7230 */ /* 0x000fe20000004100 */
[----:B------:R-:W-:Y:S01]  /*b6e0*/  F2FP.F16.E4M3.UNPACK_B R143, R143.H1 ;  /* 0x0000008fff8f723e */ /* 0x000fe200030006ff */
[--C-:B------:R-:W-:Y:S01]  /*b6f0*/  HADD2.F32 R94, -RZ, R6.reuse.H0_H0 ;  /* 0x20000006ff5e7230 */ /* 0x100fe20000004100 */
[----:B------:R-:W-:Y:S01]  /*b700*/  IADD3 R163, PT, PT, R163, 0x1e0, RZ ;  /* 0x000001e0a3a37810 */ /* 0x000fe20007ffe0ff */
[----:B------:R-:W-:Y:S01]  /*b710*/  HADD2.F32 R95, -RZ, R6.H1_H1 ;  /* 0x30000006ff5f7230 */ /* 0x000fe20000004100 */
[----:B------:R-:W-:Y:S01]  /*b720*/  F2FP.F16.E4M3.UNPACK_B R107, R149 ;  /* 0x00000095ff6b723e */ /* 0x000fe200020006ff */
[--C-:B------:R-:W-:Y:S01]  /*b730*/  HADD2.F32 R98, -RZ, R5.reuse.H0_H0 ;  /* 0x20000005ff627230 */ /* 0x100fe20000004100 */
[----:B------:R-:W-:Y:S01]  /*b740*/  LOP3.LUT R163, R163, 0xfefffff8, RZ, 0xc0, !PT ;  /* 0xfefffff8a3a37812 */ /* 0x000fe200078ec0ff */
[----:B------:R-:W-:Y:S01]  /*b750*/  HADD2.F32 R99, -RZ, R5.H1_H1 ;  /* 0x30000005ff637230 */ /* 0x000fe20000004100 */
[----:B------:R-:W-:Y:S01]  /*b760*/  F2FP.F16.E4M3.UNPACK_B R111, R150 ;  /* 0x00000096ff6f723e */ /* 0x000fe200020006ff */
[--C-:B------:R-:W-:Y:S01]  /*b770*/  HADD2.F32 R102, -RZ, R4.reuse.H0_H0 ;  /* 0x20000004ff667230 */ /* 0x100fe20000004100 */
[----:B------:R-:W-:Y:S01]  /*b780*/  F2FP.F16.E4M3.UNPACK_B R115, R151 ;  /* 0x00000097ff73723e */ /* 0x000fe200020006ff */
[----:B------:R-:W-:Y:S01]  /*b790*/  HADD2.F32 R103, -RZ, R4.H1_H1 ;  /* 0x30000004ff677230 */ /* 0x000fe20000004100 */
[----:B------:R-:W-:Y:S01]  /*b7a0*/  F2FP.F16.E4M3.UNPACK_B R119, R152 ;  /* 0x00000098ff77723e */ /* 0x000fe200020006ff */
[----:B------:R-:W1:Y:S01]  /*b7b0*/  LDTM.x64 R4, tmem[UR4+0xc0] ;  /* 0x0000c004000479ee */ /* 0x000e620008340000 */
[--C-:B------:R-:W-:Y:S01]  /*b7c0*/  HADD2.F32 R0, -RZ, R2.reuse.H0_H0 ;  /* 0x20000002ff007230 */ /* 0x100fe20000004100 */
[----:B------:R-:W-:Y:S01]  /*b7d0*/  NOP ;  /* 0x0000000000007918 */ /* 0x000fe20000000000 */
[----:B-1----:R1:W-:Y:S01]  /*b7e0*/  SYNCS.ARRIVE.TRANS64.RED.A1T0 RZ, [R163+URZ], RZ ;  /* 0x000000ffa3ff79a7 */ /* 0x0023e200081004ff */
[----:B------:R-:W-:Y:S01]  /*b7f0*/  HADD2.F32 R2, -RZ, R2.H1_H1 ;  /* 0x30000002ff027230 */ /* 0x000fe20000004100 */
[----:B------:R-:W-:Y:S01]  /*b800*/  F2FP.F16.E4M3.UNPACK_B R123, R153 ;  /* 0x00000099ff7b723e */ /* 0x000fe200020006ff */
[----:B------:R-:W-:Y:S01]  /*b810*/  HADD2.F32 R78, -RZ, R141.H1_H1 ;  /* 0x3000008dff4e7230 */ /* 0x000fe20000004100 */
[----:B------:R-:W-:Y:S01]  /*b820*/  F2FP.F16.E4M3.UNPACK_B R127, R154 ;  /* 0x0000009aff7f723e */ /* 0x000fe200020006ff */
[--C-:B------:R-:W-:Y:S01]  /*b830*/  HADD2.F32 R106, -RZ, R107.reuse.H0_H0 ;  /* 0x2000006bff6a7230 */ /* 0x100fe20000004100 */
[----:B------:R-:W-:Y:S01]  /*b840*/  F2FP.F16.E4M3.UNPACK_B R130, R155 ;  /* 0x0000009bff82723e */ /* 0x000fe200020006ff */
[----:B------:R-:W-:Y:S01]  /*b850*/  HADD2.F32 R107, -RZ, R107.H1_H1 ;  /* 0x3000006bff6b7230 */ /* 0x000fe20000004100 */
[----:B------:R-:W-:Y:S01]  /*b860*/  F2FP.F16.E4M3.UNPACK_B R144, R144.H1 ;  /* 0x00000090ff90723e */ /* 0x000fe200030006ff */
        /* <DEDUP_REMOVED lines=12> */
[C---:B------:R-:W-:Y:S01]  /*b930*/  FMUL R4, R70.reuse, R4 ;  /* 0x0000000446047220 */ /* 0x040fe20000400000 */
[C---:B------:R-:W-:Y:S01]  /*b940*/  FMUL R5, R70.reuse, R5 ;  /* 0x0000000546057220 */ /* 0x040fe20000400000 */
[--C-:B------:R-:W-:Y:S02]  /*b950*/  HADD2.F32 R3, -RZ, R140.reuse.H0_H0 ;  /* 0x2000008cff037230 */ /* 0x100fe40000004100 */
        /* <DEDUP_REMOVED lines=9> */
[----:B------:R-:W-:Y:S02]  /*b9f0*/  HADD2.F32 R122, -RZ, R123.H0_H0 ;  /* 0x2000007bff7a7230 */ /* 0x000fe40000004100 */
[C---:B------:R-:W-:Y:S01]  /*ba00*/  FMUL R6, R70.reuse, R6 ;  /* 0x0000000646067220 */ /* 0x040fe20000400000 */
[----:B------:R-:W-:Y:S02]  /*ba10*/  HADD2.F32 R72, -RZ, R140.H1_H1 ;  /* 0x3000008cff487230 */ /* 0x000fe40000004100 */
[C---:B------:R-:W-:Y:S01]  /*ba20*/  FMUL R7, R70.reuse, R7 ;  /* 0x0000000746077220 */ /* 0x040fe20000400000 */
[----:B------:R-:W-:Y:S02]  /*ba30*/  HADD2.F32 R75, -RZ, R141.H0_H0 ;  /* 0x2000008dff4b7230 */ /* 0x000fe40000004100 */
[C---:B------:R-:W-:Y:S01]  /*ba40*/  FFMA R6, R73.reuse, R3, R6 ;  /* 0x0000000349067223 */ /* 0x040fe20000000006 */
[----:B------:R-:W-:Y:S02]  /*ba50*/  HADD2.F32 R123, -RZ, R123.H1_H1 ;  /* 0x3000007bff7b7230 */ /* 0x000fe40000004100 */
[C---:B------:R-:W-:Y:S01]  /*ba60*/  FFMA R7, R73.reuse, R72, R7 ;  /* 0x0000004849077223 */ /* 0x040fe20000000007 */
[C---:B------:R-:W-:Y:S01]  /*ba70*/  FFMA R8, R73.reuse, R74, R8 ;  /* 0x0000004a49087223 */ /* 0x040fe20000000008 */
[----:B------:R-:W-:Y:S01]  /*ba80*/  FFMA R9, R73, R76, R9 ;  /* 0x0000004c49097223 */ /* 0x000fe20000000009 */
[--C-:B------:R-:W-:Y:S02]  /*ba90*/  HADD2.F32 R126, -RZ, R127.reuse.H0_H0 ;  /* 0x2000007fff7e7230 */ /* 0x100fe40000004100 */
[C---:B------:R-:W-:Y:S01]  /*baa0*/  FMUL R10, R70.reuse, R10 ;  /* 0x0000000a460a7220 */ /* 0x040fe20000400000 */
[----:B------:R-:W-:Y:S01]  /*bab0*/  F2FP.SATFINITE.E4M3.F32.PACK_AB_MERGE_C R76, R7, R6, RZ ;  /* 0x00000006074c723e */ /* 0x000fe200048070ff */
[C---:B------:R-:W-:Y:S01]  /*bac0*/  FMUL R7, R70.reuse, R20 ;  /* 0x0000001446077220 */ /* 0x040fe20000400000 */
[----:B------:R-:W-:Y:S02]  /*bad0*/  HADD2.F32 R127, -RZ, R127.H1_H1 ;  /* 0x3000007fff7f7230 */ /* 0x000fe40000004100 */
[C---:B------:R-:W-:Y:S01]  /*bae0*/  FFMA R10, R73.reuse, R75, R10 ;  /* 0x0000004b490a7223 */ /* 0x040fe2000000000a */
[----:B------:R-:W-:Y:S02]  /*baf0*/  HADD2.F32 R72, -RZ, R130.H0_H0 ;  /* 0x20000082ff487230 */ /* 0x000fe40000004100 */
[C---:B------:R-:W-:Y:S01]  /*bb00*/  FMUL R11, R70.reuse, R11 ;  /* 0x0000000b460b7220 */ /* 0x040fe20000400000 */
[--C-:B------:R-:W-:Y:S02]  /*bb10*/  HADD2.F32 R79, -RZ, R142.reuse.H0_H0 ;  /* 0x2000008eff4f7230 */ /* 0x100fe40000004100 */
[C---:B------:R-:W-:Y:S01]  /*bb20*/  FMUL R14, R70.reuse, R14 ;  /* 0x0000000e460e7220 */ /* 0x040fe20000400000 */
[----:B------:R-:W-:Y:S02]  /*bb30*/  HADD2.F32 R82, -RZ, R142.H1_H1 ;  /* 0x3000008eff527230 */ /* 0x000fe40000004100 */
[C---:B------:R-:W-:Y:S01]  /*bb40*/  FFMA R11, R73.reuse, R78, R11 ;  /* 0x0000004e490b7223 */ /* 0x040fe2000000000b */
[C---:B------:R-:W-:Y:S01]  /*bb50*/  FFMA R12, R73.reuse, R77, R12 ;  /* 0x0000004d490c7223 */ /* 0x040fe2000000000c */
[C---:B------:R-:W-:Y:S01]  /*bb60*/  FFMA R13, R73.reuse, R80, R13 ;  /* 0x00000050490d7223 */ /* 0x040fe2000000000d */
[----:B------:R-:W-:Y:S01]  /*bb70*/  FFMA R14, R73, R79, R14 ;  /* 0x0000004f490e7223 */ /* 0x000fe2000000000e */
[----:B------:R-:W-:Y:S01]  /*bb80*/  HADD2.F32 R75, -RZ, R130.H1_H1 ;  /* 0x30000082ff4b7230 */ /* 0x000fe20000004100 */
[----:B------:R-:W-:Y:S01]  /*bb90*/  F2FP.SATFINITE.E4M3.F32.PACK_AB_MERGE_C R78, R11, R10, RZ ;  /* 0x0000000a0b4e723e */ /* 0x000fe200048070ff */
[C---:B------:R-:W-:Y:S01]  /*bba0*/  FMUL R10, R70.reuse, R21 ;  /* 0x00000015460a7220 */ /* 0x040fe20000400000 */
[C---:B------:R-:W-:Y:S01]  /*bbb0*/  FMUL R21, R70.reuse, R28 ;  /* 0x0000001c46157220 */ /* 0x040fe20000400000 */
        /* <DEDUP_REMOVED lines=8> */
[C---:B------:R-:W-:Y:S01]  /*bc40*/  FMUL R18, R70.reuse, R25 ;  /* 0x0000001946127220 */ /* 0x040fe20000400000 */
[----:B------:R-:W-:Y:S01]  /*bc50*/  F2FP.SATFINITE.E4M3.F32.PACK_AB_MERGE_C R14, R15, R14, RZ ;  /* 0x0000000e0f0e723e */ /* 0x000fe200048070ff */
        /* <DEDUP_REMOVED lines=8> */
[C---:B------:R-:W-:Y:S01]  /*bce0*/  FFMA R11, R73.reuse, R88, R11 ;  /* 0x00000058490b7223 */ /* 0x040fe2000000000b */
[----:B------:R-:W-:Y:S01]  /*bcf0*/  FMUL R22, R70, R29 ;  /* 0x0000001d46167220 */ /* 0x000fe20000400000 */
        /* <DEDUP_REMOVED lines=13> */
[----:B------:R-:W-:Y:S01]  /*bdd0*/  FMUL R20, R70, R27 ;  /* 0x0000001b46147220 */ /* 0x000fe20000400000 */
[--C-:B------:R-:W-:Y:S01]  /*bde0*/  HADD2.F32 R96, -RZ, R146.reuse.H0_H0 ;  /* 0x20000092ff607230 */ /* 0x100fe20000004100 */
[----:B------:R-:W-:Y:S01]  /*bdf0*/  F2FP.SATFINITE.E4M3.F32.PACK_AB_MERGE_C R16, R10, R7, R16 ;  /* 0x000000070a10723e */ /* 0x000fe20004807010 */
[----:B------:R-:W-:Y:S02]  /*be00*/  HADD2.F32 R97, -RZ, R146.H1_H1 ;  /* 0x30000092ff617230 */ /* 0x000fe40000004100 */
        /* <DEDUP_REMOVED lines=28> */
[----:B------:R-:W-:Y:S01]  /*bfd0*/  F2FP.F16.E4M3.UNPACK_B R151, R151.H1 ;  /* 0x00000097ff97723e */ /* 0x000fe200030006ff */
[----:B------:R-:W-:Y:S01]  /*bfe0*/  FMUL R38, R70, R45 ;  /* 0x0000002d46267220 */ /* 0x000fe20000400000 */
[----:B------:R-:W-:Y:S01]  /*bff0*/  F2FP.SATFINITE.E4M3.F32.PACK_AB_MERGE_C R19, R28, R27, RZ ;  /* 0x0000001b1c13723e */ /* 0x000fe200048070ff */
[----:B------:R-:W-:Y:S01]  /*c000*/  FFMA R31, R73, R104, R31 ;  /* 0x00000068491f7223 */ /* 0x000fe2000000001f */
[C---:B------:R-:W-:Y:S01]  /*c010*/  FMUL R45, R70.reuse, R52 ;  /* 0x00000034462d7220 */ /* 0x040fe20000400000 */
[C---:B------:R-:W-:Y:S01]  /*c020*/  FMUL R52, R70.reuse, R59 ;  /* 0x0000003b46347220 */ /* 0x040fe20000400000 */
[----:B------:R-:W-:Y:S01]  /*c030*/  F2FP.F16.E4M3.UNPACK_B R152, R152.H1 ;  /* 0x00000098ff98723e */ /* 0x000fe200030006ff */
[C---:B------:R-:W-:Y:S01]  /*c040*/  FMUL R59, R70.reuse, R66 ;  /* 0x00000042463b7220 */ /* 0x040fe20000400000 */
[----:B------:R-:W-:Y:S01]  /*c050*/  F2FP.SATFINITE.E4M3.F32.PACK_AB_MERGE_C R66, R13, R12, R14 ;  /* 0x0000000c0d42723e */ /* 0x000fe2000480700e */
        /* <DEDUP_REMOVED lines=11> */
[C---:B------:R-:W-:Y:S01]  /*c110*/  FFMA R35, R73.reuse, R108, R35 ;  /* 0x0000006c49237223 */ /* 0x040fe20000000023 */
[C---:B------:R-:W-:Y:S01]  /*c120*/  FMUL R36, R70.reuse, R43 ;  /* 0x0000002b46247220 */ /* 0x040fe20000400000 */
[--C-:B------:R-:W-:Y:S02]  /*c130*/  HADD2.F32 R112, -RZ, R150.reuse.H0_H0 ;  /* 0x20000096ff707230 */ /* 0x100fe40000004100 */
[C---:B------:R-:W-:Y:S01]  /*c140*/  FMUL R39, R70.reuse, R46 ;  /* 0x0000002e46277220 */ /* 0x040fe20000400000 */
        /* <DEDUP_REMOVED lines=13> */
[C---:B------:R-:W-:Y:S01]  /*c220*/  FMUL R46, R70.reuse, R53 ;  /* 0x00000035462e7220 */ /* 0x040fe20000400000 */
[--C-:B------:R-:W-:Y:S02]  /*c230*/  HADD2.F32 R120, -RZ, R152.reuse.H0_H0 ;  /* 0x20000098ff787230 */ /* 0x100fe40000004100 */
[C---:B------:R-:W-:Y:S01]  /*c240*/  FMUL R50, R70.reuse, R57 ;  /* 0x0000003946327220 */ /* 0x040fe20000400000 */
[C---:B------:R-:W-:Y:S01]  /*c250*/  FMUL R51, R70.reuse, R58 ;  /* 0x0000003a46337220 */ /* 0x040fe20000400000 */
[C---:B------:R-:W-:Y:S01]  /*c260*/  FMUL R53, R70.reuse, R60 ;  /* 0x0000003c46357220 */ /* 0x040fe20000400000 */
[C---:B------:R-:W-:Y:S01]  /*c270*/  FFMA R43, R73.reuse, R116, R43 ;  /* 0x00000074492b7223 */ /* 0x040fe2000000002b */
[----:B------:R-:W-:Y:S02]  /*c280*/  HADD2.F32 R121, -RZ, R152.H1_H1 ;  /* 0x30000098ff797230 */ /* 0x000fe40000004100 */
[C---:B------:R-:W-:Y:S01]  /*c290*/  FMUL R47, R70.reuse, R54 ;  /* 0x00000036462f7220 */ /* 0x040fe20000400000 */
[C---:B------:R-:W-:Y:S01]  /*c2a0*/  FMUL R57, R70.reuse, R64 ;  /* 0x0000004046397220 */ /* 0x040fe20000400000 */
[C---:B------:R-:W-:Y:S01]  /*c2b0*/  FMUL R58, R70.reuse, R65 ;  /* 0x00000041463a7220 */ /* 0x040fe20000400000 */
[C---:B------:R-:W-:Y:S01]  /*c2c0*/  FMUL R60, R70.reuse, R67 ;  /* 0x00000043463c7220 */ /* 0x040fe20000400000 */
[----:B------:R-:W-:Y:S01]  /*c2d0*/  FFMA R44, R73, R117, R44 ;  /* 0x00000075492c7223 */ /* 0x000fe2000000002c */
[C---:B------:R-:W-:Y:S01]  /*c2e0*/  FMUL R48, R70.reuse, R55 ;  /* 0x0000003746307220 */ /* 0x040fe20000400000 */
[----:B------:R-:W-:Y:S01]  /*c2f0*/  F2FP.SATFINITE.E4M3.F32.PACK_AB_MERGE_C R64, R5, R4, R76 ;  /* 0x000000040540723e */ /* 0x000fe2000480704c */
[----:B------:R-:W-:Y:S01]  /*c300*/  FFMA R45, R73, R118, R45 ;  /* 0x00000076492d7223 */ /* 0x000fe2000000002d */
[----:B------:R-:W-:Y:S01]  /*c310*/  F2FP.SATFINITE.E4M3.F32.PACK_AB_MERGE_C R65, R9, R8, R78 ;  /* 0x000000080941723e */ /* 0x000fe2000480704e */
[----:B------:R-:W-:Y:S01]  /*c320*/  FMUL R49, R70, R56 ;  /* 0x0000003846317220 */ /* 0x000fe20000400000 */
[----:B------:R-:W-:Y:S01]  /*c330*/  F2FP.SATFINITE.E4M3.F32.PACK_AB_MERGE_C R67, R2, R0, R3 ;  /* 0x000000000243723e */ /* 0x000fe20004807003 */
[C---:B------:R-:W-:Y:S01]  /*c340*/  FFMA R46, R73.reuse, R119, R46 ;  /* 0x00000077492e7223 */ /* 0x040fe2000000002e */
[----:B------:R-:W-:Y:S01]  /*c350*/  F2FP.F16.E4M3.UNPACK_B R154, R154.H1 ;  /* 0x0000009aff9a723e */ /* 0x000fe200030006ff */
[--C-:B------:R-:W-:Y:S02]  /*c360*/  HADD2.F32 R124, -RZ, R153.reuse.H0_H0 ;  /* 0x20000099ff7c7230 */ /* 0x100fe40000004100 */
[C---:B------:R-:W-:Y:S01]  /*c370*/  FFMA R47, R73.reuse, R120, R47 ;  /* 0x00000078492f7223 */ /* 0x040fe2000000002f */
[----:B------:R1:W-:Y:S01]  /*c380*/  STS.128 [R137+UR44+0xa400], R64 ;  /* 0x00a4004089007988 */ /* 0x0003e20008000c2c */
[----:B------:R-:W-:Y:S02]  /*c390*/  HADD2.F32 R125, -RZ, R153.H1_H1 ;  /* 0x30000099ff7d7230 */ /* 0x000fe40000004100 */
[C---:B------:R-:W-:Y:S01]  /*c3a0*/  FFMA R48, R73.reuse, R121, R48 ;  /* 0x0000007949307223 */ /* 0x040fe20000000030 */
[C---:B------:R-:W-:Y:S01]  /*c3b0*/  FFMA R49, R73.reuse, R122, R49 ;  /* 0x0000007a49317223 */ /* 0x040fe20000000031 */
[----:B------:R-:W-:Y:S01]  /*c3c0*/  F2FP.F16.E4M3.UNPACK_B R155, R155.H1 ;  /* 0x0000009bff9b723e */ /* 0x000fe200030006ff */
[C---:B------:R-:W-:Y:S01]  /*c3d0*/  FFMA R50, R73.reuse, R123, R50 ;  /* 0x0000007b49327223 */ /* 0x040fe20000000032 */
[----:B------:R-:W-:Y:S01]  /*c3e0*/  FMUL R54, R70, R61 ;  /* 0x0000003d46367220 */ /* 0x000fe20000400000 */
[--C-:B------:R-:W-:Y:S01]  /*c3f0*/  HADD2.F32 R128, -RZ, R154.reuse.H0_H0 ;  /* 0x2000009aff807230 */ /* 0x100fe20000004100 */
[----:B------:R1:W-:Y:S01]  /*c400*/  STS.128 [R178+0xa010], R16 ;  /* 0x00a01010b2007388 */ /* 0x0003e20000000c00 */
[----:B------:R-:W-:Y:S01]  /*c410*/  F2FP.SATFINITE.E4M3.F32.PACK_AB_MERGE_C R35, R36, R35, RZ ;  /* 0x000000232423723e */ /* 0x000fe200048070ff */
[C---:B------:R-:W-:Y:S01]  /*c420*/  FFMA R51, R73.reuse, R124, R51 ;  /* 0x0000007c49337223 */ /* 0x040fe20000000033 */
[----:B------:R-:W-:Y:S01]  /*c430*/  F2FP.SATFINITE.E4M3.F32.PACK_AB_MERGE_C R39, R40, R39, RZ ;  /* 0x000000272827723e */ /* 0x000fe200048070ff */
[----:B------:R-:W-:Y:S02]  /*c440*/  HADD2.F32 R129, -RZ, R154.H1_H1 ;  /* 0x3000009aff817230 */ /* 0x000fe40000004100 */
[C---:B------:R-:W-:Y:S01]  /*c450*/  FMUL R55, R70.reuse, R62 ;  /* 0x0000003e46377220 */ /* 0x040fe20000400000 */
[C---:B------:R-:W-:Y:S01]  /*c460*/  FFMA R52, R73.reuse, R125, R52 ;  /* 0x0000007d49347223 */ /* 0x040fe20000000034 */
[----:B------:R-:W-:Y:S01]  /*c470*/  FMUL R56, R70, R63 ;  /* 0x0000003f46387220 */ /* 0x000fe20000400000 */
[C---:B------:R-:W-:Y:S01]  /*c480*/  FFMA R53, R73.reuse, R126, R53 ;  /* 0x0000007e49357223 */ /* 0x040fe20000000035 */
[C---:B------:R-:W-:Y:S01]  /*c490*/  FFMA R54, R73.reuse, R127, R54 ;  /* 0x0000007f49367223 */ /* 0x040fe20000000036 */
[--C-:B------:R-:W-:Y:S02]  /*c4a0*/  HADD2.F32 R74, -RZ, R155.reuse.H0_H0 ;  /* 0x2000009bff4a7230 */ /* 0x100fe40000004100 */
[C---:B------:R-:W-:Y:S01]  /*c4b0*/  FFMA R55, R73.reuse, R128, R55 ;  /* 0x0000008049377223 */ /* 0x040fe20000000037 */
[----:B------:R-:W-:Y:S02]  /*c4c0*/  HADD2.F32 R131, -RZ, R155.H1_H1 ;  /* 0x3000009bff837230 */ /* 0x000fe40000004100 */
[C---:B------:R-:W-:Y:S01]  /*c4d0*/  FFMA R56, R73.reuse, R129, R56 ;  /* 0x0000008149387223 */ /* 0x040fe20000000038 */
[----:B------:R-:W-:Y:S01]  /*c4e0*/  F2FP.SATFINITE.E4M3.F32.PACK_AB_MERGE_C R43, R44, R43, RZ ;  /* 0x0000002b2c2b723e */ /* 0x000fe200048070ff */
[C---:B------:R-:W-:Y:S01]  /*c4f0*/  FFMA R57, R73.reuse, R72, R57 ;  /* 0x0000004849397223 */ /* 0x040fe20000000039 */
[C---:B------:R-:W-:Y:S01]  /*c500*/  FFMA R58, R73.reuse, R75, R58 ;  /* 0x0000004b493a7223 */ /* 0x040fe2000000003a */
[C---:B------:R-:W-:Y:S01]  /*c510*/  FFMA R59, R73.reuse, R74, R59 ;  /* 0x0000004a493b7223 */ /* 0x040fe2000000003b */
[----:B------:R-:W-:Y:S01]  /*c520*/  F2FP.SATFINITE.E4M3.F32.PACK_AB_MERGE_C R33, R34, R33, R35 ;  /* 0x000000212221723e */ /* 0x000fe20004807023 */
[----:B------:R-:W-:Y:S01]  /*c530*/  FFMA R60, R73, R131, R60 ;  /* 0x00000083493c7223 */ /* 0x000fe2000000003c */
[----:B------:R-:W-:Y:S02]  /*c540*/  F2FP.SATFINITE.E4M3.F32.PACK_AB_MERGE_C R32, R30, R29, R32 ;  /* 0x0000001d1e20723e */ /* 0x000fe40004807020 */
        /* <DEDUP_REMOVED lines=11> */
[----:B------:R-:W-:Y:S03]  /*c600*/  IADD3 R68, PT, PT, R68, 0x1, RZ ;  /* 0x0000000144447810 */ /* 0x000fe60007ffe0ff */
        /* <DEDUP_REMOVED lines=18> */
.L_x_161:
[----:B------:R-:W-:Y:S05]  /*c730*/  BSYNC.RECONVERGENT B0 ;  /* 0x0000000000007941 */ /* 0x000fea0003800200 */
.L_x_160:
[----:B------:R-:W-:Y:S01]  /*c740*/  R2UR UR5, R160 ;  /* 0x00000000a00572ca */ /* 0x000fe200000e0000 */
[----:B------:R-:W-:Y:S01]  /*c750*/  BAR.SYNC.DEFER_BLOCKING 0x1, 0x80 ;  /* 0x0042000000007b1d */ /* 0x000fe20000010000 */
[----:B------:R-:W-:Y:S01]  /*c760*/  R2UR UR4, R161 ;  /* 0x00000000a10472ca */ /* 0x000fe200000e0000 */
[----:B------:R-:W-:Y:S01]  /*c770*/  UISETP.NE.AND UP0, UPT, UR46, URZ, UPT ;  /* 0x000000ff2e00728c */ /* 0x000fe2000bf05270 */
[----:B------:R-:W-:Y:S02]  /*c780*/  ISETP.NE.AND P0, PT, R164, 0x2, PT ;  /* 0x00000002a400780c */ /* 0x000fe40003f05270 */
[----:B------:R-:W-:Y:S02]  /*c790*/  ISETP.NE.AND P1, PT, R68, 0x2, PT ;  /* 0x000000024400780c */ /* 0x000fe40003f25270 */
[----:B------:R-:W-:Y:S02]  /*c7a0*/  SEL R0, RZ, 0x1, P0 ;  /* 0x00000001ff007807 */ /* 0x000fe40000000000 */
[----:B------:R-:W-:Y:S02]  /*c7b0*/  SEL R3, RZ, 0x1, P1 ;  /* 0x00000001ff037807 */ /* 0x000fe40000800000 */
[----:B------:R-:W-:Y:S01]  /*c7c0*/  LOP3.LUT R169, R169, R0, RZ, 0x3c, !PT ;  /* 0x00000000a9a97212 */ /* 0x000fe200078e3cff */
[----:B------:R-:W-:Y:S01]  /*c7d0*/  UIADD3 UR20, UPT, UPT, UR37, UR5, URZ ;  /* 0x0000000525147290 */ /* 0x000fe2000fffe0ff */
[----:B------:R-:W-:Y:S01]  /*c7e0*/  LOP3.LUT R170, R170, R3, RZ, 0x3c, !PT ;  /* 0x00000003aaaa7212 */ /* 0x000fe200078e3cff */
[----:B------:R-:W-:Y:S01]  /*c7f0*/  UIADD3 UR16, UPT, UPT, UR38, UR4, URZ ;  /* 0x0000000426107290 */ /* 0x000fe2000fffe0ff */
[----:B------:R-:W-:Y:S02]  /*c800*/  SEL R164, R164, RZ, P0 ;  /* 0x000000ffa4a47207 */ /* 0x000fe40000000000 */
[----:B------:R-:W-:Y:S01]  /*c810*/  SEL R68, R68, RZ, P1 ;  /* 0x000000ff44447207 */ /* 0x000fe20000800000 */
[----:B------:R-:W-:Y:S01]  /*c820*/  UMOV UR36, UR59 ;  /* 0x0000003b00247c82 */ /* 0x000fe20008000000 */
[----:B------:R-:W-:Y:S07]  /*c830*/  BRA.U UP0, `(.L_x_162) ;  /* 0xffffff9900787547 */ /* 0x000fee000b83ffff */
[----:B------:R-:W-:Y:S05]  /*c840*/  EXIT ;  /* 0x000000000000794d */ /* 0x000fea0003800000 */
.L_x_25:
[----:B--2---:R2:W3:Y:S02]  /*c850*/  SYNCS.PHASECHK.TRANS64.TRYWAIT P0, [R3+URZ+0x200], R2 ;  /* 0x00020002030075a7 */ /* 0x0044e400080011ff */
[----:B---3--:R-:W-:Y:S05]  /*c860*/  @!P0 NANOSLEEP.SYNCS 0x989680 ;  /* 0x009896800000895d */ /* 0x008fea0003900000 */
[----:B------:R-:W3:Y:S02]  /*c870*/  @!P0 SYNCS.PHASECHK.TRANS64 P0, [R3+URZ+0x200], R2 ;  /* 0x00020002030085a7 */ /* 0x000ee400080010ff */
[----:B---3--:R-:W-:Y:S05]  /*c880*/  @!P0 BRA `(.L_x_25) ;  /* 0xfffffffc00f08947 */ /* 0x008fea000383ffff */
[----:B------:R-:W-:Y:S05]  /*c890*/  BRA `(.L_x_163) ;  /* 0xffffff5000f47947 */ /* 0x000fea000383ffff */
.L_x_28:
[----:B-1----:R-:W-:-:S07]  /*c8a0*/  MOV R0, UR33 ;  /* 0x0000002100007c02 */ /* 0x002fce0008000f00 */
.L_x_164:
[----:B-1----:R1:W2:Y:S02]  /*c8b0*/  SYNCS.PHASECHK.TRANS64.TRYWAIT P0, [R0+URZ+0xb0], R3 ;  /* 0x0000b003000075a7 */ /* 0x0022a400080011ff */
[----:B--2---:R-:W-:Y:S05]  /*c8c0*/  @!P0 NANOSLEEP.SYNCS 0x989680 ;  /* 0x009896800000895d */ /* 0x004fea0003900000 */
[----:B------:R-:W2:Y:S02]  /*c8d0*/  @!P0 SYNCS.PHASECHK.TRANS64 P0, [R0+URZ+0xb0], R3 ;  /* 0x0000b003000085a7 */ /* 0x000ea400080010ff */
[----:B--2---:R-:W-:Y:S05]  /*c8e0*/  @!P0 BRA `(.L_x_164) ;  /* 0xfffffffc00f08947 */ /* 0x004fea000383ffff */
[----:B------:R-:W-:Y:S05]  /*c8f0*/  BRA `(.L_x_27) ;  /* 0xffffff54004c7947 */ /* 0x000fea000383ffff */
.L_x_35:
[----:B-1----:R-:W-:-:S07]  /*c900*/  MOV R0, UR17 ;  /* 0x0000001100007c02 */ /* 0x002fce0008000f00 */
.L_x_165:
[----:B-1----:R1:W2:Y:S02]  /*c910*/  SYNCS.PHASECHK.TRANS64.TRYWAIT P0, [R0+URZ+0xb0], R3 ;  /* 0x0000b003000075a7 */ /* 0x0022a400080011ff */
[----:B--2---:R-:W-:Y:S05]  /*c920*/  @!P0 NANOSLEEP.SYNCS 0x989680 ;  /* 0x009896800000895d */ /* 0x004fea0003900000 */
[----:B------:R-:W2:Y:S02]  /*c930*/  @!P0 SYNCS.PHASECHK.TRANS64 P0, [R0+URZ+0xb0], R3 ;  /* 0x0000b003000085a7 */ /* 0x000ea400080010ff */
[----:B--2---:R-:W-:Y:S05]  /*c940*/  @!P0 BRA `(.L_x_165) ;  /* 0xfffffffc00f08947 */ /* 0x004fea000383ffff */
[----:B------:R-:W-:Y:S05]  /*c950*/  BRA `(.L_x_34) ;  /* 0xffffff58000c7947 */ /* 0x000fea000383ffff */
.L_x_40:
[----:B-1----:R1:W2:Y:S02]  /*c960*/  SYNCS.PHASECHK.TRANS64.TRYWAIT P0, [R3+URZ+0x1b0], R0 ;  /* 0x0001b000030075a7 */ /* 0x0022a400080011ff */
[----:B--2---:R-:W-:Y:S05]  /*c970*/  @!P0 NANOSLEEP.SYNCS 0x989680 ;  /* 0x009896800000895d */ /* 0x004fea0003900000 */
[----:B------:R-:W2:Y:S02]  /*c980*/  @!P0 SYNCS.PHASECHK.TRANS64 P0, [R3+URZ+0x1b0], R0 ;  /* 0x0001b000030085a7 */ /* 0x000ea400080010ff */
[----:B--2---:R-:W-:Y:S05]  /*c990*/  @!P0 BRA `(.L_x_40) ;  /* 0xfffffffc00f08947 */ /* 0x004fea000383ffff */
[----:B------:R-:W-:Y:S05]  /*c9a0*/  BRA `(.L_x_166) ;  /* 0xffffff5800b47947 */ /* 0x000fea000383ffff */
.L_x_44:
[----:B-1----:R-:W-:-:S07]  /*c9b0*/  MOV R0, UR4 ;  /* 0x0000000400007c02 */ /* 0x002fce0008000f00 */
.L_x_167:
[----:B-1----:R1:W2:Y:S02]  /*c9c0*/  SYNCS.PHASECHK.TRANS64.TRYWAIT P0, [R0+URZ], R3 ;  /* 0x00000003000075a7 */ /* 0x0022a400080011ff */
[----:B--2---:R-:W-:Y:S05]  /*c9d0*/  @!P0 NANOSLEEP.SYNCS 0x989680 ;  /* 0x009896800000895d */ /* 0x004fea0003900000 */
[----:B------:R-:W2:Y:S02]  /*c9e0*/  @!P0 SYNCS.PHASECHK.TRANS64 P0, [R0+URZ], R3 ;  /* 0x00000003000085a7 */ /* 0x000ea400080010ff */
[----:B--2---:R-:W-:Y:S05]  /*c9f0*/  @!P0 BRA `(.L_x_167) ;  /* 0xfffffffc00f08947 */ /* 0x004fea000383ffff */
[----:B------:R-:W-:Y:S05]  /*ca00*/  BRA `(.L_x_168) ;  /* 0xffffff6000607947 */ /* 0x000fea000383ffff */
.L_x_45:
[----:B------:R-:W-:-:S07]  /*ca10*/  MOV R0, UR5 ;  /* 0x0000000500007c02 */ /* 0x000fce0008000f00 */
.L_x_169:
[----:B-1----:R1:W2:Y:S02]  /*ca20*/  SYNCS.PHASECHK.TRANS64.TRYWAIT P0, [R0+URZ], R3 ;  /* 0x00000003000075a7 */ /* 0x0022a400080011ff */
[----:B--2---:R-:W-:Y:S05]  /*ca30*/  @!P0 NANOSLEEP.SYNCS 0x989680 ;  /* 0x009896800000895d */ /* 0x004fea0003900000 */
[----:B------:R-:W2:Y:S02]  /*ca40*/  @!P0 SYNCS.PHASECHK.TRANS64 P0, [R0+URZ], R3 ;  /* 0x00000003000085a7 */ /* 0x000ea400080010ff */
[----:B--2---:R-:W-:Y:S05]  /*ca50*/  @!P0 BRA `(.L_x_169) ;  /* 0xfffffffc00f08947 */ /* 0x004fea000383ffff */
[----:B------:R-:W-:Y:S05]  /*ca60*/  BRA `(.L_x_170) ;  /* 0xffffff60006c7947 */ /* 0x000fea000383ffff */
.L_x_46:
[----:B------:R-:W-:-:S07]  /*ca70*/  MOV R0, UR5 ;  /* 0x0000000500007c02 */ /* 0x000fce0008000f00 */
.L_x_171:
[----:B-1----:R1:W2:Y:S02]  /*ca80*/  SYNCS.PHASECHK.TRANS64.TRYWAIT P0, [R0+URZ], R3 ;  /* 0x00000003000075a7 */ /* 0x0022a400080011ff */
[----:B--2---:R-:W-:Y:S05]  /*ca90*/  @!P0 NANOSLEEP.SYNCS 0x989680 ;  /* 0x009896800000895d */ /* 0x004fea0003900000 */
[----:B------:R-:W2:Y:S02]  /*caa0*/  @!P0 SYNCS.PHASECHK.TRANS64 P0, [R0+URZ], R3 ;  /* 0x00000003000085a7 */ /* 0x000ea400080010ff */
[----:B--2---:R-:W-:Y:S05]  /*cab0*/  @!P0 BRA `(.L_x_171) ;  /* 0xfffffffc00f08947 */ /* 0x004fea000383ffff */
[----:B------:R-:W-:Y:S05]  /*cac0*/  BRA `(.L_x_172) ;  /* 0xffffff6000787947 */ /* 0x000fea000383ffff */
.L_x_47:
[----:B------:R-:W-:-:S07]  /*cad0*/  MOV R0, UR5 ;  /* 0x0000000500007c02 */ /* 0x000fce0008000f00 */
.L_x_173:
[----:B-1----:R1:W2:Y:S02]  /*cae0*/  SYNCS.PHASECHK.TRANS64.TRYWAIT P0, [R0+URZ], R3 ;  /* 0x00000003000075a7 */ /* 0x0022a400080011ff */
[----:B--2---:R-:W-:Y:S05]  /*caf0*/  @!P0 NANOSLEEP.SYNCS 0x989680 ;  /* 0x009896800000895d */ /* 0x004fea0003900000 */
[----:B------:R-:W2:Y:S02]  /*cb00*/  @!P0 SYNCS.PHASECHK.TRANS64 P0, [R0+URZ], R3 ;  /* 0x00000003000085a7 */ /* 0x000ea400080010ff */
[----:B--2---:R-:W-:Y:S05]  /*cb10*/  @!P0 BRA `(.L_x_173) ;  /* 0xfffffffc00f08947 */ /* 0x004fea000383ffff */
[----:B------:R-:W-:Y:S05]  /*cb20*/  BRA `(.L_x_174) ;  /* 0xffffff6000847947 */ /* 0x000fea000383ffff */
.L_x_48:
[----:B------:R-:W-:-:S07]  /*cb30*/  MOV R0, UR5 ;  /* 0x0000000500007c02 */ /* 0x000fce0008000f00 */
.L_x_175:
[----:B-1----:R1:W2:Y:S02]  /*cb40*/  SYNCS.PHASECHK.TRANS64.TRYWAIT P0, [R0+URZ], R3 ;  /* 0x00000003000075a7 */ /* 0x0022a400080011ff */
[----:B--2---:R-:W-:Y:S05]  /*cb50*/  @!P0 NANOSLEEP.SYNCS 0x989680 ;  /* 0x009896800000895d */ /* 0x004fea0003900000 */
[----:B------:R-:W2:Y:S02]  /*cb60*/  @!P0 SYNCS.PHASECHK.TRANS64 P0, [R0+URZ], R3 ;  /* 0x00000003000085a7 */ /* 0x000ea400080010ff */
[----:B--2---:R-:W-:Y:S05]  /*cb70*/  @!P0 BRA `(.L_x_175) ;  /* 0xfffffffc00f08947 */ /* 0x004fea000383ffff */
[----:B------:R-:W-:Y:S05]  /*cb80*/  BRA `(.L_x_176) ;  /* 0xffffff6000907947 */ /* 0x000fea000383ffff */
.L_x_49:
[----:B------:R-:W-:-:S07]  /*cb90*/  MOV R0, UR5 ;  /* 0x0000000500007c02 */ /* 0x000fce0008000f00 */
.L_x_177:
[----:B-1----:R1:W2:Y:S02]  /*cba0*/  SYNCS.PHASECHK.TRANS64.TRYWAIT P0, [R0+URZ], R3 ;  /* 0x00000003000075a7 */ /* 0x0022a400080011ff */
[----:B--2---:R-:W-:Y:S05]  /*cbb0*/  @!P0 NANOSLEEP.SYNCS 0x989680 ;  /* 0x009896800000895d */ /* 0x004fea0003900000 */
[----:B------:R-:W2:Y:S02]  /*cbc0*/  @!P0 SYNCS.PHASECHK.TRANS64 P0, [R0+URZ], R3 ;  /* 0x00000003000085a7 */ /* 0x000ea400080010ff */
[----:B--2---:R-:W-:Y:S05]  /*cbd0*/  @!P0 BRA `(.L_x_177) ;  /* 0xfffffffc00f08947 */ /* 0x004fea000383ffff */
[----:B------:R-:W-:Y:S05]  /*cbe0*/  BRA `(.L_x_178) ;  /* 0xffffff60009c7947 */ /* 0x000fea000383ffff */
.L_x_50:
[----:B------:R-:W-:-:S07]  /*cbf0*/  MOV R0, UR5 ;  /* 0x0000000500007c02 */ /* 0x000fce0008000f00 */
.L_x_179:
[----:B-1----:R1:W2:Y:S02]  /*cc00*/  SYNCS.PHASECHK.TRANS64.TRYWAIT P0, [R0+URZ], R3 ;  /* 0x00000003000075a7 */ /* 0x0022a400080011ff */
[----:B--2---:R-:W-:Y:S05]  /*cc10*/  @!P0 NANOSLEEP.SYNCS 0x989680 ;  /* 0x009896800000895d */ /* 0x004fea0003900000 */
[----:B------:R-:W2:Y:S02]  /*cc20*/  @!P0 SYNCS.PHASECHK.TRANS64 P0, [R0+URZ], R3 ;  /* 0x00000003000085a7 */ /* 0x000ea400080010ff */
[----:B--2---:R-:W-:Y:S05]  /*cc30*/  @!P0 BRA `(.L_x_179) ;  /* 0xfffffffc00f08947 */ /* 0x004fea000383ffff */
[----:B------:R-:W-:Y:S05]  /*cc40*/  BRA `(.L_x_180) ;  /* 0xffffff6000a87947 */ /* 0x000fea000383ffff */
.L_x_51:
[----:B------:R-:W-:-:S07]  /*cc50*/  MOV R0, UR5 ;  /* 0x0000000500007c02 */ /* 0x000fce0008000f00 */
.L_x_181:
[----:B-1----:R1:W2:Y:S02]  /*cc60*/  SYNCS.PHASECHK.TRANS64.TRYWAIT P0, [R0+URZ], R3 ;  /* 0x00000003000075a7 */ /* 0x0022a400080011ff */
[----:B--2---:R-:W-:Y:S05]  /*cc70*/  @!P0 NANOSLEEP.SYNCS 0x989680 ;  /* 0x009896800000895d */ /* 0x004fea0003900000 */
[----:B------:R-:W2:Y:S02]  /*cc80*/  @!P0 SYNCS.PHASECHK.TRANS64 P0, [R0+URZ], R3 ;  /* 0x00000003000085a7 */ /* 0x000ea400080010ff */
[----:B--2---:R-:W-:Y:S05]  /*cc90*/  @!P0 BRA `(.L_x_181) ;  /* 0xfffffffc00f08947 */ /* 0x004fea000383ffff */
[----:B------:R-:W-:Y:S05]  /*cca0*/  BRA `(.L_x_182) ;  /* 0xffffff6000b47947 */ /* 0x000fea000383ffff */
.L_x_52:
[----:B------:R-:W-:-:S07]  /*ccb0*/  MOV R0, UR5 ;  /* 0x0000000500007c02 */ /* 0x000fce0008000f00 */
.L_x_183:
[----:B-1----:R1:W2:Y:S02]  /*ccc0*/  SYNCS.PHASECHK.TRANS64.TRYWAIT P0, [R0+URZ], R3 ;  /* 0x00000003000075a7 */ /* 0x0022a400080011ff */
[----:B--2---:R-:W-:Y:S05]  /*ccd0*/  @!P0 NANOSLEEP.SYNCS 0x989680 ;  /* 0x009896800000895d */ /* 0x004fea0003900000 */
[----:B------:R-:W2:Y:S02]  /*cce0*/  @!P0 SYNCS.PHASECHK.TRANS64 P0, [R0+URZ], R3 ;  /* 0x00000003000085a7 */ /* 0x000ea400080010ff */
[----:B--2---:R-:W-:Y:S05]  /*ccf0*/  @!P0 BRA `(.L_x_183) ;  /* 0xfffffffc00f08947 */ /* 0x004fea000383ffff */
[----:B------:R-:W-:Y:S05]  /*cd00*/  BRA `(.L_x_184) ;  /* 0xffffff6000c07947 */ /* 0x000fea000383ffff */
.L_x_53:
[----:B------:R-:W-:-:S07]  /*cd10*/  MOV R0, UR5 ;  /* 0x0000000500007c02 */ /* 0x000fce0008000f00 */
.L_x_185:
[----:B-1----:R1:W2:Y:S02]  /*cd20*/  SYNCS.PHASECHK.TRANS64.TRYWAIT P0, [R0+URZ], R3 ;  /* 0x00000003000075a7 */ /* 0x0022a400080011ff */
[----:B--2---:R-:W-:Y:S05]  /*cd30*/  @!P0 NANOSLEEP.SYNCS 0x989680 ;  /* 0x009896800000895d */ /* 0x004fea0003900000 */
[----:B------:R-:W2:Y:S02]  /*cd40*/  @!P0 SYNCS.PHASECHK.TRANS64 P0, [R0+URZ], R3 ;  /* 0x00000003000085a7 */ /* 0x000ea400080010ff */
[----:B--2---:R-:W-:Y:S05]  /*cd50*/  @!P0 BRA `(.L_x_185) ;  /* 0xfffffffc00f08947 */ /* 0x004fea000383ffff */
[----:B------:R-:W-:Y:S05]  /*cd60*/  BRA `(.L_x_186) ;  /* 0xffffff6000cc7947 */ /* 0x000fea000383ffff */
.L_x_54:
[----:B------:R-:W-:-:S07]  /*cd70*/  MOV R0, UR5 ;  /* 0x0000000500007c02 */ /* 0x000fce0008000f00 */
.L_x_187:
[----:B-1----:R1:W2:Y:S02]  /*cd80*/  SYNCS.PHASECHK.TRANS64.TRYWAIT P0, [R0+URZ], R3 ;  /* 0x00000003000075a7 */ /* 0x0022a400080011ff */
[----:B--2---:R-:W-:Y:S05]  /*cd90*/  @!P0 NANOSLEEP.SYNCS 0x989680 ;  /* 0x009896800000895d */ /* 0x004fea0003900000 */
[----:B------:R-:W2:Y:S02]  /*cda0*/  @!P0 SYNCS.PHASECHK.TRANS64 P0, [R0+URZ], R3 ;  /* 0x00000003000085a7 */ /* 0x000ea400080010ff */
[----:B--2---:R-:W-:Y:S05]  /*cdb0*/  @!P0 BRA `(.L_x_187) ;  /* 0xfffffffc00f08947 */ /* 0x004fea000383ffff */
[----:B------:R-:W-:Y:S05]  /*cdc0*/  BRA `(.L_x_188) ;  /* 0xffffff6000d87947 */ /* 0x000fea000383ffff */
.L_x_55:
[----:B------:R-:W-:-:S07]  /*cdd0*/  MOV R0, UR5 ;  /* 0x0000000500007c02 */ /* 0x000fce0008000f00 */
.L_x_189:
[----:B-1----:R1:W2:Y:S02]  /*cde0*/  SYNCS.PHASECHK.TRANS64.TRYWAIT P0, [R0+URZ], R3 ;  /* 0x00000003000075a7 */ /* 0x0022a400080011ff */
[----:B--2---:R-:W-:Y:S05]  /*cdf0*/  @!P0 NANOSLEEP.SYNCS 0x989680 ;  /* 0x009896800000895d */ /* 0x004fea0003900000 */
[----:B------:R-:W2:Y:S02]  /*ce00*/  @!P0 SYNCS.PHASECHK.TRANS64 P0, [R0+URZ], R3 ;  /* 0x00000003000085a7 */ /* 0x000ea400080010ff */
[----:B--2---:R-:W-:Y:S05]  /*ce10*/  @!P0 BRA `(.L_x_189) ;  /* 0xfffffffc00f08947 */ /* 0x004fea000383ffff */
[----:B------:R-:W-:Y:S05]  /*ce20*/  BRA `(.L_x_190) ;  /* 0xffffff6000e47947 */ /* 0x000fea000383ffff */
.L_x_56:
[----:B------:R-:W-:-:S07]  /*ce30*/  MOV R0, UR5 ;  /* 0x0000000500007c02 */ /* 0x000fce0008000f00 */
.L_x_191:
[----:B-1----:R1:W2:Y:S02]  /*ce40*/  SYNCS.PHASECHK.TRANS64.TRYWAIT P0, [R0+URZ], R3 ;  /* 0x00000003000075a7 */ /* 0x0022a400080011ff */
[----:B--2---:R-:W-:Y:S05]  /*ce50*/  @!P0 NANOSLEEP.SYNCS 0x989680 ;  /* 0x009896800000895d */ /* 0x004fea0003900000 */
[----:B------:R-:W2:Y:S02]  /*ce60*/  @!P0 SYNCS.PHASECHK.TRANS64 P0, [R0+URZ], R3 ;  /* 0x00000003000085a7 */ /* 0x000ea400080010ff */
[----:B--2---:R-:W-:Y:S05]  /*ce70*/  @!P0 BRA `(.L_x_191) ;  /* 0xfffffffc00f08947 */ /* 0x004fea000383ffff */
[----:B------:R-:W-:Y:S05]  /*ce80*/  BRA `(.L_x_192) ;  /* 0xffffff6000f07947 */ /* 0x000fea000383ffff */
.L_x_57:
[----:B------:R-:W-:-:S07]  /*ce90*/  MOV R0, UR5 ;  /* 0x0000000500007c02 */ /* 0x000fce0008000f00 */
.L_x_193:
[----:B-1----:R1:W2:Y:S02]  /*cea0*/  SYNCS.PHASECHK.TRANS64.TRYWAIT P0, [R0+URZ], R3 ;  /* 0x00000003000075a7 */ /* 0x0022a400080011ff */
[----:B--2---:R-:W-:Y:S05]  /*ceb0*/  @!P0 NANOSLEEP.SYNCS 0x989680 ;  /* 0x009896800000895d */ /* 0x004fea0003900000 */
[----:B------:R-:W2:Y:S02]  /*cec0*/  @!P0 SYNCS.PHASECHK.TRANS64 P0, [R0+URZ], R3 ;  /* 0x00000003000085a7 */ /* 0x000ea400080010ff */
[----:B--2---:R-:W-:Y:S05]  /*ced0*/  @!P0 BRA `(.L_x_193) ;  /* 0xfffffffc00f08947 */ /* 0x004fea000383ffff */
[----:B------:R-:W-:Y:S05]  /*cee0*/  BRA `(.L_x_194) ;  /* 0xffffff6000fc7947 */ /* 0x000fea000383ffff */
.L_x_58:
[----:B------:R-:W-:-:S07]  /*cef0*/  MOV R0, UR5 ;  /* 0x0000000500007c02 */ /* 0x000fce0008000f00 */
.L_x_195:
[----:B-1----:R1:W2:Y:S02]  /*cf00*/  SYNCS.PHASECHK.TRANS64.TRYWAIT P0, [R0+URZ], R3 ;  /* 0x00000003000075a7 */ /* 0x0022a400080011ff */
[----:B--2---:R-:W-:Y:S05]  /*cf10*/  @!P0 NANOSLEEP.SYNCS 0x989680 ;  /* 0x009896800000895d */ /* 0x004fea0003900000 */
[----:B------:R-:W2:Y:S02]  /*cf20*/  @!P0 SYNCS.PHASECHK.TRANS64 P0, [R0+URZ], R3 ;  /* 0x00000003000085a7 */ /* 0x000ea400080010ff */
[----:B--2---:R-:W-:Y:S05]  /*cf30*/  @!P0 BRA `(.L_x_195) ;  /* 0xfffffffc00f08947 */ /* 0x004fea000383ffff */
[----:B------:R-:W-:Y:S05]  /*cf40*/  BRA `(.L_x_196) ;  /* 0xffffff6400087947 */ /* 0x000fea000383ffff */
.L_x_59:
[----:B------:R-:W-:-:S07]  /*cf50*/  MOV R0, UR5 ;  /* 0x0000000500007c02 */ /* 0x000fce0008000f00 */
.L_x_197:
[----:B-1----:R1:W2:Y:S02]  /*cf60*/  SYNCS.PHASECHK.TRANS64.TRYWAIT P0, [R0+URZ], R3 ;  /* 0x00000003000075a7 */ /* 0x0022a400080011ff */
[----:B--2---:R-:W-:Y:S05]  /*cf70*/  @!P0 NANOSLEEP.SYNCS 0x989680 ;  /* 0x009896800000895d */ /* 0x004fea0003900000 */
[----:B------:R-:W2:Y:S02]  /*cf80*/  @!P0 SYNCS.PHASECHK.TRANS64 P0, [R0+URZ], R3 ;  /* 0x00000003000085a7 */ /* 0x000ea400080010ff */
[----:B--2---:R-:W-:Y:S05]  /*cf90*/  @!P0 BRA `(.L_x_197) ;  /* 0xfffffffc00f08947 */ /* 0x004fea000383ffff */
[----:B------:R-:W-:Y:S05]  /*cfa0*/  BRA `(.L_x_198) ;  /* 0xffffff6400147947 */ /* 0x000fea000383ffff */
.L_x_60:
[----:B------:R-:W-:-:S07]  /*cfb0*/  MOV R0, UR5 ;  /* 0x0000000500007c02 */ /* 0x000fce0008000f00 */
.L_x_199:
[----:B-1----:R1:W2:Y:S02]  /*cfc0*/  SYNCS.PHASECHK.TRANS64.TRYWAIT P0, [R0+URZ], R3 ;  /* 0x00000003000075a7 */ /* 0x0022a400080011ff */
[----:B--2---:R-:W-:Y:S05]  /*cfd0*/  @!P0 NANOSLEEP.SYNCS 0x989680 ;  /* 0x009896800000895d */ /* 0x004fea0003900000 */
[----:B------:R-:W2:Y:S02]  /*cfe0*/  @!P0 SYNCS.PHASECHK.TRANS64 P0, [R0+URZ], R3 ;  /* 0x00000003000085a7 */ /* 0x000ea400080010ff */
[----:B--2---:R-:W-:Y:S05]  /*cff0*/  @!P0 BRA `(.L_x_199) ;  /* 0xfffffffc00f08947 */ /* 0x004fea000383ffff */
[----:B------:R-:W-:Y:S05]  /*d000*/  BRA `(.L_x_200) ;  /* 0xffffff6400207947 */ /* 0x000fea000383ffff */
.L_x_61:
[----:B------:R-:W-:-:S07]  /*d010*/  MOV R0, UR5 ;  /* 0x0000000500007c02 */ /* 0x000fce0008000f00 */
.L_x_201:
[----:B-1----:R1:W2:Y:S02]  /*d020*/  SYNCS.PHASECHK.TRANS64.TRYWAIT P0, [R0+URZ], R3 ;  /* 0x00000003000075a7 */ /* 0x0022a400080011ff */
[----:B--2---:R-:W-:Y:S05]  /*d030*/  @!P0 NANOSLEEP.SYNCS 0x989680 ;  /* 0x009896800000895d */ /* 0x004fea0003900000 */
[----:B------:R-:W2:Y:S02]  /*d040*/  @!P0 SYNCS.PHASECHK.TRANS64 P0, [R0+URZ], R3 ;  /* 0x00000003000085a7 */ /* 0x000ea400080010ff */
[----:B--2---:R-:W-:Y:S05]  /*d050*/  @!P0 BRA `(.L_x_201) ;  /* 0xfffffffc00f08947 */ /* 0x004fea000383ffff */
[----:B------:R-:W-:Y:S05]  /*d060*/  BRA `(.L_x_202) ;  /* 0xffffff64002c7947 */ /* 0x000fea000383ffff */
.L_x_62:
[----:B------:R-:W-:-:S07]  /*d070*/  MOV R0, UR5 ;  /* 0x0000000500007c02 */ /* 0x000fce0008000f00 */
.L_x_203:
[----:B-1----:R1:W2:Y:S02]  /*d080*/  SYNCS.PHASECHK.TRANS64.TRYWAIT P0, [R0+URZ], R3 ;  /* 0x00000003000075a7 */ /* 0x0022a400080011ff */
[----:B--2---:R-:W-:Y:S05]  /*d090*/  @!P0 NANOSLEEP.SYNCS 0x989680 ;  /* 0x009896800000895d */ /* 0x004fea0003900000 */
[----:B------:R-:W2:Y:S02]  /*d0a0*/  @!P0 SYNCS.PHASECHK.TRANS64 P0, [R0+URZ], R3 ;  /* 0x00000003000085a7 */ /* 0x000ea400080010ff */
[----:B--2---:R-:W-:Y:S05]  /*d0b0*/  @!P0 BRA `(.L_x_203) ;  /* 0xfffffffc00f08947 */ /* 0x004fea000383ffff */
[----:B------:R-:W-:Y:S05]  /*d0c0*/  BRA `(.L_x_204) ;  /* 0xffffff6400387947 */ /* 0x000fea000383ffff */
.L_x_63:
[----:B------:R-:W-:-:S07]  /*d0d0*/  MOV R0, UR5 ;  /* 0x0000000500007c02 */ /* 0x000fce0008000f00 */
.L_x_205:
[----:B-1----:R1:W2:Y:S02]  /*d0e0*/  SYNCS.PHASECHK.TRANS64.TRYWAIT P0, [R0+URZ], R3 ;  /* 0x00000003000075a7 */ /* 0x0022a400080011ff */
[----:B--2---:R-:W-:Y:S05]  /*d0f0*/  @!P0 NANOSLEEP.SYNCS 0x989680 ;  /* 0x009896800000895d */ /* 0x004fea0003900000 */
[----:B------:R-:W2:Y:S02]  /*d100*/  @!P0 SYNCS.PHASECHK.TRANS64 P0, [R0+URZ], R3 ;  /* 0x00000003000085a7 */ /* 0x000ea400080010ff */
[----:B--2---:R-:W-:Y:S05]  /*d110*/  @!P0 BRA `(.L_x_205) ;  /* 0xfffffffc00f08947 */ /* 0x004fea000383ffff */
[----:B------:R-:W-:Y:S05]  /*d120*/  BRA `(.L_x_206) ;  /* 0xffffff6400447947 */ /* 0x000fea000383ffff */
.L_x_64:
[----:B------:R-:W-:-:S07]  /*d130*/  MOV R0, UR5 ;  /* 0x0000000500007c02 */ /* 0x000fce0008000f00 */
.L_x_207:
[----:B-1----:R1:W2:Y:S02]  /*d140*/  SYNCS.PHASECHK.TRANS64.TRYWAIT P0, [R0+URZ], R3 ;  /* 0x00000003000075a7 */ /* 0x0022a400080011ff */
[----:B--2---:R-:W-:Y:S05]  /*d150*/  @!P0 NANOSLEEP.SYNCS 0x989680 ;  /* 0x009896800000895d */ /* 0x004fea0003900000 */
[----:B------:R-:W2:Y:S02]  /*d160*/  @!P0 SYNCS.PHASECHK.TRANS64 P0, [R0+URZ], R3 ;  /* 0x00000003000085a7 */ /* 0x000ea400080010ff */
[----:B--2---:R-:W-:Y:S05]  /*d170*/  @!P0 BRA `(.L_x_207) ;  /* 0xfffffffc00f08947 */ /* 0x004fea000383ffff */
[----:B------:R-:W-:Y:S05]  /*d180*/  BRA `(.L_x_208) ;  /* 0xffffff6400507947 */ /* 0x000fea000383ffff */
.L_x_67:
[----:B-1----:R1:W2:Y:S02]  /*d190*/  SYNCS.PHASECHK.TRANS64.TRYWAIT P0, [R0+URZ+0x1f0], R5 ;  /* 0x0001f005000075a7 */ /* 0x0022a400080011ff */
[----:B--2---:R-:W-:Y:S05]  /*d1a0*/  @!P0 NANOSLEEP.SYNCS 0x989680 ;  /* 0x009896800000895d */ /* 0x004fea0003900000 */
[----:B------:R-:W2:Y:S02]  /*d1b0*/  @!P0 SYNCS.PHASECHK.TRANS64 P0, [R0+URZ+0x1f0], R5 ;  /* 0x0001f005000085a7 */ /* 0x000ea400080010ff */
[----:B--2---:R-:W-:Y:S05]  /*d1c0*/  @!P0 BRA `(.L_x_67) ;  /* 0xfffffffc00f08947 */ /* 0x004fea000383ffff */
[----:B------:R-:W-:Y:S05]  /*d1d0*/  BRA `(.L_x_209) ;  /* 0xffffff6400ac7947 */ /* 0x000fea000383ffff */
.L_x_68:
[----:B------:R-:W-:-:S07]  /*d1e0*/  MOV R0, UR4 ;  /* 0x0000000400007c02 */ /* 0x000fce0008000f00 */
.L_x_210:
[----:B-1----:R1:W2:Y:S02]  /*d1f0*/  SYNCS.PHASECHK.TRANS64.TRYWAIT P0, [R0+URZ+0x1c0], R7 ;  /* 0x0001c007000075a7 */ /* 0x0022a400080011ff */
[----:B--2---:R-:W-:Y:S05]  /*d200*/  @!P0 NANOSLEEP.SYNCS 0x989680 ;  /* 0x009896800000895d */ /* 0x004fea0003900000 */
[----:B------:R-:W2:Y:S02]  /*d210*/  @!P0 SYNCS.PHASECHK.TRANS64 P0, [R0+URZ+0x1c0], R7 ;  /* 0x0001c007000085a7 */ /* 0x000ea400080010ff */
[----:B--2---:R-:W-:Y:S05]  /*d220*/  @!P0 BRA `(.L_x_210) ;  /* 0xfffffffc00f08947 */ /* 0x004fea000383ffff */
[----:B------:R-:W-:Y:S05]  /*d230*/  BRA `(.L_x_211) ;  /* 0xffffff6400bc7947 */ /* 0x000fea000383ffff */
.L_x_69:
[----:B-1----:R1:W2:Y:S02]  /*d240*/  SYNCS.PHASECHK.TRANS64.TRYWAIT P1, [R0+URZ+0x1b0], R5 ;  /* 0x0001b005000075a7 */ /* 0x0022a400080211ff */
[----:B--2---:R-:W-:Y:S05]  /*d250*/  @!P1 NANOSLEEP.SYNCS 0x989680 ;  /* 0x009896800000995d */ /* 0x004fea0003900000 */
[----:B------:R-:W2:Y:S02]  /*d260*/  @!P1 SYNCS.PHASECHK.TRANS64 P1, [R0+URZ+0x1b0], R5 ;  /* 0x0001b005000095a7 */ /* 0x000ea400080210ff */
[----:B--2---:R-:W-:Y:S05]  /*d270*/  @!P1 BRA `(.L_x_69) ;  /* 0xfffffffc00f09947 */ /* 0x004fea000383ffff */
[----:B------:R-:W-:Y:S05]  /*d280*/  BRA `(.L_x_212) ;  /* 0xffffff6400ec7947 */ /* 0x000fea000383ffff */
.L_x_72:
[----:B------:R-:W-:-:S07]  /*d290*/  MOV R0, UR4 ;  /* 0x0000000400007c02 */ /* 0x000fce0008000f00 */
.L_x_213:
[----:B-1----:R1:W2:Y:S02]  /*d2a0*/  SYNCS.PHASECHK.TRANS64.TRYWAIT P0, [R0+URZ+0x1c0], R3 ;  /* 0x0001c003000075a7 */ /* 0x0022a400080011ff */
[----:B--2---:R-:W-:Y:S05]  /*d2b0*/  @!P0 NANOSLEEP.SYNCS 0x989680 ;  /* 0x009896800000895d */ /* 0x004fea0003900000 */
[----:B------:R-:W2:Y:S02]  /*d2c0*/  @!P0 SYNCS.PHASECHK.TRANS64 P0, [R0+URZ+0x1c0], R3 ;  /* 0x0001c003000085a7 */ /* 0x000ea400080010ff */
[----:B--2---:R-:W-:Y:S05]  /*d2d0*/  @!P0 BRA `(.L_x_213) ;  /* 0xfffffffc00f08947 */ /* 0x004fea000383ffff */
[----:B------:R-:W-:Y:S05]  /*d2e0*/  BRA `(.L_x_71) ;  /* 0xffffff6800407947 */ /* 0x000fea000383ffff */
.L_x_81:
[----:B-1----:R-:W-:-:S04]  /*d2f0*/  MOV R5, UR5 ;  /* 0x0000000500057c02 */ /* 0x002fc80008000f00 */
[----:B------:R1:W2:Y:S03]  /*d300*/  SYNCS.PHASECHK.TRANS64.TRYWAIT P0, [R5+URZ+0x8], R6 ;  /* 0x00000806050075a7 */ /* 0x0002a600080011ff */
[----:B--2---:R-:W-:Y:S05]  /*d310*/  @!P0 NANOSLEEP.SYNCS 0x989680 ;  /* 0x009896800000895d */ /* 0x004fea0003900000 */
[----:B------:R-:W2:Y:S02]  /*d320*/  @!P0 SYNCS.PHASECHK.TRANS64 P0, [R5+URZ+0x8], R6 ;  /* 0x00000806050085a7 */ /* 0x000ea400080010ff */
[----:B--2---:R-:W-:Y:S05]  /*d330*/  @!P0 BRA `(.L_x_81) ;  /* 0xfffffffc00ec8947 */ /* 0x004fea000383ffff */
[----:B------:R-:W-:Y:S05]  /*d340*/  BRA `(.L_x_80) ;  /* 0xffffff6800f47947 */ /* 0x000fea000383ffff */
.L_x_83:
[----:B------:R-:W-:Y:S01]  /*d350*/  BSSY B0, `(.L_x_214) ;  /* 0x0000006000007945 */ /* 0x000fe20003800000 */
[----:B------:R-:W-:-:S07]  /*d360*/  MOV R15, 0xffffffff ;  /* 0xffffffff000f7802 */ /* 0x000fce0000000f00 */
[----:B-1---5:R-:W-:Y:S05]  /*d370*/  WARPSYNC.COLLECTIVE R15, `(.L_x_215) ;  /* 0x000000000f0c7348 */ /* 0x022fea0003c00000 */
[----:B------:R-:W-:Y:S02]  /*d380*/  ELECT P6, UR79, PT ;  /* 0x00000000004f782f */ /* 0x000fe400038c0000 */
[----:B------:R-:W-:Y:S01]  /*d390*/  MOV R14, UR79 ;  /* 0x0000004f000e7c02 */ /* 0x000fe20008000f00 */
[----:B-1---5:R-:W-:Y:S10]  /*d3a0*/  ENDCOLLECTIVE ;  /* 0x000000000000791b */ /* 0x022ff40003800000 */
.L_x_215:
[----:B------:R-:W-:Y:S05]  /*d3b0*/  BSYNC B0 ;  /* 0x0000000000007941 */ /* 0x000fea0003800000 */
.L_x_214:
[----:B------:R-:W-:Y:S01]  /*d3c0*/  PLOP3.LUT P0, PT, P6, PT, PT, 0x80, 0x8 ;  /* 0x000000000008781c */ /* 0x000fe2000370f070 */
[----:B------:R-:W-:-:S12]  /*d3d0*/  BRA `(.L_x_216) ;  /* 0xffffff6c00207947 */ /* 0x000fd8000383ffff */
.L_x_85:
[----:B-1----:R-:W-:-:S04]  /*d3e0*/  MOV R3, UR5 ;  /* 0x0000000500037c02 */ /* 0x002fc80008000f00 */
[----:B------:R1:W2:Y:S03]  /*d3f0*/  SYNCS.PHASECHK.TRANS64.TRYWAIT P0, [R3+URZ+0x8], R4 ;  /* 0x00000804030075a7 */ /* 0x0002a600080011ff */
[----:B--2---:R-:W-:Y:S05]  /*d400*/  @!P0 NANOSLEEP.SYNCS 0x989680 ;  /* 0x009896800000895d */ /* 0x004fea0003900000 */
[----:B------:R-:W2:Y:S02]  /*d410*/  @!P0 SYNCS.PHASECHK.TRANS64 P0, [R3+URZ+0x8], R4 ;  /* 0x00000804030085a7 */ /* 0x000ea400080010ff */
[----:B--2---:R-:W-:Y:S05]  /*d420*/  @!P0 BRA `(.L_x_85) ;  /* 0xfffffffc00ec8947 */ /* 0x004fea000383ffff */
[----:B------:R-:W-:Y:S05]  /*d430*/  BRA `(.L_x_84) ;  /* 0xffffff6c00247947 */ /* 0x000fea000383ffff */
.L_x_86:
[----:B-1----:R1:W2:Y:S02]  /*d440*/  SYNCS.PHASECHK.TRANS64.TRYWAIT P0, [R0+URZ+0x1b0], R5 ;  /* 0x0001b005000075a7 */ /* 0x0022a400080011ff */
[----:B--2---:R-:W-:Y:S05]  /*d450*/  @!P0 NANOSLEEP.SYNCS 0x989680 ;  /* 0x009896800000895d */ /* 0x004fea0003900000 */
[----:B------:R-:W2:Y:S02]  /*d460*/  @!P0 SYNCS.PHASECHK.TRANS64 P0, [R0+URZ+0x1b0], R5 ;  /* 0x0001b005000085a7 */ /* 0x000ea400080010ff */
[----:B--2---:R-:W-:Y:S05]  /*d470*/  @!P0 BRA `(.L_x_86) ;  /* 0xfffffffc00f08947 */ /* 0x004fea000383ffff */
[----:B------:R-:W-:Y:S05]  /*d480*/  BRA `(.L_x_217) ;  /* 0xffffff6c00f87947 */ /* 0x000fea000383ffff */
.L_x_88:
[----:B------:R-:W-:-:S07]  /*d490*/  MOV R0, UR19 ;  /* 0x0000001300007c02 */ /* 0x000fce0008000f00 */
.L_x_218:
[----:B-1----:R1:W2:Y:S02]  /*d4a0*/  SYNCS.PHASECHK.TRANS64.TRYWAIT P0, [R0+URZ+0x1e0], R5 ;  /* 0x0001e005000075a7 */ /* 0x0022a400080011ff */
[----:B--2---:R-:W-:Y:S05]  /*d4b0*/  @!P0 NANOSLEEP.SYNCS 0x989680 ;  /* 0x009896800000895d */ /* 0x004fea0003900000 */
[----:B------:R-:W2:Y:S02]  /*d4c0*/  @!P0 SYNCS.PHASECHK.TRANS64 P0, [R0+URZ+0x1e0], R5 ;  /* 0x0001e005000085a7 */ /* 0x000ea400080010ff */
[----:B--2---:R-:W-:Y:S05]  /*d4d0*/  @!P0 BRA `(.L_x_218) ;  /* 0xfffffffc00f08947 */ /* 0x004fea000383ffff */
[----:B------:R-:W-:Y:S05]  /*d4e0*/  BRA `(.L_x_219) ;  /* 0xffffff7000407947 */ /* 0x000fea000383ffff */
.L_x_91:
[----:B------:R-:W-:Y:S07]  /*d4f0*/  MOV R0, UR6 ;  /* 0x0000000600007c02 */ /* 0x000fee0008000f00 */
.L_x_220:
[----:B-1----:R1:W2:Y:S02]  /*d500*/  SYNCS.PHASECHK.TRANS64.TRYWAIT P0, [R0+URZ], R5 ;  /* 0x00000005000075a7 */ /* 0x0022a400080011ff */
[----:B--2---:R-:W-:Y:S05]  /*d510*/  @!P0 NANOSLEEP.SYNCS 0x989680 ;  /* 0x009896800000895d */ /* 0x004fea0003900000 */
[----:B------:R-:W2:Y:S02]  /*d520*/  @!P0 SYNCS.PHASECHK.TRANS64 P0, [R0+URZ], R5 ;  /* 0x00000005000085a7 */ /* 0x000ea400080010ff */
[----:B--2---:R-:W-:Y:S05]  /*d530*/  @!P0 BRA `(.L_x_220) ;  /* 0xfffffffc00f08947 */ /* 0x004fea000383ffff */
[----:B------:R-:W-:Y:S05]  /*d540*/  BRA `(.L_x_90) ;  /* 0xffffff7000587947 */ /* 0x000fea000383ffff */
.L_x_95:
[----:B-1----:R-:W-:-:S07]  /*d550*/  MOV R0, UR4 ;  /* 0x0000000400007c02 */ /* 0x002fce0008000f00 */
.L_x_221:
[----:B-1----:R1:W2:Y:S02]  /*d560*/  SYNCS.PHASECHK.TRANS64.TRYWAIT P0, [R0+URZ], R3 ;  /* 0x00000003000075a7 */ /* 0x0022a400080011ff */
[----:B--2---:R-:W-:Y:S05]  /*d570*/  @!P0 NANOSLEEP.SYNCS 0x989680 ;  /* 0x009896800000895d */ /* 0x004fea0003900000 */
[----:B------:R-:W2:Y:S02]  /*d580*/  @!P0 SYNCS.PHASECHK.TRANS64 P0, [R0+URZ], R3 ;  /* 0x00000003000085a7 */ /* 0x000ea400080010ff */
[----:B--2---:R-:W-:Y:S05]  /*d590*/  @!P0 BRA `(.L_x_221) ;  /* 0xfffffffc00f08947 */ /* 0x004fea000383ffff */
[----:B------:R-:W-:Y:S05]  /*d5a0*/  BRA `(.L_x_222) ;  /* 0xffffff7400107947 */ /* 0x000fea000383ffff */
.L_x_98:
[----:B------:R-:W-:-:S07]  /*d5b0*/  MOV R0, UR13 ;  /* 0x0000000d00007c02 */ /* 0x000fce0008000f00 */
.L_x_223:
[----:B-1----:R1:W2:Y:S02]  /*d5c0*/  SYNCS.PHASECHK.TRANS64.TRYWAIT P1, [R0+URZ+0x210], R3 ;  /* 0x00021003000075a7 */ /* 0x0022a400080211ff */
[----:B--2---:R-:W-:Y:S05]  /*d5d0*/  @!P1 NANOSLEEP.SYNCS 0x989680 ;  /* 0x009896800000995d */ /* 0x004fea0003900000 */
[----:B------:R-:W2:Y:S02]  /*d5e0*/  @!P1 SYNCS.PHASECHK.TRANS64 P1, [R0+URZ+0x210], R3 ;  /* 0x00021003000095a7 */ /* 0x000ea400080210ff */
[----:B--2---:R-:W-:Y:S05]  /*d5f0*/  @!P1 BRA `(.L_x_223) ;  /* 0xfffffffc00f09947 */ /* 0x004fea000383ffff */
[----:B------:R-:W-:Y:S05]  /*d600*/  BRA `(.L_x_224) ;  /* 0xffffff74005c7947 */ /* 0x000fea000383ffff */
.L_x_103:
[----:B--2---:R2:W3:Y:S02]  /*d610*/  SYNCS.PHASECHK.TRANS64.TRYWAIT P0, [R12+URZ+0x1b0], R9 ;  /* 0x0001b0090c0075a7 */ /* 0x0044e400080011ff */
[----:B---3--:R-:W-:Y:S05]  /*d620*/  @!P0 NANOSLEEP.SYNCS 0x989680 ;  /* 0x009896800000895d */ /* 0x008fea0003900000 */
[----:B------:R-:W3:Y:S02]  /*d630*/  @!P0 SYNCS.PHASECHK.TRANS64 P0, [R12+URZ+0x1b0], R9 ;  /* 0x0001b0090c0085a7 */ /* 0x000ee400080010ff */
[----:B---3--:R-:W-:Y:S05]  /*d640*/  @!P0 BRA `(.L_x_103) ;  /* 0xfffffffc00f08947 */ /* 0x008fea000383ffff */
[----:B------:R-:W-:Y:S05]  /*d650*/  BRA `(.L_x_225) ;  /* 0xffffff7800847947 */ /* 0x000fea000383ffff */
.L_x_106:
[----:B------:R-:W-:Y:S07]  /*d660*/  MOV R0, UR21 ;  /* 0x0000001500007c02 */ /* 0x000fee0008000f00 */
.L_x_226:
[----:B--2---:R2:W3:Y:S02]  /*d670*/  SYNCS.PHASECHK.TRANS64.TRYWAIT P2, [R0+URZ+0x1a8], R11 ;  /* 0x0001a80b000075a7 */ /* 0x0044e400080411ff */
[----:B---3--:R-:W-:Y:S05]  /*d680*/  @!P2 NANOSLEEP.SYNCS 0x989680 ;  /* 0x009896800000a95d */ /* 0x008fea0003900000 */
[----:B------:R-:W3:Y:S02]  /*d690*/  @!P2 SYNCS.PHASECHK.TRANS64 P2, [R0+URZ+0x1a8], R11 ;  /* 0x0001a80b0000a5a7 */ /* 0x000ee400080410ff */
[----:B---3--:R-:W-:Y:S05]  /*d6a0*/  @!P2 BRA `(.L_x_226) ;  /* 0xfffffffc00f0a947 */ /* 0x008fea000383ffff */
[----:B------:R-:W-:Y:S05]  /*d6b0*/  BRA `(.L_x_105) ;  /* 0xffffff7c00ec7947 */ /* 0x000fea000383ffff */
.L_x_109:
[----:B--2---:R-:W-:Y:S07]  /*d6c0*/  MOV R0, UR21 ;  /* 0x0000001500007c02 */ /* 0x004fee0008000f00 */
.L_x_227:
[----:B--2---:R2:W3:Y:S02]  /*d6d0*/  SYNCS.PHASECHK.TRANS64.TRYWAIT P0, [R0+URZ+0x180], R9 ;  /* 0x00018009000075a7 */ /* 0x0044e400080011ff */
[----:B---3--:R-:W-:Y:S05]  /*d6e0*/  @!P0 NANOSLEEP.SYNCS 0x989680 ;  /* 0x009896800000895d */ /* 0x008fea0003900000 */
[----:B------:R-:W3:Y:S02]  /*d6f0*/  @!P0 SYNCS.PHASECHK.TRANS64 P0, [R0+URZ+0x180], R9 ;  /* 0x00018009000085a7 */ /* 0x000ee400080010ff */
[----:B---3--:R-:W-:Y:S05]  /*d700*/  @!P0 BRA `(.L_x_227) ;  /* 0xfffffffc00f08947 */ /* 0x008fea000383ffff */
[----:B------:R-:W-:Y:S05]  /*d710*/  BRA `(.L_x_228) ;  /* 0xffffff8000487947 */ /* 0x000fea000383ffff */
.L_x_110:
[----:B------:R-:W-:Y:S07]  /*d720*/  MOV R0, UR21 ;  /* 0x0000001500007c02 */ /* 0x000fee0008000f00 */
.L_x_229:
[----:B--2---:R2:W3:Y:S02]  /*d730*/  SYNCS.PHASECHK.TRANS64.TRYWAIT P0, [R0+URZ+0x188], R9 ;  /* 0x00018809000075a7 */ /* 0x0044e400080011ff */
[----:B---3--:R-:W-:Y:S05]  /*d740*/  @!P0 NANOSLEEP.SYNCS 0x989680 ;  /* 0x009896800000895d */ /* 0x008fea0003900000 */
[----:B------:R-:W3:Y:S02]  /*d750*/  @!P0 SYNCS.PHASECHK.TRANS64 P0, [R0+URZ+0x188], R9 ;  /* 0x00018809000085a7 */ /* 0x000ee400080010ff */
[----:B---3--:R-:W-:Y:S05]  /*d760*/  @!P0 BRA `(.L_x_229) ;  /* 0xfffffffc00f08947 */ /* 0x008fea000383ffff */
[----:B------:R-:W-:Y:S05]  /*d770*/  BRA `(.L_x_230) ;  /* 0xffffff8000847947 */ /* 0x000fea000383ffff */
.L_x_111:
[----:B------:R-:W-:Y:S07]  /*d780*/  MOV R0, UR21 ;  /* 0x0000001500007c02 */ /* 0x000fee0008000f00 */
.L_x_231:
[----:B--2---:R2:W3:Y:S02]  /*d790*/  SYNCS.PHASECHK.TRANS64.TRYWAIT P0, [R0+URZ+0x190], R9 ;  /* 0x00019009000075a7 */ /* 0x0044e400080011ff */
[----:B---3--:R-:W-:Y:S05]  /*d7a0*/  @!P0 NANOSLEEP.SYNCS 0x989680 ;  /* 0x009896800000895d */ /* 0x008fea0003900000 */
[----:B------:R-:W3:Y:S02]  /*d7b0*/  @!P0 SYNCS.PHASECHK.TRANS64 P0, [R0+URZ+0x190], R9 ;  /* 0x00019009000085a7 */ /* 0x000ee400080010ff */
[----:B---3--:R-:W-:Y:S05]  /*d7c0*/  @!P0 BRA `(.L_x_231) ;  /* 0xfffffffc00f08947 */ /* 0x008fea000383ffff */
[----:B------:R-:W-:Y:S05]  /*d7d0*/  BRA `(.L_x_232) ;  /* 0xffffff8000cc7947 */ /* 0x000fea000383ffff */
.L_x_112:
[----:B------:R-:W-:Y:S07]  /*d7e0*/  MOV R0, UR21 ;  /* 0x0000001500007c02 */ /* 0x000fee0008000f00 */
.L_x_233:
[----:B--2---:R2:W3:Y:S02]  /*d7f0*/  SYNCS.PHASECHK.TRANS64.TRYWAIT P0, [R0+URZ+0x198], R9 ;  /* 0x00019809000075a7 */ /* 0x0044e400080011ff */
[----:B---3--:R-:W-:Y:S05]  /*d800*/  @!P0 NANOSLEEP.SYNCS 0x989680 ;  /* 0x009896800000895d */ /* 0x008fea0003900000 */
[----:B------:R-:W3:Y:S02]  /*d810*/  @!P0 SYNCS.PHASECHK.TRANS64 P0, [R0+URZ+0x198], R9 ;  /* 0x00019809000085a7 */ /* 0x000ee400080010ff */
[----:B---3--:R-:W-:Y:S05]  /*d820*/  @!P0 BRA `(.L_x_233) ;  /* 0xfffffffc00f08947 */ /* 0x008fea000383ffff */
[----:B------:R-:W-:Y:S05]  /*d830*/  BRA `(.L_x_234) ;  /* 0xffffff8400107947 */ /* 0x000fea000383ffff */
.L_x_114:
[----:B------:R-:W-:-:S07]  /*d840*/  MOV R0, UR21 ;  /* 0x0000001500007c02 */ /* 0x000fce0008000f00 */
.L_x_235:
[----:B---3--:R3:W4:Y:S02]  /*d850*/  SYNCS.PHASECHK.TRANS64.TRYWAIT P0, [R0+URZ+0x180], R3 ;  /* 0x00018003000075a7 */ /* 0x00872400080011ff */
[----:B----4-:R-:W-:Y:S05]  /*d860*/  @!P0 NANOSLEEP.SYNCS 0x989680 ;  /* 0x009896800000895d */ /* 0x010fea0003900000 */
[----:B------:R-:W4:Y:S02]  /*d870*/  @!P0 SYNCS.PHASECHK.TRANS64 P0, [R0+URZ+0x180], R3 ;  /* 0x00018003000085a7 */ /* 0x000f2400080010ff */
[----:B----4-:R-:W-:Y:S05]  /*d880*/  @!P0 BRA `(.L_x_235) ;  /* 0xfffffffc00f08947 */ /* 0x010fea000383ffff */
[----:B------:R-:W-:Y:S05]  /*d890*/  BRA `(.L_x_236) ;  /* 0xffffff8400887947 */ /* 0x000fea000383ffff */
.L_x_115:
[----:B---3--:R-:W-:-:S07]  /*d8a0*/  MOV R0, UR21 ;  /* 0x0000001500007c02 */ /* 0x008fce0008000f00 */
.L_x_237:
[----:B---3--:R3:W4:Y:S02]  /*d8b0*/  SYNCS.PHASECHK.TRANS64.TRYWAIT P0, [R0+URZ+0x188], R3 ;  /* 0x00018803000075a7 */ /* 0x00872400080011ff */
[----:B----4-:R-:W-:Y:S05]  /*d8c0*/  @!P0 NANOSLEEP.SYNCS 0x989680 ;  /* 0x009896800000895d */ /* 0x010fea0003900000 */
[----:B------:R-:W4:Y:S02]  /*d8d0*/  @!P0 SYNCS.PHASECHK.TRANS64 P0, [R0+URZ+0x188], R3 ;  /* 0x00018803000085a7 */ /* 0x000f2400080010ff */
[----:B----4-:R-:W-:Y:S05]  /*d8e0*/  @!P0 BRA `(.L_x_237) ;  /* 0xfffffffc00f08947 */ /* 0x010fea000383ffff */
[----:B------:R-:W-:Y:S05]  /*d8f0*/  BRA `(.L_x_238) ;  /* 0xffffff8400787947 */ /* 0x000fea000383ffff */
.L_x_116:
[----:B---3--:R-:W-:-:S07]  /*d900*/  MOV R0, UR21 ;  /* 0x0000001500007c02 */ /* 0x008fce0008000f00 */
.L_x_239:
[----:B---3--:R3:W4:Y:S02]  /*d910*/  SYNCS.PHASECHK.TRANS64.TRYWAIT P0, [R0+URZ+0x190], R3 ;  /* 0x00019003000075a7 */ /* 0x00872400080011ff */
[----:B----4-:R-:W-:Y:S05]  /*d920*/  @!P0 NANOSLEEP.SYNCS 0x989680 ;  /* 0x009896800000895d */ /* 0x010fea0003900000 */
[----:B------:R-:W4:Y:S02]  /*d930*/  @!P0 SYNCS.PHASECHK.TRANS64 P0, [R0+URZ+0x190], R3 ;  /* 0x00019003000085a7 */ /* 0x000f2400080010ff */
[----:B----4-:R-:W-:Y:S05]  /*d940*/  @!P0 BRA `(.L_x_239) ;  /* 0xfffffffc00f08947 */ /* 0x010fea000383ffff */
[----:B------:R-:W-:Y:S05]  /*d950*/  BRA `(.L_x_240) ;  /* 0xffffff8400687947 */ /* 0x000fea000383ffff */
.L_x_118:
[----:B-1----:R1:W2:Y:S02]  /*d960*/  SYNCS.PHASECHK.TRANS64.TRYWAIT P0, [R3+URZ+0x1b0], R0 ;  /* 0x0001b000030075a7 */ /* 0x0022a400080011ff */
[----:B--2---:R-:W-:Y:S05]  /*d970*/  @!P0 NANOSLEEP.SYNCS 0x989680 ;  /* 0x009896800000895d */ /* 0x004fea0003900000 */
[----:B------:R-:W2:Y:S02]  /*d980*/  @!P0 SYNCS.PHASECHK.TRANS64 P0, [R3+URZ+0x1b0], R0 ;  /* 0x0001b000030085a7 */ /* 0x000ea400080010ff */
[----:B--2---:R-:W-:Y:S05]  /*d990*/  @!P0 BRA `(.L_x_118) ;  /* 0xfffffffc00f08947 */ /* 0x004fea000383ffff */
[----:B------:R-:W-:Y:S05]  /*d9a0*/  BRA `(.L_x_241) ;  /* 0xffffff8800307947 */ /* 0x000fea000383ffff */
.L_x_129:
[----:B-1----:R1:W2:Y:S02]  /*d9b0*/  SYNCS.PHASECHK.TRANS64.TRYWAIT P1, [R3+URZ+0x160], R0 ;  /* 0x00016000030075a7 */ /* 0x0022a400080211ff */
[----:B--2---:R-:W-:Y:S05]  /*d9c0*/  @!P1 NANOSLEEP.SYNCS 0x989680 ;  /* 0x009896800000995d */ /* 0x004fea0003900000 */
[----:B------:R-:W2:Y:S02]  /*d9d0*/  @!P1 SYNCS.PHASECHK.TRANS64 P1, [R3+URZ+0x160], R0 ;  /* 0x00016000030095a7 */ /* 0x000ea400080210ff */
[----:B--2---:R-:W-:Y:S05]  /*d9e0*/  @!P1 BRA `(.L_x_129) ;  /* 0xfffffffc00f09947 */ /* 0x004fea000383ffff */
[----:B------:R-:W-:Y:S05]  /*d9f0*/  BRA `(.L_x_128) ;  /* 0xffffff9400b07947 */ /* 0x000fea000383ffff */
.L_x_131:
[----:B--2---:R2:W4:Y:S02]  /*da00*/  SYNCS.PHASECHK.TRANS64.TRYWAIT P0, [R163+URZ+0x1d0], R2 ;  /* 0x0001d002a30075a7 */ /* 0x00452400080011ff */
[----:B----4-:R-:W-:Y:S05]  /*da10*/  @!P0 NANOSLEEP.SYNCS 0x989680 ;  /* 0x009896800000895d */ /* 0x010fea0003900000 */
[----:B------:R-:W4:Y:S02]  /*da20*/  @!P0 SYNCS.PHASECHK.TRANS64 P0, [R163+URZ+0x1d0], R2 ;  /* 0x0001d002a30085a7 */ /* 0x000f2400080010ff */
[----:B----4-:R-:W-:Y:S05]  /*da30*/  @!P0 BRA `(.L_x_131) ;  /* 0xfffffffc00f08947 */ /* 0x010fea000383ffff */
[----:B------:R-:W-:Y:S05]  /*da40*/  BRA `(.L_x_130) ;  /* 0xffffff98000c7947 */ /* 0x000fea000383ffff */
.L_x_140:
[----:B--2---:R2:W3:Y:S02]  /*da50*/  SYNCS.PHASECHK.TRANS64.TRYWAIT P0, [R191+URZ+0x160], R0 ;  /* 0x00016000bf0075a7 */ /* 0x0044e400080011ff */
[----:B---3--:R-:W-:Y:S05]  /*da60*/  @!P0 NANOSLEEP.SYNCS 0x989680 ;  /* 0x009896800000895d */ /* 0x008fea0003900000 */
[----:B------:R-:W3:Y:S02]  /*da70*/  @!P0 SYNCS.PHASECHK.TRANS64 P0, [R191+URZ+0x160], R0 ;  /* 0x00016000bf0085a7 */ /* 0x000ee400080010ff */
[----:B---3--:R-:W-:Y:S05]  /*da80*/  @!P0 BRA `(.L_x_140) ;  /* 0xfffffffc00f08947 */ /* 0x008fea000383ffff */
[----:B------:R-:W-:Y:S05]  /*da90*/  BRA `(.L_x_139) ;  /* 0xffffffac00187947 */ /* 0x000fea000383ffff */
.L_x_149:
[----:B--2---:R2:W3:Y:S02]  /*daa0*/  SYNCS.PHASECHK.TRANS64.TRYWAIT P0, [R0+URZ+0x160], R7 ;  /* 0x00016007000075a7 */ /* 0x0044e400080011ff */
[----:B---3--:R-:W-:Y:S05]  /*dab0*/  @!P0 NANOSLEEP.SYNCS 0x989680 ;  /* 0x009896800000895d */ /* 0x008fea0003900000 */
[----:B------:R-:W3:Y:S02]  /*dac0*/  @!P0 SYNCS.PHASECHK.TRANS64 P0, [R0+URZ+0x160], R7 ;  /* 0x00016007000085a7 */ /* 0x000ee400080010ff */
[----:B---3--:R-:W-:Y:S05]  /*dad0*/  @!P0 BRA `(.L_x_149) ;  /* 0xfffffffc00f08947 */ /* 0x008fea000383ffff */
[----:B------:R-:W-:Y:S05]  /*dae0*/  BRA `(.L_x_148) ;  /* 0xffffffc000707947 */ /* 0x000fea000383ffff */
.L_x_158:
[----:B--2---:R2:W3:Y:S02]  /*daf0*/  SYNCS.PHASECHK.TRANS64.TRYWAIT P0, [R0+URZ+0x160], R5 ;  /* 0x00016005000075a7 */ /* 0x0044e400080011ff */
[----:B---3--:R-:W-:Y:S05]  /*db00*/  @!P0 NANOSLEEP.SYNCS 0x989680 ;  /* 0x009896800000895d */ /* 0x008fea0003900000 */
[----:B------:R-:W3:Y:S02]  /*db10*/  @!P0 SYNCS.PHASECHK.TRANS64 P0, [R0+URZ+0x160], R5 ;  /* 0x00016005000085a7 */ /* 0x000ee400080010ff */
[----:B---3--:R-:W-:Y:S05]  /*db20*/  @!P0 BRA `(.L_x_158) ;  /* 0xfffffffc00f08947 */ /* 0x008fea000383ffff */
[----:B------:R-:W-:Y:S05]  /*db30*/  BRA `(.L_x_157) ;  /* 0xffffffd400d47947 */ /* 0x000fea000383ffff */
        .weak           $__internal_0_$__cuda_sm10x_tcgen05_guardrail_trap_col_being_dealloced_not_returned_by_alloc
        .type           $__internal_0_$__cuda_sm10x_tcgen05_guardrail_trap_col_being_dealloced_not_returned_by_alloc,@function
        .size           $__internal_0_$__cuda_sm10x_tcgen05_guardrail_trap_col_being_dealloced_not_returned_by_alloc,($__internal_1_$__cuda_sm10x_tcgen05_guardrail_trap_phase_invalid_during_alloc - $__internal_0_$__cuda_sm10x_tcgen05_guardrail_trap_col_being_dealloced_not_returned_by_alloc)
$__internal_0_$__cuda_sm10x_tcgen05_guardrail_trap_col_being_dealloced_not_returned_by_alloc:
[----:B------:R-:W-:Y:S05]  /*db40*/  BPT.TRAP 0x1 ;  /* 0x000000040000795c */ /* 0x000fea0000300000 */
[----:B------:R-:W-:-:S04]  /*db50*/  HFMA2 R3, -RZ, RZ, 0, 0 ;  /* 0x00000000ff037431 */ /* 0x000fc800000001ff */
[----:B------:R-:W-:Y:S05]  /*db60*/  RET.REL.NODEC R2 `(_ZN7cutlass13device_kernelINS_4gemm6kernel13GemmUniversalIN4cute5tupleIJiiiiEEENS1_10collective13CollectiveMmaINS1_35MainloopSm100TmaUmmaWarpSpecializedILi22ELi2ELi2ENS5_IJNS4_1CILi2EEESB_NSA_ILi1EEEEEEEENS5_IJNSA_ILi256EEESF_NSA_ILi32EEEEEENS_12float_e4m3_tENS5_IJlSC_lEEESI_SJ_NS4_8TiledMMAINS4_8MMA_AtomIJNS4_10MMA_TraitsINS4_25SM100_MMA_F8F6F4_2x1SM_SSEJSI_SI_fSF_SF_NS4_17integral_constantINS4_4UMMA5MajorELSQ_0EEESR_NSO_INSP_7ScaleInELSS_0EEEST_EEEEEENS4_6LayoutINS5_IJSC_SC_SC_EEENS5_IJNSA_ILi0EEESY_SY_EEEEENS5_IJNS4_10UnderscoreES11_S11_EEEEENS4_28SM100_TMA_2SM_LOAD_MULTICASTENS4_14ComposedLayoutINS4_7SwizzleILi1ELi4ELi3EEENS4_18smem_ptr_flag_bitsILi8EEENSW_INS5_IJNSA_ILi8EEESG_EEENS5_IJSG_SC_EEEEEEEvNS4_8identityENS4_18SM100_TMA_2SM_LOADES1E_vS1F_EENS_8epilogue10collective18CollectiveEpilogueINS1I_23Sm100TmaWarpSpecializedILi4ELi2ELi64ELb0ELb0EEEJNS5_IJNSA_ILi128EEESF_SG_EEENS5_IJNSW_IS1N_SC_EENSW_INSA_ILi64EEESC_EEEEESI_SJ_SI_SJ_NS1I_6fusion15FusionCallbacksIS1M_NS1T_17LinearCombinationISI_fSI_fLNS_15FloatRoundStyleE2EEES1O_S1S_JEEENS4_5SM1004TMEM4LOAD26SM100_TMEM_LOAD_32dp32b64xENS4_13SM90_TMA_LOADENS15_INS16_ILi2ELi4ELi3EEES19_NSW_INS5_IJS1A_S1Q_EEENS5_IJS1Q_SC_EEEEEEENS4_39AutoVectorizingCopyWithAssumedAlignmentILi128EEENS4_14SM90_TMA_STOREES28_S2A_S2A_EEEvvEEEEvNT_6ParamsE) ;  /* 0xffffff2402247950 */ /* 0x000fea0003c3ffff */
        .weak           $__internal_1_$__cuda_sm10x_tcgen05_guardrail_trap_phase_invalid_during_alloc
        .type           $__internal_1_$__cuda_sm10x_tcgen05_guardrail_trap_phase_invalid_during_alloc,@function
        .size           $__internal_1_$__cuda_sm10x_tcgen05_guardrail_trap_phase_invalid_during_alloc,($__internal_2_$__cuda_sm10x_tcgen05_guardrail_trap_unallocated_columns_being_dealloced - $__internal_1_$__cuda_sm10x_tcgen05_guardrail_trap_phase_invalid_during_alloc)
$__internal_1_$__cuda_sm10x_tcgen05_guardrail_trap_phase_invalid_during_alloc:
[----:B------:R-:W-:Y:S05]  /*db70*/  BPT.TRAP 0x1 ;  /* 0x000000040000795c */ /* 0x000fea0000300000 */
[----:B------:R-:W-:-:S04]  /*db80*/  MOV R5, 0x0 ;  /* 0x0000000000057802 */ /* 0x000fc80000000f00 */
[----:B------:R-:W-:Y:S05]  /*db90*/  RET.REL.NODEC R4 `(_ZN7cutlass13device_kernelINS_4gemm6kernel13GemmUniversalIN4cute5tupleIJiiiiEEENS1_10collective13CollectiveMmaINS1_35MainloopSm100TmaUmmaWarpSpecializedILi22ELi2ELi2ENS5_IJNS4_1CILi2EEESB_NSA_ILi1EEEEEEEENS5_IJNSA_ILi256EEESF_NSA_ILi32EEEEEENS_12float_e4m3_tENS5_IJlSC_lEEESI_SJ_NS4_8TiledMMAINS4_8MMA_AtomIJNS4_10MMA_TraitsINS4_25SM100_MMA_F8F6F4_2x1SM_SSEJSI_SI_fSF_SF_NS4_17integral_constantINS4_4UMMA5MajorELSQ_0EEESR_NSO_INSP_7ScaleInELSS_0EEEST_EEEEEENS4_6LayoutINS5_IJSC_SC_SC_EEENS5_IJNSA_ILi0EEESY_SY_EEEEENS5_IJNS4_10UnderscoreES11_S11_EEEEENS4_28SM100_TMA_2SM_LOAD_MULTICASTENS4_14ComposedLayoutINS4_7SwizzleILi1ELi4ELi3EEENS4_18smem_ptr_flag_bitsILi8EEENSW_INS5_IJNSA_ILi8EEESG_EEENS5_IJSG_SC_EEEEEEEvNS4_8identityENS4_18SM100_TMA_2SM_LOADES1E_vS1F_EENS_8epilogue10collective18CollectiveEpilogueINS1I_23Sm100TmaWarpSpecializedILi4ELi2ELi64ELb0ELb0EEEJNS5_IJNSA_ILi128EEESF_SG_EEENS5_IJNSW_IS1N_SC_EENSW_INSA_ILi64EEESC_EEEEESI_SJ_SI_SJ_NS1I_6fusion15FusionCallbacksIS1M_NS1T_17LinearCombinationISI_fSI_fLNS_15FloatRoundStyleE2EEES1O_S1S_JEEENS4_5SM1004TMEM4LOAD26SM100_TMEM_LOAD_32dp32b64xENS4_13SM90_TMA_LOADENS15_INS16_ILi2ELi4ELi3EEES19_NSW_INS5_IJS1A_S1Q_EEENS5_IJS1Q_SC_EEEEEEENS4_39AutoVectorizingCopyWithAssumedAlignmentILi128EEENS4_14SM90_TMA_STOREES28_S2A_S2A_EEEvvEEEEvNT_6ParamsE) ;  /* 0xffffff2404187950 */ /* 0x000fea0003c3ffff */
        .weak           $__internal_2_$__cuda_sm10x_tcgen05_guardrail_trap_unallocated_columns_being_dealloced
        .type           $__internal_2_$__cuda_sm10x_tcgen05_guardrail_trap_unallocated_columns_being_dealloced,@function
        .size           $__internal_2_$__cuda_sm10x_tcgen05_guardrail_trap_unallocated_columns_being_dealloced,(.L_x_243 - $__internal_2_$__cuda_sm10x_tcgen05_guardrail_trap_unallocated_columns_being_dealloced)
$__internal_2_$__cuda_sm10x_tcgen05_guardrail_trap_unallocated_columns_being_dealloced:
[----:B------:R-:W-:Y:S05]  /*dba0*/  BPT.TRAP 0x1 ;  /* 0x000000040000795c */ /* 0x000fea0000300000 */
[----:B------:R-:W-:-:S04]  /*dbb0*/  HFMA2 R3, -RZ, RZ, 0, 0 ;  /* 0x00000000ff037431 */ /* 0x000fc800000001ff */
[----:B------:R-:W-:Y:S05]  /*dbc0*/  RET.REL.NODEC R2 `(_ZN7cutlass13device_kernelINS_4gemm6kernel13GemmUniversalIN4cute5tupleIJiiiiEEENS1_10collective13CollectiveMmaINS1_35MainloopSm100TmaUmmaWarpSpecializedILi22ELi2ELi2ENS5_IJNS4_1CILi2EEESB_NSA_ILi1EEEEEEEENS5_IJNSA_ILi256EEESF_NSA_ILi32EEEEEENS_12float_e4m3_tENS5_IJlSC_lEEESI_SJ_NS4_8TiledMMAINS4_8MMA_AtomIJNS4_10MMA_TraitsINS4_25SM100_MMA_F8F6F4_2x1SM_SSEJSI_SI_fSF_SF_NS4_17integral_constantINS4_4UMMA5MajorELSQ_0EEESR_NSO_INSP_7ScaleInELSS_0EEEST_EEEEEENS4_6LayoutINS5_IJSC_SC_SC_EEENS5_IJNSA_ILi0EEESY_SY_EEEEENS5_IJNS4_10UnderscoreES11_S11_EEEEENS4_28SM100_TMA_2SM_LOAD_MULTICASTENS4_14ComposedLayoutINS4_7SwizzleILi1ELi4ELi3EEENS4_18smem_ptr_flag_bitsILi8EEENSW_INS5_IJNSA_ILi8EEESG_EEENS5_IJSG_SC_EEEEEEEvNS4_8identityENS4_18SM100_TMA_2SM_LOADES1E_vS1F_EENS_8epilogue10collective18CollectiveEpilogueINS1I_23Sm100TmaWarpSpecializedILi4ELi2ELi64ELb0ELb0EEEJNS5_IJNSA_ILi128EEESF_SG_EEENS5_IJNSW_IS1N_SC_EENSW_INSA_ILi64EEESC_EEEEESI_SJ_SI_SJ_NS1I_6fusion15FusionCallbacksIS1M_NS1T_17LinearCombinationISI_fSI_fLNS_15FloatRoundStyleE2EEES1O_S1S_JEEENS4_5SM1004TMEM4LOAD26SM100_TMEM_LOAD_32dp32b64xENS4_13SM90_TMA_LOADENS15_INS16_ILi2ELi4ELi3EEES19_NSW_INS5_IJS1A_S1Q_EEENS5_IJS1Q_SC_EEEEEEENS4_39AutoVectorizingCopyWithAssumedAlignmentILi128EEENS4_14SM90_TMA_STOREES28_S2A_S2A_EEEvvEEEEvNT_6ParamsE) ;  /* 0xffffff24020c7950 */ /* 0x000fea0003c3ffff */
.L_x_242:
[----:B------:R-:W-:-:S00]  /*dbd0*/  BRA `(.L_x_242) ;  /* 0xfffffffc00fc7947 */ /* 0x000fc0000383ffff */
[----:B------:R-:W-:-:S00]  /*dbe0*/  NOP ;  /* 0x0000000000007918 */ /* 0x000fc00000000000 */
        /* <DEDUP_REMOVED lines=9> */
.L_x_243:


//--------------------- .nv.global.init           --------------------------
	.section	.nv.global.init,"aw",@progbits
.nv.global.init:
	.type		$str$27,@object
	.size		$str$27,($str$28 - $str$27)
$str$27:
        /*0000*/ 	.byte	0x28, 0x61, 0x64, 0x64, 0x72, 0x65, 0x73, 0x73, 0x20, 0x26, 0x20, 0x6d, 0x61, 0x73, 0x6b, 0x29
        /*0010*/ 	.byte	0x20, 0x3d, 0x3d, 0x20, 0x30, 0x00
	.type		$str$28,@object
	.size		$str$28,($str$26 - $str$28)
$str$28:
        /*0016*/ 	.byte	0x2f, 0x74, 0x6d, 0x70, 0x2f, 0x63, 0x75, 0x74, 0x6c, 0x61, 0x73, 0x73, 0x5f, 0x73, 0x77, 0x65
        /*0026*/ 	.byte	0x65, 0x70, 0x5f, 0x73, 0x72, 0x63, 0x2f, 0x69, 0x6e, 0x63, 0x6c, 0x75, 0x64, 0x65, 0x2f, 0x63
        /*0036*/ 	.byte	0x75, 0x74, 0x65, 0x2f, 0x70, 0x6f, 0x69, 0x6e, 0x74, 0x65, 0x72, 0x5f, 0x66, 0x6c, 0x61, 0x67
        /*0046*/ 	.byte	0x67, 0x65, 0x64, 0x2e, 0x68, 0x70, 0x70, 0x00
	.type		$str$26,@object
	.size		$str$26,($str$25 - $str$26)
$str$26:
        /*004e*/ 	.byte	0x2f, 0x74, 0x6d, 0x70, 0x2f, 0x63, 0x75, 0x74, 0x6c, 0x61, 0x73, 0x73, 0x5f, 0x73, 0x77, 0x65
        /*005e*/ 	.byte	0x65, 0x70, 0x5f, 0x73, 0x72, 0x63, 0x2f, 0x69, 0x6e, 0x63, 0x6c, 0x75, 0x64, 0x65, 0x2f, 0x63
        /*006e*/ 	.byte	0x75, 0x74, 0x65, 0x2f, 0x61, 0x74, 0x6f, 0x6d, 0x2f, 0x63, 0x6f, 0x70, 0x79, 0x5f, 0x74, 0x72
        /*007e*/ 	.byte	0x61, 0x69, 0x74, 0x73, 0x5f, 0x73, 0x6d, 0x31, 0x30, 0x30, 0x2e, 0x68, 0x70, 0x70, 0x00
	.type		$str$25,@object
	.size		$str$25,(__unnamed_1 - $str$25)
$str$25:
        /*008d*/ 	.byte	0x28, 0x28, 0x75, 0x69, 0x6e, 0x74, 0x33, 0x32, 0x5f, 0x74, 0x28, 0x74, 0x68, 0x72, 0x65, 0x61
        /*009d*/ 	.byte	0x64, 0x49, 0x64, 0x78, 0x2e, 0x78, 0x29, 0x20, 0x2f, 0x20, 0x33, 0x32, 0x29, 0x20, 0x25, 0x20
        /*00ad*/ 	.byte	0x34, 0x29, 0x20, 0x3d, 0x3d, 0x20, 0x28, 0x28, 0x28, 0x74, 0x6d, 0x65, 0x6d, 0x5f, 0x61, 0x64
        /*00bd*/ 	.byte	0x64, 0x72, 0x20, 0x3e, 0x3e, 0x20, 0x31, 0x36, 0x29, 0x20, 0x2f, 0x20, 0x33, 0x32, 0x29, 0x20
        /*00cd*/ 	.byte	0x25, 0x20, 0x34, 0x29, 0x00
	.type		__unnamed_1,@object
	.size		__unnamed_1,(__unnamed_2 - __unnamed_1)
__unnamed_1:
        /*00d2*/ 	.byte	0x61, 0x75, 0x74, 0x6f, 0x20, 0x63, 0x75, 0x74, 0x65, 0x3a, 0x3a, 0x61, 0x73, 0x5f, 0x70, 0x6f
        /* <DEDUP_REMOVED lines=24> */
        /*0262*/ 	.byte	0x43, 0x3c, 0x38, 0x31, 0x39, 0x32, 0x3e, 0x3e, 0x3e, 0x3e, 0x5d, 0x00
	.type		__unnamed_2,@object
	.size		__unnamed_2,(__unnamed_3 - __unnamed_2)
__unnamed_2:
        /* <DEDUP_REMOVED lines=26> */
	.type		__unnamed_3,@object
	.size		__unnamed_3,(.L_3 - __unnamed_3)
__unnamed_3:
        /* <DEDUP_REMOVED lines=42> */
        /*06aa*/ 	.byte	0x3e, 0x3e, 0x3e, 0x3e, 0x5d, 0x00
.L_3:


//--------------------- .nv.shared._ZN7cutlass13device_kernelINS_4gemm6kernel13GemmUniversalIN4cute5tupleIJiiiiEEENS1_10collective13CollectiveMmaINS1_35MainloopSm100TmaUmmaWarpSpecializedILi22ELi2ELi2ENS5_IJNS4_1CILi2EEESB_NSA_ILi1EEEEEEEENS5_IJNSA_ILi256EEESF_NSA_ILi32EEEEEENS_12float_e4m3_tENS5_IJlSC_lEEESI_SJ_NS4_8TiledMMAINS4_8MMA_AtomIJNS4_10MMA_TraitsINS4_25SM100_MMA_F8F6F4_2x1SM_SSEJSI_SI_fSF_SF_NS4_17integral_constantINS4_4UMMA5MajorELSQ_0EEESR_NSO_INSP_7ScaleInELSS_0EEEST_EEEEEENS4_6LayoutINS5_IJSC_SC_SC_EEENS5_IJNSA_ILi0EEESY_SY_EEEEENS5_IJNS4_10UnderscoreES11_S11_EEEEENS4_28SM100_TMA_2SM_LOAD_MULTICASTENS4_14ComposedLayoutINS4_7SwizzleILi1ELi4ELi3EEENS4_18smem_ptr_flag_bitsILi8EEENSW_INS5_IJNSA_ILi8EEESG_EEENS5_IJSG_SC_EEEEEEEvNS4_8identityENS4_18SM100_TMA_2SM_LOADES1E_vS1F_EENS_8epilogue10collective18CollectiveEpilogueINS1I_23Sm100TmaWarpSpecializedILi4ELi2ELi64ELb0ELb0EEEJNS5_IJNSA_ILi128EEESF_SG_EEENS5_IJNSW_IS1N_SC_EENSW_INSA_ILi64EEESC_EEEEESI_SJ_SI_SJ_NS1I_6fusion15FusionCallbacksIS1M_NS1T_17LinearCombinationISI_fSI_fLNS_15FloatRoundStyleE2EEES1O_S1S_JEEENS4_5SM1004TMEM4LOAD26SM100_TMEM_LOAD_32dp32b64xENS4_13SM90_TMA_LOADENS15_INS16_ILi2ELi4ELi3EEES19_NSW_INS5_IJS1A_S1Q_EEENS5_IJS1Q_SC_EEEEEEENS4_39AutoVectorizingCopyWithAssumedAlignmentILi128EEENS4_14SM90_TMA_STOREES28_S2A_S2A_EEEvvEEEEvNT_6ParamsE --------------------------
	.section	.nv.shared._ZN7cutlass13device_kernelINS_4gemm6kernel13GemmUniversalIN4cute5tupleIJiiiiEEENS1_10collective13CollectiveMmaINS1_35MainloopSm100TmaUmmaWarpSpecializedILi22ELi2ELi2ENS5_IJNS4_1CILi2EEESB_NSA_ILi1EEEEEEEENS5_IJNSA_ILi256EEESF_NSA_ILi32EEEEEENS_12float_e4m3_tENS5_IJlSC_lEEESI_SJ_NS4_8TiledMMAINS4_8MMA_AtomIJNS4_10MMA_TraitsINS4_25SM100_MMA_F8F6F4_2x1SM_SSEJSI_SI_fSF_SF_NS4_17integral_constantINS4_4UMMA5MajorELSQ_0EEESR_NSO_INSP_7ScaleInELSS_0EEEST_EEEEEENS4_6LayoutINS5_IJSC_SC_SC_EEENS5_IJNSA_ILi0EEESY_SY_EEEEENS5_IJNS4_10UnderscoreES11_S11_EEEEENS4_28SM100_TMA_2SM_LOAD_MULTICASTENS4_14ComposedLayoutINS4_7SwizzleILi1ELi4ELi3EEENS4_18smem_ptr_flag_bitsILi8EEENSW_INS5_IJNSA_ILi8EEESG_EEENS5_IJSG_SC_EEEEEEEvNS4_8identityENS4_18SM100_TMA_2SM_LOADES1E_vS1F_EENS_8epilogue10collective18CollectiveEpilogueINS1I_23Sm100TmaWarpSpecializedILi4ELi2ELi64ELb0ELb0EEEJNS5_IJNSA_ILi128EEESF_SG_EEENS5_IJNSW_IS1N_SC_EENSW_INSA_ILi64EEESC_EEEEESI_SJ_SI_SJ_NS1I_6fusion15FusionCallbacksIS1M_NS1T_17LinearCombinationISI_fSI_fLNS_15FloatRoundStyleE2EEES1O_S1S_JEEENS4_5SM1004TMEM4LOAD26SM100_TMEM_LOAD_32dp32b64xENS4_13SM90_TMA_LOADENS15_INS16_ILi2ELi4ELi3EEES19_NSW_INS5_IJS1A_S1Q_EEENS5_IJS1Q_SC_EEEEEEENS4_39AutoVectorizingCopyWithAssumedAlignmentILi128EEENS4_14SM90_TMA_STOREES28_S2A_S2A_EEEvvEEEEvNT_6ParamsE,"aw",@nobits
	.sectionflags	@""
	.align	16
	.zero		1024


//--------------------- .nv.shared.reserved.0     --------------------------
	.section	.nv.shared.reserved.0,"aw",@nobits
	.weak		__nv_reservedSMEM_offset_0_alias
	.size		__nv_reservedSMEM_offset_0_alias, 0, 64
	.other		__nv_reservedSMEM_offset_0_alias,@"STO_CUDA_RESERVED_SHARED STV_DEFAULT"
__nv_reservedSMEM_offset_0_alias:
	.zero		0
.nv.shared.reserved.0:
	.zero		64
	.weak		__nv_reservedSMEM_tcgen05_partition
	.type		__nv_reservedSMEM_tcgen05_partition,@object
	.size		__nv_reservedSMEM_tcgen05_partition,(.L_0 - __nv_reservedSMEM_tcgen05_partition)
__nv_reservedSMEM_tcgen05_partition:
	.zero		32
.L_0:


//--------------------- .nv.global                --------------------------
	.section	.nv.global,"aw",@nobits
.nv.global:
	.type		_ZN39_INTERNAL_a1df0c11_4_k_cu_ef226e27_88464cute1_E,@object
	.size		_ZN39_INTERNAL_a1df0c11_4_k_cu_ef226e27_88464cute1_E,(_ZN39_INTERNAL_a1df0c11_4_k_cu_ef226e27_88464cuda3std3__45__cpo6cbeginE - _ZN39_INTERNAL_a1df0c11_4_k_cu_ef226e27_88464cute1_E)
_ZN39_INTERNAL_a1df0c11_4_k_cu_ef226e27_88464cute1_E:
	.zero		1
	.type		_ZN39_INTERNAL_a1df0c11_4_k_cu_ef226e27_88464cuda3std3__45__cpo6cbeginE,@object
	.size		_ZN39_INTERNAL_a1df0c11_4_k_cu_ef226e27_88464cuda3std3__45__cpo6cbeginE,(_ZN39_INTERNAL_a1df0c11_4_k_cu_ef226e27_88464cuda3std3__48in_placeE - _ZN39_INTERNAL_a1df0c11_4_k_cu_ef226e27_88464cuda3std3__45__cpo6cbeginE)
_ZN39_INTERNAL_a1df0c11_4_k_cu_ef226e27_88464cuda3std3__45__cpo6cbeginE:
	.zero		1
	.type		_ZN39_INTERNAL_a1df0c11_4_k_cu_ef226e27_88464cuda3std3__48in_placeE,@object
	.size		_ZN39_INTERNAL_a1df0c11_4_k_cu_ef226e27_88464cuda3std3__48in_placeE,(_ZN39_INTERNAL_a1df0c11_4_k_cu_ef226e27_88464cuda3std6ranges3__45__cpo9iter_moveE - _ZN39_INTERNAL_a1df0c11_4_k_cu_ef226e27_88464cuda3std3__48in_placeE)
_ZN39_INTERNAL_a1df0c11_4_k_cu_ef226e27_88464cuda3std3__48in_placeE:
	.zero		1
	.type		_ZN39_INTERNAL_a1df0c11_4_k_cu_ef226e27_88464cuda3std6ranges3__45__cpo9iter_moveE,@object
	.size		_ZN39_INTERNAL_a1df0c11_4_k_cu_ef226e27_88464cuda3std6ranges3__45__cpo9iter_moveE,(_ZN39_INTERNAL_a1df0c11_4_k_cu_ef226e27_88464cuda3std3__45__cpo5beginE - _ZN39_INTERNAL_a1df0c11_4_k_cu_ef226e27_88464cuda3std6ranges3__45__cpo9iter_moveE)
_ZN39_INTERNAL_a1df0c11_4_k_cu_ef226e27_88464cuda3std6ranges3__45__cpo9iter_moveE:
	.zero		1
	.type		_ZN39_INTERNAL_a1df0c11_4_k_cu_ef226e27_88464cuda3std3__45__cpo5beginE,@object
	.size		_ZN39_INTERNAL_a1df0c11_4_k_cu_ef226e27_88464cuda3std3__45__cpo5beginE,(_ZN39_INTERNAL_a1df0c11_4_k_cu_ef226e27_88464cuda3std3__441_GLOBAL__N__a1df0c11_4_k_cu_ef226e27_88466ignoreE - _ZN39_INTERNAL_a1df0c11_4_k_cu_ef226e27_88464cuda3std3__45__cpo5beginE)
_ZN39_INTERNAL_a1df0c11_4_k_cu_ef226e27_88464cuda3std3__45__cpo5beginE:
	.zero		1
	.type		_ZN39_INTERNAL_a1df0c11_4_k_cu_ef226e27_88464cuda3std3__441_GLOBAL__N__a1df0c11_4_k_cu_ef226e27_88466ignoreE,@object
	.size		_ZN39_INTERNAL_a1df0c11_4_k_cu_ef226e27_88464cuda3std3__441_GLOBAL__N__a1df0c11_4_k_cu_ef226e27_88466ignoreE,(_ZN39_INTERNAL_a1df0c11_4_k_cu_ef226e27_88464cute7productE - _ZN39_INTERNAL_a1df0c11_4_k_cu_ef226e27_88464cuda3std3__441_GLOBAL__N__a1df0c11_4_k_cu_ef226e27_88466ignoreE)
_ZN39_INTERNAL_a1df0c11_4_k_cu_ef226e27_88464cuda3std3__441_GLOBAL__N__a1df0c11_4_k_cu_ef226e27_88466ignoreE:
	.zero		1
	.type		_ZN39_INTERNAL_a1df0c11_4_k_cu_ef226e27_88464cute7productE,@object
	.size		_ZN39_INTERNAL_a1df0c11_4_k_cu_ef226e27_88464cute7productE,(_ZN39_INTERNAL_a1df0c11_4_k_cu_ef226e27_88464cuda3std3__45__cpo3endE - _ZN39_INTERNAL_a1df0c11_4_k_cu_ef226e27_88464cute7productE)
_ZN39_INTERNAL_a1df0c11_4_k_cu_ef226e27_88464cute7productE:
	.zero		1
	.type		_ZN39_INTERNAL_a1df0c11_4_k_cu_ef226e27_88464cuda3std3__45__cpo3endE,@object
	.size		_ZN39_INTERNAL_a1df0c11_4_k_cu_ef226e27_88464cuda3std3__45__cpo3endE,(_ZN39_INTERNAL_a1df0c11_4_k_cu_ef226e27_88464cuda3std3__419piecewise_constructE - _ZN39_INTERNAL_a1df0c11_4_k_cu_ef226e27_88464cuda3std3__45__cpo3endE)
_ZN39_INTERNAL_a1df0c11_4_k_cu_ef226e27_88464cuda3std3__45__cpo3endE:
	.zero		1
	.type		_ZN39_INTERNAL_a1df0c11_4_k_cu_ef226e27_88464cuda3std3__419piecewise_constructE,@object
	.size		_ZN39_INTERNAL_a1df0c11_4_k_cu_ef226e27_88464cuda3std3__419piecewise_constructE,(_ZN39_INTERNAL_a1df0c11_4_k_cu_ef226e27_88464cuda3std3__45__cpo4cendE - _ZN39_INTERNAL_a1df0c11_4_k_cu_ef226e27_88464cuda3std3__419piecewise_constructE)
_ZN39_INTERNAL_a1df0c11_4_k_cu_ef226e27_88464cuda3std3__419piecewise_constructE:
	.zero		1
	.type		_ZN39_INTERNAL_a1df0c11_4_k_cu_ef226e27_88464cuda3std3__45__cpo4cendE,@object
	.size		_ZN39_INTERNAL_a1df0c11_4_k_cu_ef226e27_88464cuda3std3__45__cpo4cendE,(_ZN39_INTERNAL_a1df0c11_4_k_cu_ef226e27_88464cuda3std6ranges3__45__cpo4swapE - _ZN39_INTERNAL_a1df0c11_4_k_cu_ef226e27_88464cuda3std3__45__cpo4cendE)
_ZN39_INTERNAL_a1df0c11_4_k_cu_ef226e27_88464cuda3std3__45__cpo4cendE:
	.zero		1
	.type		_ZN39_INTERNAL_a1df0c11_4_k_cu_ef226e27_88464cuda3std6ranges3__45__cpo4swapE,@object
	.size		_ZN39_INTERNAL_a1df0c11_4_k_cu_ef226e27_88464cuda3std6ranges3__45__cpo4swapE,(.L_11 - _ZN39_INTERNAL_a1df0c11_4_k_cu_ef226e27_88464cuda3std6ranges3__45__cpo4swapE)
_ZN39_INTERNAL_a1df0c11_4_k_cu_ef226e27_88464cuda3std6ranges3__45__cpo4swapE:
	.zero		1
.L_11:


//--------------------- .nv.constant0._ZN7cutlass13device_kernelINS_4gemm6kernel13GemmUniversalIN4cute5tupleIJiiiiEEENS1_10collective13CollectiveMmaINS1_35MainloopSm100TmaUmmaWarpSpecializedILi22ELi2ELi2ENS5_IJNS4_1CILi2EEESB_NSA_ILi1EEEEEEEENS5_IJNSA_ILi256EEESF_NSA_ILi32EEEEEENS_12float_e4m3_tENS5_IJlSC_lEEESI_SJ_NS4_8TiledMMAINS4_8MMA_AtomIJNS4_10MMA_TraitsINS4_25SM100_MMA_F8F6F4_2x1SM_SSEJSI_SI_fSF_SF_NS4_17integral_constantINS4_4UMMA5MajorELSQ_0EEESR_NSO_INSP_7ScaleInELSS_0EEEST_EEEEEENS4_6LayoutINS5_IJSC_SC_SC_EEENS5_IJNSA_ILi0EEESY_SY_EEEEENS5_IJNS4_10UnderscoreES11_S11_EEEEENS4_28SM100_TMA_2SM_LOAD_MULTICASTENS4_14ComposedLayoutINS4_7SwizzleILi1ELi4ELi3EEENS4_18smem_ptr_flag_bitsILi8EEENSW_INS5_IJNSA_ILi8EEESG_EEENS5_IJSG_SC_EEEEEEEvNS4_8identityENS4_18SM100_TMA_2SM_LOADES1E_vS1F_EENS_8epilogue10collective18CollectiveEpilogueINS1I_23Sm100TmaWarpSpecializedILi4ELi2ELi64ELb0ELb0EEEJNS5_IJNSA_ILi128EEESF_SG_EEENS5_IJNSW_IS1N_SC_EENSW_INSA_ILi64EEESC_EEEEESI_SJ_SI_SJ_NS1I_6fusion15FusionCallbacksIS1M_NS1T_17LinearCombinationISI_fSI_fLNS_15FloatRoundStyleE2EEES1O_S1S_JEEENS4_5SM1004TMEM4LOAD26SM100_TMEM_LOAD_32dp32b64xENS4_13SM90_TMA_LOADENS15_INS16_ILi2ELi4ELi3EEES19_NSW_INS5_IJS1A_S1Q_EEENS5_IJS1Q_SC_EEEEEEENS4_39AutoVectorizingCopyWithAssumedAlignmentILi128EEENS4_14SM90_TMA_STOREES28_S2A_S2A_EEEvvEEEEvNT_6ParamsE --------------------------
	.section	.nv.constant0._ZN7cutlass13device_kernelINS_4gemm6kernel13GemmUniversalIN4cute5tupleIJiiiiEEENS1_10collective13CollectiveMmaINS1_35MainloopSm100TmaUmmaWarpSpecializedILi22ELi2ELi2ENS5_IJNS4_1CILi2EEESB_NSA_ILi1EEEEEEEENS5_IJNSA_ILi256EEESF_NSA_ILi32EEEEEENS_12float_e4m3_tENS5_IJlSC_lEEESI_SJ_NS4_8TiledMMAINS4_8MMA_AtomIJNS4_10MMA_TraitsINS4_25SM100_MMA_F8F6F4_2x1SM_SSEJSI_SI_fSF_SF_NS4_17integral_constantINS4_4UMMA5MajorELSQ_0EEESR_NSO_INSP_7ScaleInELSS_0EEEST_EEEEEENS4_6LayoutINS5_IJSC_SC_SC_EEENS5_IJNSA_ILi0EEESY_SY_EEEEENS5_IJNS4_10UnderscoreES11_S11_EEEEENS4_28SM100_TMA_2SM_LOAD_MULTICASTENS4_14ComposedLayoutINS4_7SwizzleILi1ELi4ELi3EEENS4_18smem_ptr_flag_bitsILi8EEENSW_INS5_IJNSA_ILi8EEESG_EEENS5_IJSG_SC_EEEEEEEvNS4_8identityENS4_18SM100_TMA_2SM_LOADES1E_vS1F_EENS_8epilogue10collective18CollectiveEpilogueINS1I_23Sm100TmaWarpSpecializedILi4ELi2ELi64ELb0ELb0EEEJNS5_IJNSA_ILi128EEESF_SG_EEENS5_IJNSW_IS1N_SC_EENSW_INSA_ILi64EEESC_EEEEESI_SJ_SI_SJ_NS1I_6fusion15FusionCallbacksIS1M_NS1T_17LinearCombinationISI_fSI_fLNS_15FloatRoundStyleE2EEES1O_S1S_JEEENS4_5SM1004TMEM4LOAD26SM100_TMEM_LOAD_32dp32b64xENS4_13SM90_TMA_LOADENS15_INS16_ILi2ELi4ELi3EEES19_NSW_INS5_IJS1A_S1Q_EEENS5_IJS1Q_SC_EEEEEEENS4_39AutoVectorizingCopyWithAssumedAlignmentILi128EEENS4_14SM90_TMA_STOREES28_S2A_S2A_EEEvvEEEEvNT_6ParamsE,"a",@progbits
	.sectionflags	@""
	.align	4
.nv.constant0._ZN7cutlass13device_kernelINS_4gemm6kernel13GemmUniversalIN4cute5tupleIJiiiiEEENS1_10collective13CollectiveMmaINS1_35MainloopSm100TmaUmmaWarpSpecializedILi22ELi2ELi2ENS5_IJNS4_1CILi2EEESB_NSA_ILi1EEEEEEEENS5_IJNSA_ILi256EEESF_NSA_ILi32EEEEEENS_12float_e4m3_tENS5_IJlSC_lEEESI_SJ_NS4_8TiledMMAINS4_8MMA_AtomIJNS4_10MMA_TraitsINS4_25SM100_MMA_F8F6F4_2x1SM_SSEJSI_SI_fSF_SF_NS4_17integral_constantINS4_4UMMA5MajorELSQ_0EEESR_NSO_INSP_7ScaleInELSS_0EEEST_EEEEEENS4_6LayoutINS5_IJSC_SC_SC_EEENS5_IJNSA_ILi0EEESY_SY_EEEEENS5_IJNS4_10UnderscoreES11_S11_EEEEENS4_28SM100_TMA_2SM_LOAD_MULTICASTENS4_14ComposedLayoutINS4_7SwizzleILi1ELi4ELi3EEENS4_18smem_ptr_flag_bitsILi8EEENSW_INS5_IJNSA_ILi8EEESG_EEENS5_IJSG_SC_EEEEEEEvNS4_8identityENS4_18SM100_TMA_2SM_LOADES1E_vS1F_EENS_8epilogue10collective18CollectiveEpilogueINS1I_23Sm100TmaWarpSpecializedILi4ELi2ELi64ELb0ELb0EEEJNS5_IJNSA_ILi128EEESF_SG_EEENS5_IJNSW_IS1N_SC_EENSW_INSA_ILi64EEESC_EEEEESI_SJ_SI_SJ_NS1I_6fusion15FusionCallbacksIS1M_NS1T_17LinearCombinationISI_fSI_fLNS_15FloatRoundStyleE2EEES1O_S1S_JEEENS4_5SM1004TMEM4LOAD26SM100_TMEM_LOAD_32dp32b64xENS4_13SM90_TMA_LOADENS15_INS16_ILi2ELi4ELi3EEES19_NSW_INS5_IJS1A_S1Q_EEENS5_IJS1Q_SC_EEEEEEENS4_39AutoVectorizingCopyWithAssumedAlignmentILi128EEENS4_14SM90_TMA_STOREES28_S2A_S2A_EEEvvEEEEvNT_6ParamsE:
	.zero		2944


//--------------------- SYMBOLS --------------------------

	.type		.nv.reservedSmem.offset0,@object
	.size		.nv.reservedSmem.offset0,0x4
	.type		.nv.reservedSmem.cap,@object
	.size		.nv.reservedSmem.cap,0x4
	.type		__assertfail,@function
